	.target	sm_80

	.elftype	@"ET_EXEC"


//--------------------- .note.nv.tkinfo           --------------------------
	.section	.note.nv.tkinfo,"",@"SHT_NOTE"
	.sectionflags	@"SHF_NOTE_NV_TKINFO"
	.tkinfo
        /*0018*/ 	.word	0x00000002
        /*0030*/ 	.string	""
        /*0030*/ 	.string	"ptxas"
        /*0030*/ 	.string	"Cuda compilation tools, release 13.0, V13.0.88"
        /*0030*/ 	.string	"Build cuda_13.0.r13.0/compiler.36424714_0"
        /*0030*/ 	.string	"-v  -suppress-debug-info  -lineinfo  -arch sm_80 "



//--------------------- .note.nv.cuinfo           --------------------------
	.section	.note.nv.cuinfo,"",@"SHT_NOTE"
	.sectionflags	@"SHF_NOTE_NV_CUINFO"
        /*0018*/ 	.short	0x0002
        /*001a*/ 	.short	0x0050
        /*001c*/ 	.short	0x0082
	.zero		2


//--------------------- .nv.info                  --------------------------
	.section	.nv.info,"",@"SHT_CUDA_INFO"
	.align	4


	//----- nvinfo : EIATTR_REGCOUNT
	.align		4
        /*0000*/ 	.byte	0x04, 0x2f
        /*0002*/ 	.short	(.L_1 - .L_0)
	.align		4
.L_0:
        /*0004*/ 	.word	index@(matmul_kernel)
        /*0008*/ 	.word	0x00000040


	//----- nvinfo : EIATTR_FRAME_SIZE
	.align		4
.L_1:
        /*000c*/ 	.byte	0x04, 0x11
        /*000e*/ 	.short	(.L_3 - .L_2)
	.align		4
.L_2:
        /*0010*/ 	.word	index@(matmul_kernel)
        /*0014*/ 	.word	0x00005f20


	//----- nvinfo : EIATTR_MIN_STACK_SIZE
	.align		4
.L_3:
        /*0018*/ 	.byte	0x04, 0x12
        /*001a*/ 	.short	(.L_5 - .L_4)
	.align		4
.L_4:
        /*001c*/ 	.word	index@(matmul_kernel)
        /*0020*/ 	.word	0x00005f20
.L_5:


//--------------------- .nv.info.matmul_kernel    --------------------------
	.section	.nv.info.matmul_kernel,"",@"SHT_CUDA_INFO"
	.sectionflags	@""
	.align	4


	//----- nvinfo : EIATTR_CUDA_API_VERSION
	.align		4
        /*0000*/ 	.byte	0x04, 0x37
        /*0002*/ 	.short	(.L_7 - .L_6)
.L_6:
        /*0004*/ 	.word	0x00000082


	//----- nvinfo : EIATTR_SW2861232_WAR
	.align		4
.L_7:
        /*0008*/ 	.byte	0x01, 0x35
	.zero		2


	//----- nvinfo : EIATTR_PARAM_CBANK
	.align		4
        /*000c*/ 	.byte	0x04, 0x0a
        /*000e*/ 	.short	(.L_9 - .L_8)
	.align		4
.L_8:
        /*0010*/ 	.word	index@(.nv.constant0.matmul_kernel)
        /*0014*/ 	.short	0x0160
        /*0016*/ 	.short	0x0050


	//----- nvinfo : EIATTR_CBANK_PARAM_SIZE
	.align		4
.L_9:
        /*0018*/ 	.byte	0x03, 0x19
        /*001a*/ 	.short	0x0050


	//----- nvinfo : EIATTR_KPARAM_INFO
	.align		4
        /*001c*/ 	.byte	0x04, 0x17
        /*001e*/ 	.short	(.L_11 - .L_10)
.L_10:
        /*0020*/ 	.word	0x00000000
        /*0024*/ 	.short	0x000d
        /*0026*/ 	.short	0x0048
        /*0028*/ 	.byte	0x00, 0xf4, 0x21, 0x00


	//----- nvinfo : EIATTR_KPARAM_INFO
	.align		4
.L_11:
        /*002c*/ 	.byte	0x04, 0x17
        /*002e*/ 	.short	(.L_13 - .L_12)
.L_12:
        /*0030*/ 	.word	0x00000000
        /*0034*/ 	.short	0x000c
        /*0036*/ 	.short	0x0040
        /*0038*/ 	.byte	0x00, 0xf4, 0x21, 0x00


	//----- nvinfo : EIATTR_KPARAM_INFO
	.align		4
.L_13:
        /*003c*/ 	.byte	0x04, 0x17
        /*003e*/ 	.short	(.L_15 - .L_14)
.L_14:
        /*0040*/ 	.word	0x00000000
        /*0044*/ 	.short	0x000b
        /*0046*/ 	.short	0x0038
        /*0048*/ 	.byte	0x00, 0xf0, 0x11, 0x00


	//----- nvinfo : EIATTR_KPARAM_INFO
	.align		4
.L_15:
        /*004c*/ 	.byte	0x04, 0x17
        /*004e*/ 	.short	(.L_17 - .L_16)
.L_16:
        /*0050*/ 	.word	0x00000000
        /*0054*/ 	.short	0x000a
        /*0056*/ 	.short	0x0034
        /*0058*/ 	.byte	0x00, 0xf0, 0x11, 0x00


	//----- nvinfo : EIATTR_KPARAM_INFO
	.align		4
.L_17:
        /*005c*/ 	.byte	0x04, 0x17
        /*005e*/ 	.short	(.L_19 - .L_18)
.L_18:
        /*0060*/ 	.word	0x00000000
        /*0064*/ 	.short	0x0009
        /*0066*/ 	.short	0x0030
        /*0068*/ 	.byte	0x00, 0xf0, 0x11, 0x00


	//----- nvinfo : EIATTR_KPARAM_INFO
	.align		4
.L_19:
        /*006c*/ 	.byte	0x04, 0x17
        /*006e*/ 	.short	(.L_21 - .L_20)
.L_20:
        /*0070*/ 	.word	0x00000000
        /*0074*/ 	.short	0x0008
        /*0076*/ 	.short	0x002c
        /*0078*/ 	.byte	0x00, 0xf0, 0x11, 0x00


	//----- nvinfo : EIATTR_KPARAM_INFO
	.align		4
.L_21:
        /*007c*/ 	.byte	0x04, 0x17
        /*007e*/ 	.short	(.L_23 - .L_22)
.L_22:
        /*0080*/ 	.word	0x00000000
        /*0084*/ 	.short	0x0007
        /*0086*/ 	.short	0x0028
        /*0088*/ 	.byte	0x00, 0xf0, 0x11, 0x00


	//----- nvinfo : EIATTR_KPARAM_INFO
	.align		4
.L_23:
        /*008c*/ 	.byte	0x04, 0x17
        /*008e*/ 	.short	(.L_25 - .L_24)
.L_24:
        /*0090*/ 	.word	0x00000000
        /*0094*/ 	.short	0x0006
        /*0096*/ 	.short	0x0024
        /*0098*/ 	.byte	0x00, 0xf0, 0x11, 0x00


	//----- nvinfo : EIATTR_KPARAM_INFO
	.align		4
.L_25:
        /*009c*/ 	.byte	0x04, 0x17
        /*009e*/ 	.short	(.L_27 - .L_26)
.L_26:
        /*00a0*/ 	.word	0x00000000
        /*00a4*/ 	.short	0x0005
        /*00a6*/ 	.short	0x0020
        /*00a8*/ 	.byte	0x00, 0xf0, 0x11, 0x00


	//----- nvinfo : EIATTR_KPARAM_INFO
	.align		4
.L_27:
        /*00ac*/ 	.byte	0x04, 0x17
        /*00ae*/ 	.short	(.L_29 - .L_28)
.L_28:
        /*00b0*/ 	.word	0x00000000
        /*00b4*/ 	.short	0x0004
        /*00b6*/ 	.short	0x001c
        /*00b8*/ 	.byte	0x00, 0xf0, 0x11, 0x00


	//----- nvinfo : EIATTR_KPARAM_INFO
	.align		4
.L_29:
        /*00bc*/ 	.byte	0x04, 0x17
        /*00be*/ 	.short	(.L_31 - .L_30)
.L_30:
        /*00c0*/ 	.word	0x00000000
        /*00c4*/ 	.short	0x0003
        /*00c6*/ 	.short	0x0018
        /*00c8*/ 	.byte	0x00, 0xf0, 0x11, 0x00


	//----- nvinfo : EIATTR_KPARAM_INFO
	.align		4
.L_31:
        /*00cc*/ 	.byte	0x04, 0x17
        /*00ce*/ 	.short	(.L_33 - .L_32)
.L_32:
        /*00d0*/ 	.word	0x00000000
        /*00d4*/ 	.short	0x0002
        /*00d6*/ 	.short	0x0010
        /*00d8*/ 	.byte	0x00, 0xf4, 0x21, 0x00


	//----- nvinfo : EIATTR_KPARAM_INFO
	.align		4
.L_33:
        /*00dc*/ 	.byte	0x04, 0x17
        /*00de*/ 	.short	(.L_35 - .L_34)
.L_34:
        /*00e0*/ 	.word	0x00000000
        /*00e4*/ 	.short	0x0001
        /*00e6*/ 	.short	0x0008
        /*00e8*/ 	.byte	0x00, 0xf4, 0x21, 0x00


	//----- nvinfo : EIATTR_KPARAM_INFO
	.align		4
.L_35:
        /*00ec*/ 	.byte	0x04, 0x17
        /*00ee*/ 	.short	(.L_37 - .L_36)
.L_36:
        /*00f0*/ 	.word	0x00000000
        /*00f4*/ 	.short	0x0000
        /*00f6*/ 	.short	0x0000
        /*00f8*/ 	.byte	0x00, 0xf4, 0x21, 0x00


	//----- nvinfo : EIATTR_MAXREG_COUNT
	.align		4
.L_37:
        /*00fc*/ 	.byte	0x03, 0x1b
        /*00fe*/ 	.short	0x00ff


	//----- nvinfo : EIATTR_NUM_BARRIERS
	.align		4
        /*0100*/ 	.byte	0x02, 0x4c
        /*0102*/ 	.byte	0x01
	.zero		1


	//----- nvinfo : EIATTR_ANNOTATIONS
	.align		4
        /*0104*/ 	.byte	0x04, 0x55
        /*0106*/ 	.short	(.L_39 - .L_38)


	//   ....[0]....
.L_38:
        /*0108*/ 	.word	0x00000001
        /*010c*/ 	.byte	0x80, 0x00, 0x00, 0x00, 0x01, 0x00, 0x00, 0x00, 0xc0, 0x00, 0x00, 0x00, 0x01, 0x00, 0x00, 0x00
        /* <DEDUP_REMOVED lines=470> */
        /*1e7c*/ 	.byte	0xb0, 0x98, 0x00, 0x00


	//----- nvinfo : EIATTR_MERCURY_ISA_VERSION
	.align		4
.L_39:
        /*1e80*/ 	.byte	0x03, 0x5f
        /*1e82*/ 	.short	0x0000


	//----- nvinfo : EIATTR_COOP_GROUP_MASK_REGIDS
	.align		4
        /*1e84*/ 	.byte	0x04, 0x29
        /*1e86*/ 	.short	(.L_41 - .L_40)


	//   ....[0]....
.L_40:
        /*1e88*/ 	.word	0xffffffff


	//   ....[1]....
        /*1e8c*/ 	.word	0xffffffff


	//   ....[2]....
        /*1e90*/ 	.word	0xffffffff


	//   ....[3]....
        /*1e94*/ 	.word	0xffffffff


	//   ....[4]....
        /*1e98*/ 	.word	0xffffffff


	//   ....[5]....
        /*1e9c*/ 	.word	0xffffffff


	//   ....[6]....
        /*1ea0*/ 	.word	0xffffffff


	//   ....[7]....
        /*1ea4*/ 	.word	0xffffffff


	//   ....[8]....
        /*1ea8*/ 	.word	0xffffffff


	//   ....[9]....
        /*1eac*/ 	.word	0xffffffff


	//   ....[10]....
        /*1eb0*/ 	.word	0xffffffff


	//   ....[11]....
        /*1eb4*/ 	.word	0xffffffff


	//   ....[12]....
        /*1eb8*/ 	.word	0xffffffff


	//   ....[13]....
        /*1ebc*/ 	.word	0xffffffff


	//   ....[14]....
        /*1ec0*/ 	.word	0xffffffff


	//   ....[15]....
        /*1ec4*/ 	.word	0xffffffff


	//   ....[16]....
        /*1ec8*/ 	.word	0xffffffff


	//   ....[17]....
        /*1ecc*/ 	.word	0xffffffff


	//   ....[18]....
        /*1ed0*/ 	.word	0xffffffff


	//   ....[19]....
        /*1ed4*/ 	.word	0xffffffff


	//   ....[20]....
        /*1ed8*/ 	.word	0xffffffff


	//   ....[21]....
        /*1edc*/ 	.word	0xffffffff


	//   ....[22]....
        /*1ee0*/ 	.word	0xffffffff


	//   ....[23]....
        /*1ee4*/ 	.word	0xffffffff


	//   ....[24]....
        /*1ee8*/ 	.word	0xffffffff


	//   ....[25]....
        /*1eec*/ 	.word	0xffffffff


	//   ....[26]....
        /*1ef0*/ 	.word	0xffffffff


	//   ....[27]....
        /*1ef4*/ 	.word	0xffffffff


	//   ....[28]....
        /*1ef8*/ 	.word	0xffffffff


	//   ....[29]....
        /*1efc*/ 	.word	0xffffffff


	//   ....[30]....
        /*1f00*/ 	.word	0xffffffff


	//----- nvinfo : EIATTR_COOP_GROUP_INSTR_OFFSETS
	.align		4
.L_41:
        /*1f04*/ 	.byte	0x04, 0x28
        /*1f06*/ 	.short	(.L_43 - .L_42)


	//   ....[0]....
.L_42:
        /*1f08*/ 	.word	0x0009ccd0


	//   ....[1]....
        /*1f0c*/ 	.word	0x0009d0d0


	//   ....[2]....
        /*1f10*/ 	.word	0x0009d140


	//   ....[3]....
        /*1f14*/ 	.word	0x0009d1c0


	//   ....[4]....
        /*1f18*/ 	.word	0x0009d210


	//   ....[5]....
        /*1f1c*/ 	.word	0x0009d2f0


	//   ....[6]....
        /*1f20*/ 	.word	0x0009d580


	//   ....[7]....
        /*1f24*/ 	.word	0x0009d780


	//   ....[8]....
        /*1f28*/ 	.word	0x0009d880


	//   ....[9]....
        /*1f2c*/ 	.word	0x0009d930


	//   ....[10]....
        /*1f30*/ 	.word	0x0009d980


	//   ....[11]....
        /*1f34*/ 	.word	0x0009da50


	//   ....[12]....
        /*1f38*/ 	.word	0x0009daa0


	//   ....[13]....
        /*1f3c*/ 	.word	0x0009daf0


	//   ....[14]....
        /*1f40*/ 	.word	0x0009db40


	//   ....[15]....
        /*1f44*/ 	.word	0x0009dd90


	//   ....[16]....
        /*1f48*/ 	.word	0x0009e110


	//   ....[17]....
        /*1f4c*/ 	.word	0x0009e1c0


	//   ....[18]....
        /*1f50*/ 	.word	0x0009e210


	//   ....[19]....
        /*1f54*/ 	.word	0x0009e300


	//   ....[20]....
        /*1f58*/ 	.word	0x0009e510


	//   ....[21]....
        /*1f5c*/ 	.word	0x0009e5a0


	//   ....[22]....
        /*1f60*/ 	.word	0x0009e6b0


	//   ....[23]....
        /*1f64*/ 	.word	0x0009e700


	//   ....[24]....
        /*1f68*/ 	.word	0x0009e800


	//   ....[25]....
        /*1f6c*/ 	.word	0x0009e8b0


	//   ....[26]....
        /*1f70*/ 	.word	0x0009e900


	//   ....[27]....
        /*1f74*/ 	.word	0x0009ea10


	//   ....[28]....
        /*1f78*/ 	.word	0x0009ea60


	//   ....[29]....
        /*1f7c*/ 	.word	0x0009eab0


	//   ....[30]....
        /*1f80*/ 	.word	0x0009ecc0


	//----- nvinfo : EIATTR_EXIT_INSTR_OFFSETS
	.align		4
.L_43:
        /*1f84*/ 	.byte	0x04, 0x1c
        /*1f86*/ 	.short	(.L_45 - .L_44)


	//   ....[0]....
.L_44:
        /*1f88*/ 	.word	0x000a82d0


	//   ....[1]....
        /*1f8c*/ 	.word	0x000a8300


	//----- nvinfo : EIATTR_REQNTID
	.align		4
.L_45:
        /*1f90*/ 	.byte	0x04, 0x10
        /*1f92*/ 	.short	(.L_47 - .L_46)
.L_46:
        /*1f94*/ 	.word	0x00000020
        /*1f98*/ 	.word	0x00000001
        /*1f9c*/ 	.word	0x00000001
.L_47:


//--------------------- .nv.callgraph             --------------------------
	.section	.nv.callgraph,"",@"SHT_CUDA_CALLGRAPH"
	.align	4
	.sectionentsize	8
	.align		4
        /*0000*/ 	.word	0x00000000
	.align		4
        /*0004*/ 	.word	0xffffffff
	.align		4
        /*0008*/ 	.word	0x00000000
	.align		4
        /*000c*/ 	.word	0xfffffffe
	.align		4
        /*0010*/ 	.word	0x00000000
	.align		4
        /*0014*/ 	.word	0xfffffffd
	.align		4
        /*0018*/ 	.word	0x00000000
	.align		4
        /*001c*/ 	.word	0xfffffffc


//--------------------- .nv.rel.action            --------------------------
	.section	.nv.rel.action,"",@"SHT_CUDA_RELOCINFO"
	.align	8
	.sectionentsize	8
        /*0000*/ 	.byte	0x73, 0x00, 0x00, 0x00, 0x00, 0x00, 0x00, 0x00, 0x00, 0x00, 0x00, 0x11, 0x25, 0x00, 0x05, 0x36


//--------------------- .nv.constant0.matmul_kernel --------------------------
	.section	.nv.constant0.matmul_kernel,"a",@progbits
	.sectionflags	@""
	.align	4
.nv.constant0.matmul_kernel:
	.zero		432


//--------------------- .text.matmul_kernel       --------------------------
	.section	.text.matmul_kernel,"ax",@progbits
	.sectioninfo	@"SHI_REGISTERS=64"
	.align	128
        .global         matmul_kernel
        .type           matmul_kernel,@function
        .size           matmul_kernel,(.L_x_4 - matmul_kernel)
        .other          matmul_kernel,@"STO_CUDA_ENTRY STV_DEFAULT"
matmul_kernel:
.text.matmul_kernel:
[----:B------:R-:W-:-:S03]  /*0000*/  IMAD.MOV.U32 R1, RZ, RZ, c[0x0][0x28] ;  /* 0x00000a00ff017624 */ /* 0x000fc600078e00ff */
[----:B------:R-:W-:Y:S01]  /*0010*/  IMAD.MOV.U32 R3, RZ, RZ, 0x7f ;  /* 0x0000007fff037424 */ /* 0x000fe200078e00ff */
[----:B------:R-:W0:Y:S01]  /*0020*/  S2R R7, SR_CTAID.X ;  /* 0x0000000000077919 */ /* 0x000e220000002500 */
[----:B------:R-:W-:Y:S01]  /*0030*/  IADD3 R1, R1, -0x5f20, RZ ;  /* 0xffffa0e001017810 */ /* 0x000fe20007ffe0ff */
[----:B------:R-:W-:Y:S01]  /*0040*/  CS2R R14, SRZ ;  /* 0x00000000000e7805 */ /* 0x000fe2000001ff00 */
[----:B------:R-:W-:Y:S01]  /*0050*/  CS2R R16, SRZ ;  /* 0x0000000000107805 */ /* 0x000fe2000001ff00 */
[----:B------:R-:W-:Y:S01]  /*0060*/  IADD3 R0, R3, c[0x0][0x17c], RZ ;  /* 0x00005f0003007a10 */ /* 0x000fe20007ffe0ff */
[----:B------:R-:W-:Y:S01]  /*0070*/  CS2R R18, SRZ ;  /* 0x0000000000127805 */ /* 0x000fe2000001ff00 */
[----:B------:R-:W-:Y:S01]  /*0080*/  STL [R1+0x30], RZ ;  /* 0x000030ff01007387 */ /* 0x000fe20000100800 */
[----:B------:R-:W-:Y:S01]  /*0090*/  CS2R R20, SRZ ;  /* 0x0000000000147805 */ /* 0x000fe2000001ff00 */
[----:B------:R-:W-:Y:S01]  /*00a0*/  SHF.R.S32.HI R5, RZ, 0x1f, R0 ;  /* 0x0000001fff057819 */ /* 0x000fe20000011400 */
[----:B------:R-:W-:Y:S01]  /*00b0*/  CS2R R22, SRZ ;  /* 0x0000000000167805 */ /* 0x000fe2000001ff00 */
[----:B------:R-:W-:Y:S01]  /*00c0*/  STL [R1+0x34], RZ ;  /* 0x000034ff01007387 */ /* 0x000fe20000100800 */
[----:B------:R-:W-:Y:S01]  /*00d0*/  CS2R R24, SRZ ;  /* 0x0000000000187805 */ /* 0x000fe2000001ff00 */
[----:B------:R-:W-:Y:S01]  /*00e0*/  LEA.HI R5, R5, R0, RZ, 0x7 ;  /* 0x0000000005057211 */ /* 0x000fe200078f38ff */
[----:B------:R-:W-:Y:S01]  /*00f0*/  CS2R R26, SRZ ;  /* 0x00000000001a7805 */ /* 0x000fe2000001ff00 */
[----:B------:R-:W-:Y:S01]  /*0100*/  STL [R1+0x38], RZ ;  /* 0x000038ff01007387 */ /* 0x000fe20000100800 */
[----:B------:R-:W-:Y:S01]  /*0110*/  CS2R R28, SRZ ;  /* 0x00000000001c7805 */ /* 0x000fe2000001ff00 */
[----:B------:R-:W-:Y:S01]  /*0120*/  SHF.R.S32.HI R5, RZ, 0x7, R5 ;  /* 0x00000007ff057819 */ /* 0x000fe20000011405 */
[----:B------:R-:W-:Y:S01]  /*0130*/  CS2R R30, SRZ ;  /* 0x00000000001e7805 */ /* 0x000fe2000001ff00 */
[----:B------:R-:W-:Y:S01]  /*0140*/  STL [R1+0x3c], RZ ;  /* 0x00003cff01007387 */ /* 0x000fe20000100800 */
[----:B------:R-:W-:Y:S01]  /*0150*/  CS2R R32, SRZ ;  /* 0x0000000000207805 */ /* 0x000fe2000001ff00 */
[----:B------:R-:W-:Y:S01]  /*0160*/  CS2R R34, SRZ ;  /* 0x0000000000227805 */ /* 0x000fe2000001ff00 */
[----:B------:R-:W-:Y:S01]  /*0170*/  IMAD.SHL.U32 R2, R5, 0x8, RZ ;  /* 0x0000000805027824 */ /* 0x000fe200078e00ff */
[----:B------:R-:W-:Y:S01]  /*0180*/  STL [R1+0x20], RZ ;  /* 0x000020ff01007387 */ /* 0x000fe20000100800 */
[----:B------:R-:W-:Y:S01]  /*0190*/  CS2R R36, SRZ ;  /* 0x0000000000247805 */ /* 0x000fe2000001ff00 */
[----:B0-----:R-:W-:Y:S01]  /*01a0*/  IABS R8, R7 ;  /* 0x0000000700087213 */ /* 0x001fe20000000000 */
[----:B------:R-:W-:Y:S01]  /*01b0*/  CS2R R38, SRZ ;  /* 0x0000000000267805 */ /* 0x000fe2000001ff00 */
[-C--:B------:R-:W-:Y:S01]  /*01c0*/  IABS R9, R2.reuse ;  /* 0x0000000200097213 */ /* 0x080fe20000000000 */
[----:B------:R-:W-:Y:S01]  /*01d0*/  STL [R1+0x24], RZ ;  /* 0x000024ff01007387 */ /* 0x000fe20000100800 */
[----:B------:R-:W-:Y:S01]  /*01e0*/  IABS R10, R2 ;  /* 0x00000002000a7213 */ /* 0x000fe20000000000 */
[----:B------:R-:W-:Y:S01]  /*01f0*/  CS2R R40, SRZ ;  /* 0x0000000000287805 */ /* 0x000fe2000001ff00 */
[----:B------:R-:W0:Y:S01]  /*0200*/  I2F.RP R0, R9 ;  /* 0x0000000900007306 */ /* 0x000e220000209400 */
[----:B------:R-:W-:Y:S01]  /*0210*/  STL [R1+0x28], RZ ;  /* 0x000028ff01007387 */ /* 0x000fe20000100800 */
[----:B------:R-:W-:Y:S01]  /*0220*/  CS2R R42, SRZ ;  /* 0x00000000002a7805 */ /* 0x000fe2000001ff00 */
[----:B------:R-:W-:Y:S01]  /*0230*/  CS2R R44, SRZ ;  /* 0x00000000002c7805 */ /* 0x000fe2000001ff00 */
[----:B------:R-:W-:Y:S01]  /*0240*/  CS2R R46, SRZ ;  /* 0x00000000002e7805 */ /* 0x000fe2000001ff00 */
        /* <DEDUP_REMOVED lines=9> */
[----:B0-----:R-:W0:Y:S03]  /*02e0*/  MUFU.RCP R0, R0 ;  /* 0x0000000000007308 */ /* 0x001e260000001000 */
[----:B------:R-:W-:Y:S04]  /*02f0*/  STL [R1+0x18], RZ ;  /* 0x000018ff01007387 */ /* 0x000fe80000100800 */
[----:B------:R-:W-:Y:S04]  /*0300*/  STL [R1+0x1c], RZ ;  /* 0x00001cff01007387 */ /* 0x000fe80000100800 */
[----:B------:R-:W-:Y:S04]  /*0310*/  STL [R1], RZ ;  /* 0x000000ff01007387 */ /* 0x000fe80000100800 */
[----:B------:R-:W-:Y:S01]  /*0320*/  STL [R1+0x4], RZ ;  /* 0x000004ff01007387 */ /* 0x000fe20000100800 */
[----:B0-----:R-:W-:Y:S01]  /*0330*/  IADD3 R4, R0, 0xffffffe, RZ ;  /* 0x0ffffffe00047810 */ /* 0x001fe20007ffe0ff */
[----:B------:R-:W-:-:S02]  /*0340*/  IMAD.MOV R0, RZ, RZ, -R10 ;  /* 0x000000ffff007224 */ /* 0x000fc400078e0a0a */
[----:B------:R-:W-:Y:S01]  /*0350*/  STL [R1+0x8], RZ ;  /* 0x000008ff01007387 */ /* 0x000fe20000100800 */
[----:B------:R0:W1:Y:S03]  /*0360*/  F2I.FTZ.U32.TRUNC.NTZ R5, R4 ;  /* 0x0000000400057305 */ /* 0x000066000021f000 */
[----:B------:R-:W-:Y:S04]  /*0370*/  STL [R1+0xc], RZ ;  /* 0x00000cff01007387 */ /* 0x000fe80000100800 */
[----:B------:R-:W-:Y:S01]  /*0380*/  STL [R1+0x1b0], RZ ;  /* 0x0001b0ff01007387 */ /* 0x000fe20000100800 */
[----:B0-----:R-:W-:-:S03]  /*0390*/  IMAD.MOV.U32 R4, RZ, RZ, RZ ;  /* 0x000000ffff047224 */ /* 0x001fc600078e00ff */
[----:B------:R-:W-:Y:S04]  /*03a0*/  STL [R1+0x1b4], RZ ;  /* 0x0001b4ff01007387 */ /* 0x000fe80000100800 */
[----:B------:R-:W-:Y:S01]  /*03b0*/  STL [R1+0x1b8], RZ ;  /* 0x0001b8ff01007387 */ /* 0x000fe20000100800 */
[----:B-1----:R-:W-:-:S03]  /*03c0*/  IMAD.MOV R6, RZ, RZ, -R5 ;  /* 0x000000ffff067224 */ /* 0x002fc600078e0a05 */
[----:B------:R-:W-:Y:S01]  /*03d0*/  STL [R1+0x1bc], RZ ;  /* 0x0001bcff01007387 */ /* 0x000fe20000100800 */
[----:B------:R-:W-:Y:S02]  /*03e0*/  IMAD R11, R6, R9, RZ ;  /* 0x00000009060b7224 */ /* 0x000fe400078e02ff */
[----:B------:R-:W-:Y:S01]  /*03f0*/  IMAD.MOV.U32 R6, RZ, RZ, R8 ;  /* 0x000000ffff067224 */ /* 0x000fe200078e0008 */
[----:B------:R-:W-:Y:S01]  /*0400*/  STL [R1+0x1a0], RZ ;  /* 0x0001a0ff01007387 */ /* 0x000fe20000100800 */
[----:B------:R-:W-:-:S03]  /*0410*/  IMAD.HI.U32 R5, R5, R11, R4 ;  /* 0x0000000b05057227 */ /* 0x000fc600078e0004 */
[----:B------:R-:W-:Y:S03]  /*0420*/  STL [R1+0x1a4], RZ ;  /* 0x0001a4ff01007387 */ /* 0x000fe60000100800 */
[----:B------:R-:W-:Y:S01]  /*0430*/  IMAD.HI.U32 R5, R5, R6, RZ ;  /* 0x0000000605057227 */ /* 0x000fe200078e00ff */
[----:B------:R-:W-:Y:S03]  /*0440*/  STL [R1+0x1a8], RZ ;  /* 0x0001a8ff01007387 */ /* 0x000fe60000100800 */
[----:B------:R-:W-:Y:S01]  /*0450*/  IMAD R0, R5, R0, R6 ;  /* 0x0000000005007224 */ /* 0x000fe200078e0206 */
[----:B------:R-:W-:Y:S04]  /*0460*/  STL [R1+0x1ac], RZ ;  /* 0x0001acff01007387 */ /* 0x000fe80000100800 */
[----:B------:R-:W-:Y:S01]  /*0470*/  ISETP.GT.U32.AND P1, PT, R9, R0, PT ;  /* 0x000000000900720c */ /* 0x000fe20003f24070 */
[----:B------:R-:W-:Y:S04]  /*0480*/  STL [R1+0x190], RZ ;  /* 0x000190ff01007387 */ /* 0x000fe80000100800 */
[----:B------:R-:W-:Y:S04]  /*0490*/  STL [R1+0x194], RZ ;  /* 0x000194ff01007387 */ /* 0x000fe80000100800 */
[----:B------:R-:W-:Y:S04]  /*04a0*/  STL [R1+0x198], RZ ;  /* 0x000198ff01007387 */ /* 0x000fe80000100800 */
[----:B------:R-:W-:Y:S01]  /*04b0*/  @!P1 IMAD.IADD R0, R0, 0x1, -R9 ;  /* 0x0000000100009824 */ /* 0x000fe200078e0a09 */
[----:B------:R-:W-:Y:S01]  /*04c0*/  @!P1 IADD3 R5, R5, 0x1, RZ ;  /* 0x0000000105059810 */ /* 0x000fe20007ffe0ff */
[----:B------:R-:W-:Y:S01]  /*04d0*/  STL [R1+0x19c], RZ ;  /* 0x00019cff01007387 */ /* 0x000fe20000100800 */
[----:B------:R-:W-:-:S02]  /*04e0*/  ISETP.NE.AND P1, PT, R2, RZ, PT ;  /* 0x000000ff0200720c */ /* 0x000fc40003f25270 */
[----:B------:R-:W-:Y:S01]  /*04f0*/  ISETP.GE.U32.AND P0, PT, R0, R9, PT ;  /* 0x000000090000720c */ /* 0x000fe20003f06070 */
[----:B------:R-:W-:Y:S01]  /*0500*/  STL [R1+0x180], RZ ;  /* 0x000180ff01007387 */ /* 0x000fe20000100800 */
[----:B------:R-:W-:-:S03]  /*0510*/  LOP3.LUT R0, R7, R2, RZ, 0x3c, !PT ;  /* 0x0000000207007212 */ /* 0x000fc600078e3cff */
[----:B------:R-:W-:Y:S01]  /*0520*/  STL [R1+0x184], RZ ;  /* 0x000184ff01007387 */ /* 0x000fe20000100800 */
[----:B------:R-:W-:Y:S02]  /*0530*/  ISETP.GE.AND P2, PT, R0, RZ, PT ;  /* 0x000000ff0000720c */ /* 0x000fe40003f46270 */
[C---:B------:R-:W-:Y:S01]  /*0540*/  IADD3 R0, R3.reuse, c[0x0][0x178], RZ ;  /* 0x00005e0003007a10 */ /* 0x040fe20007ffe0ff */
[----:B------:R-:W-:Y:S01]  /*0550*/  STL [R1+0x188], RZ ;  /* 0x000188ff01007387 */ /* 0x000fe20000100800 */
[----:B------:R-:W-:-:S03]  /*0560*/  IADD3 R3, R3, c[0x0][0x180], RZ ;  /* 0x0000600003037a10 */ /* 0x000fc60007ffe0ff */
[----:B------:R-:W-:Y:S01]  /*0570*/  @P0 IADD3 R5, R5, 0x1, RZ ;  /* 0x0000000105050810 */ /* 0x000fe20007ffe0ff */
[----:B------:R-:W-:Y:S04]  /*0580*/  STL [R1+0x18c], RZ ;  /* 0x00018cff01007387 */ /* 0x000fe80000100800 */
[----:B------:R-:W-:Y:S01]  /*0590*/  IMAD.MOV.U32 R4, RZ, RZ, R5 ;  /* 0x000000ffff047224 */ /* 0x000fe200078e0005 */
[----:B------:R-:W-:Y:S01]  /*05a0*/  SHF.R.S32.HI R5, RZ, 0x1f, R0 ;  /* 0x0000001fff057819 */ /* 0x000fe20000011400 */
[----:B------:R-:W-:Y:S02]  /*05b0*/  STL [R1+0x170], RZ ;  /* 0x000170ff01007387 */ /* 0x000fe40000100800 */
[----:B------:R-:W-:Y:S01]  /*05c0*/  @!P2 IMAD.MOV R4, RZ, RZ, -R4 ;  /* 0x000000ffff04a224 */ /* 0x000fe200078e0a04 */
[----:B------:R-:W-:Y:S01]  /*05d0*/  @!P1 LOP3.LUT R4, RZ, R2, RZ, 0x33, !PT ;  /* 0x00000002ff049212 */ /* 0x000fe200078e33ff */
[----:B------:R-:W-:Y:S01]  /*05e0*/  STL [R1+0x174], RZ ;  /* 0x000174ff01007387 */ /* 0x000fe20000100800 */
[----:B------:R-:W-:-:S03]  /*05f0*/  LEA.HI R5, R5, R0, RZ, 0x7 ;  /* 0x0000000005057211 */ /* 0x000fc600078f38ff */
[----:B------:R-:W-:Y:S01]  /*0600*/  IMAD.SHL.U32 R6, R4, 0x8, RZ ;  /* 0x0000000804067824 */ /* 0x000fe200078e00ff */
[----:B------:R-:W-:Y:S01]  /*0610*/  STL [R1+0x178], RZ ;  /* 0x000178ff01007387 */ /* 0x000fe20000100800 */
[----:B------:R-:W-:-:S03]  /*0620*/  IMAD.MOV R4, RZ, RZ, -R4 ;  /* 0x000000ffff047224 */ /* 0x000fc600078e0a04 */
[----:B------:R-:W-:Y:S01]  /*0630*/  LEA.HI.SX32 R5, R5, -R6, 0x19 ;  /* 0x8000000605057211 */ /* 0x000fe200078fcaff */
[----:B------:R-:W-:Y:S01]  /*0640*/  IMAD R8, R2, R4, R7 ;  /* 0x0000000402087224 */ /* 0x000fe200078e0207 */
[----:B------:R-:W-:Y:S01]  /*0650*/  STL [R1+0x17c], RZ ;  /* 0x00017cff01007387 */ /* 0x000fe20000100800 */
[----:B------:R-:W-:Y:S01]  /*0660*/  IMAD.MOV.U32 R4, RZ, RZ, RZ ;  /* 0x000000ffff047224 */ /* 0x000fe200078e00ff */
[----:B------:R-:W-:Y:S02]  /*0670*/  IMNMX R13, R5, 0x8, PT ;  /* 0x00000008050d7817 */ /* 0x000fe40003800200 */
[----:B------:R-:W-:Y:S01]  /*0680*/  STL [R1+0x160], RZ ;  /* 0x000160ff01007387 */ /* 0x000fe20000100800 */
[----:B------:R-:W-:Y:S02]  /*0690*/  IABS R11, R8 ;  /* 0x00000008000b7213 */ /* 0x000fe40000000000 */
[----:B------:R-:W-:Y:S01]  /*06a0*/  IABS R9, R13 ;  /* 0x0000000d00097213 */ /* 0x000fe20000000000 */
[----:B------:R-:W-:Y:S03]  /*06b0*/  STL [R1+0x164], RZ ;  /* 0x000164ff01007387 */ /* 0x000fe60000100800 */
[----:B------:R-:W0:Y:S01]  /*06c0*/  I2F.RP R0, R9 ;  /* 0x0000000900007306 */ /* 0x000e220000209400 */
[----:B------:R-:W-:Y:S04]  /*06d0*/  STL [R1+0x168], RZ ;  /* 0x000168ff01007387 */ /* 0x000fe80000100800 */
[----:B------:R-:W-:Y:S04]  /*06e0*/  STL [R1+0x16c], RZ ;  /* 0x00016cff01007387 */ /* 0x000fe80000100800 */
[----:B------:R-:W-:Y:S04]  /*06f0*/  STL [R1+0x150], RZ ;  /* 0x000150ff01007387 */ /* 0x000fe80000100800 */
[----:B------:R-:W-:Y:S01]  /*0700*/  STL [R1+0x154], RZ ;  /* 0x000154ff01007387 */ /* 0x000fe20000100800 */
[----:B0-----:R-:W0:Y:S03]  /*0710*/  MUFU.RCP R0, R0 ;  /* 0x0000000000007308 */ /* 0x001e260000001000 */
[----:B------:R-:W-:Y:S04]  /*0720*/  STL [R1+0x158], RZ ;  /* 0x000158ff01007387 */ /* 0x000fe80000100800 */
[----:B------:R-:W-:Y:S04]  /*0730*/  STL [R1+0x15c], RZ ;  /* 0x00015cff01007387 */ /* 0x000fe80000100800 */
[----:B------:R-:W-:Y:S04]  /*0740*/  STL [R1+0x140], RZ ;  /* 0x000140ff01007387 */ /* 0x000fe80000100800 */
[----:B------:R-:W-:Y:S01]  /*0750*/  STL [R1+0x144], RZ ;  /* 0x000144ff01007387 */ /* 0x000fe20000100800 */
[----:B0-----:R-:W-:-:S03]  /*0760*/  IADD3 R5, R0, 0xffffffe, RZ ;  /* 0x0ffffffe00057810 */ /* 0x001fc60007ffe0ff */
[----:B------:R-:W-:Y:S04]  /*0770*/  STL [R1+0x148], RZ ;  /* 0x000148ff01007387 */ /* 0x000fe80000100800 */
[----:B------:R-:W-:Y:S01]  /*0780*/  STL [R1+0x14c], RZ ;  /* 0x00014cff01007387 */ /* 0x000fe20000100800 */
[----:B------:R-:W0:Y:S03]  /*0790*/  F2I.FTZ.U32.TRUNC.NTZ R5, R5 ;  /* 0x0000000500057305 */ /* 0x000e26000021f000 */
[----:B------:R-:W-:Y:S04]  /*07a0*/  STL [R1+0x130], RZ ;  /* 0x000130ff01007387 */ /* 0x000fe80000100800 */
[----:B------:R-:W-:Y:S04]  /*07b0*/  STL [R1+0x134], RZ ;  /* 0x000134ff01007387 */ /* 0x000fe80000100800 */
[----:B------:R-:W-:Y:S04]  /*07c0*/  STL [R1+0x138], RZ ;  /* 0x000138ff01007387 */ /* 0x000fe80000100800 */
[----:B------:R-:W-:Y:S01]  /*07d0*/  STL [R1+0x13c], RZ ;  /* 0x00013cff01007387 */ /* 0x000fe20000100800 */
[----:B0-----:R-:W-:-:S03]  /*07e0*/  IMAD.MOV R10, RZ, RZ, -R5 ;  /* 0x000000ffff0a7224 */ /* 0x001fc600078e0a05 */
[----:B------:R-:W-:Y:S01]  /*07f0*/  STL [R1+0x120], RZ ;  /* 0x000120ff01007387 */ /* 0x000fe20000100800 */
[----:B------:R-:W-:-:S03]  /*0800*/  IMAD.MOV.U32 R2, RZ, RZ, R10 ;  /* 0x000000ffff027224 */ /* 0x000fc600078e000a */
[----:B------:R-:W-:Y:S01]  /*0810*/  STL [R1+0x124], RZ ;  /* 0x000124ff01007387 */ /* 0x000fe20000100800 */
[----:B------:R-:W-:Y:S01]  /*0820*/  IMAD R7, R2, R9, RZ ;  /* 0x0000000902077224 */ /* 0x000fe200078e02ff */
[----:B------:R-:W-:Y:S02]  /*0830*/  IABS R2, R13 ;  /* 0x0000000d00027213 */ /* 0x000fe40000000000 */
[----:B------:R-:W-:Y:S01]  /*0840*/  STL [R1+0x128], RZ ;  /* 0x000128ff01007387 */ /* 0x000fe20000100800 */
[----:B------:R-:W-:-:S03]  /*0850*/  IMAD.HI.U32 R4, R5, R7, R4 ;  /* 0x0000000705047227 */ /* 0x000fc600078e0004 */
[----:B------:R-:W-:Y:S01]  /*0860*/  STL [R1+0x12c], RZ ;  /* 0x00012cff01007387 */ /* 0x000fe20000100800 */
[----:B------:R-:W-:Y:S02]  /*0870*/  IMAD.MOV R2, RZ, RZ, -R2 ;  /* 0x000000ffff027224 */ /* 0x000fe400078e0a02 */
[----:B------:R-:W-:Y:S01]  /*0880*/  IMAD.HI.U32 R0, R4, R11, RZ ;  /* 0x0000000b04007227 */ /* 0x000fe200078e00ff */
[----:B------:R-:W-:Y:S01]  /*0890*/  STL [R1+0x110], RZ ;  /* 0x000110ff01007387 */ /* 0x000fe20000100800 */
[----:B------:R-:W-:Y:S02]  /*08a0*/  CS2R R4, SRZ ;  /* 0x0000000000047805 */ /* 0x000fe4000001ff00 */
[----:B------:R-:W-:Y:S01]  /*08b0*/  IMAD R2, R0, R2, R11 ;  /* 0x0000000200027224 */ /* 0x000fe200078e020b */
[----:B------:R-:W-:Y:S01]  /*08c0*/  STL [R1+0x114], RZ ;  /* 0x000114ff01007387 */ /* 0x000fe20000100800 */
[----:B------:R-:W-:Y:S01]  /*08d0*/  ULDC.64 UR4, c[0x0][0x118] ;  /* 0x0000460000047ab9 */ /* 0x000fe20000000a00 */
[----:B------:R-:W-:-:S02]  /*08e0*/  CS2R R10, SRZ ;  /* 0x00000000000a7805 */ /* 0x000fc4000001ff00 */
[----:B------:R-:W-:Y:S01]  /*08f0*/  ISETP.GT.U32.AND P1, PT, R9, R2, PT ;  /* 0x000000020900720c */ /* 0x000fe20003f24070 */
[----:B------:R-:W-:Y:S04]  /*0900*/  STL [R1+0x118], RZ ;  /* 0x000118ff01007387 */ /* 0x000fe80000100800 */
[----:B------:R-:W-:Y:S04]  /*0910*/  STL [R1+0x11c], RZ ;  /* 0x00011cff01007387 */ /* 0x000fe80000100800 */
[----:B------:R-:W-:Y:S04]  /*0920*/  STL [R1+0x100], RZ ;  /* 0x000100ff01007387 */ /* 0x000fe80000100800 */
[----:B------:R-:W-:Y:S01]  /*0930*/  STL [R1+0x104], RZ ;  /* 0x000104ff01007387 */ /* 0x000fe20000100800 */
[----:B------:R-:W-:Y:S01]  /*0940*/  @!P1 IMAD.IADD R2, R2, 0x1, -R9 ;  /* 0x0000000102029824 */ /* 0x000fe200078e0a09 */
[----:B------:R-:W-:-:S02]  /*0950*/  @!P1 IADD3 R0, R0, 0x1, RZ ;  /* 0x0000000100009810 */ /* 0x000fc40007ffe0ff */
[----:B------:R-:W-:Y:S01]  /*0960*/  STL [R1+0x108], RZ ;  /* 0x000108ff01007387 */ /* 0x000fe20000100800 */
[----:B------:R-:W-:Y:S02]  /*0970*/  ISETP.NE.AND P1, PT, R13, RZ, PT ;  /* 0x000000ff0d00720c */ /* 0x000fe40003f25270 */
[----:B------:R-:W-:Y:S01]  /*0980*/  ISETP.GE.U32.AND P0, PT, R2, R9, PT ;  /* 0x000000090200720c */ /* 0x000fe20003f06070 */
[----:B------:R-:W-:Y:S01]  /*0990*/  STL [R1+0x10c], RZ ;  /* 0x00010cff01007387 */ /* 0x000fe20000100800 */
[----:B------:R-:W-:-:S03]  /*09a0*/  LOP3.LUT R2, R8, R13, RZ, 0x3c, !PT ;  /* 0x0000000d08027212 */ /* 0x000fc600078e3cff */
[----:B------:R-:W-:Y:S01]  /*09b0*/  STL [R1+0xf0], RZ ;  /* 0x0000f0ff01007387 */ /* 0x000fe20000100800 */
[----:B------:R-:W-:-:S03]  /*09c0*/  ISETP.GE.AND P2, PT, R2, RZ, PT ;  /* 0x000000ff0200720c */ /* 0x000fc60003f46270 */
[----:B------:R-:W-:Y:S04]  /*09d0*/  STL [R1+0xf4], RZ ;  /* 0x0000f4ff01007387 */ /* 0x000fe80000100800 */
[----:B------:R-:W-:Y:S01]  /*09e0*/  STL [R1+0xf8], RZ ;  /* 0x0000f8ff01007387 */ /* 0x000fe20000100800 */
[----:B------:R-:W-:Y:S02]  /*09f0*/  @P0 IADD3 R0, R0, 0x1, RZ ;  /* 0x0000000100000810 */ /* 0x000fe40007ffe0ff */
[----:B------:R-:W-:Y:S01]  /*0a00*/  ISETP.GE.AND P0, PT, R3, 0x80, PT ;  /* 0x000000800300780c */ /* 0x000fe20003f06270 */
[----:B------:R-:W-:Y:S02]  /*0a10*/  STL [R1+0xfc], RZ ;  /* 0x0000fcff01007387 */ /* 0x000fe40000100800 */
[----:B------:R-:W-:Y:S01]  /*0a20*/  @!P2 IMAD.MOV R0, RZ, RZ, -R0 ;  /* 0x000000ffff00a224 */ /* 0x000fe200078e0a00 */
[----:B------:R-:W-:Y:S01]  /*0a30*/  @!P1 LOP3.LUT R0, RZ, R13, RZ, 0x33, !PT ;  /* 0x0000000dff009212 */ /* 0x000fe200078e33ff */
[----:B------:R-:W-:Y:S04]  /*0a40*/  STL [R1+0xe0], RZ ;  /* 0x0000e0ff01007387 */ /* 0x000fe80000100800 */
[----:B------:R-:W-:Y:S01]  /*0a50*/  STL [R1+0xe4], RZ ;  /* 0x0000e4ff01007387 */ /* 0x000fe20000100800 */
[----:B------:R-:W-:-:S03]  /*0a60*/  IMAD.MOV R2, RZ, RZ, -R0 ;  /* 0x000000ffff027224 */ /* 0x000fc600078e0a00 */
[----:B------:R-:W-:Y:S01]  /*0a70*/  STL [R1+0xe8], RZ ;  /* 0x0000e8ff01007387 */ /* 0x000fe20000100800 */
[----:B------:R-:W-:Y:S02]  /*0a80*/  IMAD R2, R13, R2, R8 ;  /* 0x000000020d027224 */ /* 0x000fe400078e0208 */
[----:B------:R-:W-:Y:S01]  /*0a90*/  CS2R R8, SRZ ;  /* 0x0000000000087805 */ /* 0x000fe2000001ff00 */
[----:B------:R-:W-:Y:S01]  /*0aa0*/  STL [R1+0xec], RZ ;  /* 0x0000ecff01007387 */ /* 0x000fe20000100800 */
[----:B------:R-:W-:Y:S01]  /*0ab0*/  IMAD.IADD R2, R6, 0x1, R2 ;  /* 0x0000000106027824 */ /* 0x000fe200078e0202 */
[----:B------:R-:W-:Y:S01]  /*0ac0*/  CS2R R12, SRZ ;  /* 0x00000000000c7805 */ /* 0x000fe2000001ff00 */
[----:B------:R-:W-:Y:S01]  /*0ad0*/  CS2R R6, SRZ ;  /* 0x0000000000067805 */ /* 0x000fe2000001ff00 */
[----:B------:R-:W-:Y:S04]  /*0ae0*/  STL [R1+0xd0], RZ ;  /* 0x0000d0ff01007387 */ /* 0x000fe80000100800 */
        /* <DEDUP_REMOVED lines=39> */
[----:B------:R0:W-:Y:S04]  /*0d60*/  STL [R1+0x3170], R4 ;  /* 0x0031700401007387 */ /* 0x0001e80000100800 */
[----:B------:R-:W-:Y:S04]  /*0d70*/  STL [R1+0x3174], R5 ;  /* 0x0031740501007387 */ /* 0x000fe80000100800 */
[----:B------:R1:W-:Y:S01]  /*0d80*/  STL [R1+0x3178], R6 ;  /* 0x0031780601007387 */ /* 0x0003e20000100800 */
[----:B0-----:R-:W-:-:S03]  /*0d90*/  IMAD.SHL.U32 R4, R0, 0x80, RZ ;  /* 0x0000008000047824 */ /* 0x001fc600078e00ff */
[----:B------:R-:W-:Y:S02]  /*0da0*/  STL [R1+0x280], RZ ;  /* 0x000280ff01007387 */ /* 0x000fe40000100800 */
[C---:B------:R-:W-:Y:S02]  /*0db0*/  IADD3 R3, R4.reuse, 0x2, RZ ;  /* 0x0000000204037810 */ /* 0x040fe40007ffe0ff */
[----:B------:R-:W-:Y:S01]  /*0dc0*/  STL [R1+0x284], RZ ;  /* 0x000284ff01007387 */ /* 0x000fe20000100800 */
[C---:B------:R-:W-:Y:S02]  /*0dd0*/  IADD3 R0, R4.reuse, 0x3, RZ ;  /* 0x0000000304007810 */ /* 0x040fe40007ffe0ff */
[C---:B-1----:R-:W-:Y:S01]  /*0de0*/  IADD3 R6, R4.reuse, 0x1, RZ ;  /* 0x0000000104067810 */ /* 0x042fe20007ffe0ff */
[----:B------:R-:W-:Y:S01]  /*0df0*/  STL [R1+0x288], RZ ;  /* 0x000288ff01007387 */ /* 0x000fe20000100800 */
[C---:B------:R-:W-:Y:S02]  /*0e00*/  IADD3 R60, R4.reuse, 0x4, RZ ;  /* 0x00000004043c7810 */ /* 0x040fe40007ffe0ff */
[C---:B------:R-:W-:Y:S01]  /*0e10*/  IADD3 R61, R4.reuse, 0x5, RZ ;  /* 0x00000005043d7810 */ /* 0x040fe20007ffe0ff */
        /* <DEDUP_REMOVED lines=85> */
[----:B------:R-:W-:Y:S04]  /*1370*/  STL [R1+0xf64], R4 ;  /* 0x000f640401007387 */ /* 0x000fe80000100800 */
[----:B------:R0:W-:Y:S04]  /*1380*/  STL [R1+0x2f80], R6 ;  /* 0x002f800601007387 */ /* 0x0001e80000100800 */
[----:B------:R1:W-:Y:S04]  /*1390*/  STL [R1+0x2f7c], R3 ;  /* 0x002f7c0301007387 */ /* 0x0003e80000100800 */
[----:B------:R2:W-:Y:S01]  /*13a0*/  STL [R1+0x2f78], R0 ;  /* 0x002f780001007387 */ /* 0x0005e20000100800 */
[----:B0-----:R-:W-:-:S03]  /*13b0*/  IADD3 R6, R4, 0xa, RZ ;  /* 0x0000000a04067810 */ /* 0x001fc60007ffe0ff */
[----:B------:R-:W-:Y:S01]  /*13c0*/  STL [R1+0x2f74], R60 ;  /* 0x002f743c01007387 */ /* 0x000fe20000100800 */
[----:B-1----:R-:W-:-:S03]  /*13d0*/  IADD3 R3, R4, 0x6, RZ ;  /* 0x0000000604037810 */ /* 0x002fc60007ffe0ff */
[----:B------:R-:W0:Y:S01]  /*13e0*/  S2R R5, SR_TID.X ;  /* 0x0000000000057919 */ /* 0x000e220000002100 */
[----:B--2---:R-:W-:-:S03]  /*13f0*/  IADD3 R0, R4, 0x7, RZ ;  /* 0x0000000704007810 */ /* 0x004fc60007ffe0ff */
[----:B------:R1:W-:Y:S04]  /*1400*/  STL [R1+0x2f88], R3 ;  /* 0x002f880301007387 */ /* 0x0003e80000100800 */
[----:B------:R-:W-:Y:S04]  /*1410*/  STL [R1+0x2f84], R61 ;  /* 0x002f843d01007387 */ /* 0x000fe80000100800 */
[----:B------:R2:W-:Y:S01]  /*1420*/  STL [R1+0x2f8c], R0 ;  /* 0x002f8c0001007387 */ /* 0x0005e20000100800 */
[----:B-1----:R-:W-:-:S05]  /*1430*/  IADD3 R3, R4, 0x8, RZ ;  /* 0x0000000804037810 */ /* 0x002fca0007ffe0ff */
[----:B------:R1:W-:Y:S01]  /*1440*/  STL [R1+0x2f90], R3 ;  /* 0x002f900301007387 */ /* 0x0003e20000100800 */
[----:B--2---:R-:W-:-:S05]  /*1450*/  IADD3 R0, R4, 0x9, RZ ;  /* 0x0000000904007810 */ /* 0x004fca0007ffe0ff */
[----:B------:R2:W-:Y:S01]  /*1460*/  STL [R1+0x2f94], R0 ;  /* 0x002f940001007387 */ /* 0x0005e20000100800 */
[----:B-1----:R-:W-:-:S03]  /*1470*/  IADD3 R3, R4, 0xb, RZ ;  /* 0x0000000b04037810 */ /* 0x002fc60007ffe0ff */
[----:B------:R1:W-:Y:S04]  /*1480*/  STL [R1+0x2f98], R6 ;  /* 0x002f980601007387 */ /* 0x0003e80000100800 */
[----:B------:R3:W-:Y:S01]  /*1490*/  STL [R1+0x2f9c], R3 ;  /* 0x002f9c0301007387 */ /* 0x0007e20000100800 */
[C---:B--2---:R-:W-:Y:S02]  /*14a0*/  IADD3 R0, R4.reuse, 0xc, RZ ;  /* 0x0000000c04007810 */ /* 0x044fe40007ffe0ff */
[----:B-1----:R-:W-:-:S03]  /*14b0*/  IADD3 R6, R4, 0xd, RZ ;  /* 0x0000000d04067810 */ /* 0x002fc60007ffe0ff */
[----:B------:R1:W-:Y:S01]  /*14c0*/  STL [R1+0x2fa0], R0 ;  /* 0x002fa00001007387 */ /* 0x0003e20000100800 */
[----:B---3--:R-:W-:-:S03]  /*14d0*/  IADD3 R3, R4, 0xe, RZ ;  /* 0x0000000e04037810 */ /* 0x008fc60007ffe0ff */
[----:B------:R2:W-:Y:S04]  /*14e0*/  STL [R1+0x2fa4], R6 ;  /* 0x002fa40601007387 */ /* 0x0005e80000100800 */
[----:B------:R3:W-:Y:S01]  /*14f0*/  STL [R1+0x2fa8], R3 ;  /* 0x002fa80301007387 */ /* 0x0007e20000100800 */
[C---:B-1----:R-:W-:Y:S02]  /*1500*/  IADD3 R0, R4.reuse, 0xf, RZ ;  /* 0x0000000f04007810 */ /* 0x042fe40007ffe0ff */
[----:B--2---:R-:W-:-:S03]  /*1510*/  IADD3 R6, R4, 0x10, RZ ;  /* 0x0000001004067810 */ /* 0x004fc60007ffe0ff */
        /* <DEDUP_REMOVED lines=166> */
[----:B-1----:R-:W-:Y:S01]  /*1f80*/  IMAD.SHL.U32 R0, R2, 0x80, RZ ;  /* 0x0000008002007824 */ /* 0x002fe200078e00ff */
[C---:B------:R-:W-:Y:S02]  /*1f90*/  IADD3 R2, R4.reuse, 0x64, RZ ;  /* 0x0000006404027810 */ /* 0x040fe40007ffe0ff */
[----:B--2---:R-:W-:Y:S02]  /*1fa0*/  IADD3 R6, R4, 0x63, RZ ;  /* 0x0000006304067810 */ /* 0x004fe40007ffe0ff */
[----:B0-----:R-:W-:-:S03]  /*1fb0*/  LOP3.LUT R3, R5, 0x1f, RZ, 0xc0, !PT ;  /* 0x0000001f05037812 */ /* 0x001fc600078ec0ff */
[----:B------:R0:W-:Y:S01]  /*1fc0*/  STL [R1+0x30fc], R6 ;  /* 0x0030fc0601007387 */ /* 0x0001e20000100800 */
[----:B------:R-:W-:Y:S02]  /*1fd0*/  LOP3.LUT R5, R0, 0x1f, R5, 0xf8, !PT ;  /* 0x0000001f00057812 */ /* 0x000fe400078ef805 */
[----:B0-----:R-:W-:-:S05]  /*1fe0*/  IADD3 R6, R4, 0x65, RZ ;  /* 0x0000006504067810 */ /* 0x001fca0007ffe0ff */
[----:B------:R0:W-:Y:S04]  /*1ff0*/  STL [R1+0x3104], R6 ;  /* 0x0031040601007387 */ /* 0x0001e80000100800 */
[----:B0-----:R0:W5:Y:S04]  /*2000*/  LDL.LU R6, [R1+0x3178] ;  /* 0x0031780001067983 */ /* 0x0011680000300800 */
[----:B------:R1:W-:Y:S04]  /*2010*/  STL [R1+0xf68], R5 ;  /* 0x000f680501007387 */ /* 0x0003e80000100800 */
[----:B------:R-:W-:Y:S01]  /*2020*/  STL [R1+0x3100], R2 ;  /* 0x0031000201007387 */ /* 0x000fe20000100800 */
[----:B-1----:R-:W-:-:S05]  /*2030*/  LOP3.LUT R5, R0, 0x20, R3, 0xfe, !PT ;  /* 0x0000002000057812 */ /* 0x002fca00078efe03 */
[----:B------:R1:W-:Y:S02]  /*2040*/  STL [R1+0xf6c], R5 ;  /* 0x000f6c0501007387 */ /* 0x0003e40000100800 */
[C-C-:B-1----:R-:W-:Y:S02]  /*2050*/  LOP3.LUT R5, R0.reuse, 0x40, R3.reuse, 0xfe, !PT ;  /* 0x0000004000057812 */ /* 0x142fe400078efe03 */
[----:B------:R-:W-:Y:S02]  /*2060*/  LOP3.LUT R0, R0, 0x60, R3, 0xfe, !PT ;  /* 0x0000006000007812 */ /* 0x000fe400078efe03 */
[C---:B------:R-:W-:Y:S01]  /*2070*/  IADD3 R3, R4.reuse, 0x66, RZ ;  /* 0x0000006604037810 */ /* 0x040fe20007ffe0ff */
[----:B------:R1:W-:Y:S04]  /*2080*/  STL [R1+0xf70], R5 ;  /* 0x000f700501007387 */ /* 0x0003e80000100800 */
[----:B-1----:R0:W5:Y:S04]  /*2090*/  LDL.LU R5, [R1+0x3174] ;  /* 0x0031740001057983 */ /* 0x0021680000300800 */
[----:B------:R1:W-:Y:S04]  /*20a0*/  STL [R1+0xf74], R0 ;  /* 0x000f740001007387 */ /* 0x0003e80000100800 */
[----:B------:R2:W-:Y:S01]  /*20b0*/  STL [R1+0x3108], R3 ;  /* 0x0031080301007387 */ /* 0x0005e20000100800 */
[----:B-1----:R-:W-:-:S02]  /*20c0*/  IADD3 R0, R4, 0x67, RZ ;  /* 0x0000006704007810 */ /* 0x002fc40007ffe0ff */
[----:B--2---:R-:W-:-:S03]  /*20d0*/  IADD3 R3, R4, 0x68, RZ ;  /* 0x0000006804037810 */ /* 0x004fc60007ffe0ff */
[----:B------:R1:W-:Y:S04]  /*20e0*/  STL [R1+0x310c], R0 ;  /* 0x00310c0001007387 */ /* 0x0003e80000100800 */
[----:B------:R2:W-:Y:S01]  /*20f0*/  STL [R1+0x3110], R3 ;  /* 0x0031100301007387 */ /* 0x0005e20000100800 */
[C---:B-1----:R-:W-:Y:S02]  /*2100*/  IADD3 R0, R4.reuse, 0x69, RZ ;  /* 0x0000006904007810 */ /* 0x042fe40007ffe0ff */
        /* <DEDUP_REMOVED lines=8> */
[----:B--2---:R-:W-:-:S05]  /*2190*/  IADD3 R3, R4, 0x6e, RZ ;  /* 0x0000006e04037810 */ /* 0x004fca0007ffe0ff */
[----:B------:R1:W-:Y:S02]  /*21a0*/  STL [R1+0x3128], R3 ;  /* 0x0031280301007387 */ /* 0x0003e40000100800 */
[----:B-1----:R-:W-:-:S05]  /*21b0*/  IADD3 R3, R4, 0x6f, RZ ;  /* 0x0000006f04037810 */ /* 0x002fca0007ffe0ff */
[----:B------:R1:W-:Y:S04]  /*21c0*/  STL [R1+0x312c], R3 ;  /* 0x00312c0301007387 */ /* 0x0003e80000100800 */
[----:B------:R-:W-:Y:S01]  /*21d0*/  STL [R1+0x3124], R0 ;  /* 0x0031240001007387 */ /* 0x000fe20000100800 */
[----:B-1----:R-:W-:-:S05]  /*21e0*/  IADD3 R3, R4, 0x70, RZ ;  /* 0x0000007004037810 */ /* 0x002fca0007ffe0ff */
[----:B------:R1:W-:Y:S02]  /*21f0*/  STL [R1+0x3130], R3 ;  /* 0x0031300301007387 */ /* 0x0003e40000100800 */
        /* <DEDUP_REMOVED lines=28> */
[----:B-1----:R-:W-:Y:S02]  /*23c0*/  IADD3 R3, R4, 0x7f, RZ ;  /* 0x0000007f04037810 */ /* 0x002fe40007ffe0ff */
[----:B------:R0:W5:Y:S04]  /*23d0*/  LDL.LU R4, [R1+0x3170] ;  /* 0x0031700001047983 */ /* 0x0001680000300800 */
[----:B------:R1:W-:Y:S02]  /*23e0*/  STL [R1+0x3138], R3 ;  /* 0x0031380301007387 */ /* 0x0003e40000100800 */
[----:B-1----:R-:W-:-:S05]  /*23f0*/  IMAD.MOV.U32 R3, RZ, RZ, 0x7f ;  /* 0x0000007fff037424 */ /* 0x002fca00078e00ff */
[----:B------:R-:W-:Y:S01]  /*2400*/  IADD3 R3, R3, c[0x0][0x180], RZ ;  /* 0x0000600003037a10 */ /* 0x000fe20007ffe0ff */
[----:B------:R-:W-:Y:S05]  /*2410*/  @!P0 BRA `(.L_x_0) ;  /* 0x0009a3e000008947 */ /* 0x000fea0003800000 */
[----:B0-----:R-:W2:Y:S04]  /*2420*/  LDL R29, [R1+0x312c] ;  /* 0x00312c00011d7983 */ /* 0x001ea80000100800 */
[----:B------:R-:W3:Y:S01]  /*2430*/  LDL R30, [R1+0x3128] ;  /* 0x00312800011e7983 */ /* 0x000ee20000100800 */
[----:B------:R-:W-:Y:S02]  /*2440*/  IMAD.MOV.U32 R32, RZ, RZ, R0 ;  /* 0x000000ffff207224 */ /* 0x000fe400078e0000 */
[----:B------:R-:W-:Y:S01]  /*2450*/  IMAD.MOV.U32 R42, RZ, RZ, R2 ;  /* 0x000000ffff2a7224 */ /* 0x000fe200078e0002 */
[----:B------:R-:W-:Y:S01]  /*2460*/  SHF.R.S32.HI R2, RZ, 0x1f, R3 ;  /* 0x0000001fff027819 */ /* 0x000fe20000011403 */
[----:B------:R-:W4:Y:S03]  /*2470*/  LDL R37, [R1+0x3118] ;  /* 0x0031180001257983 */ /* 0x000f260000100800 */
[----:B------:R-:W-:Y:S01]  /*2480*/  LEA.HI R2, R2, R3, RZ, 0x7 ;  /* 0x0000000302027211 */ /* 0x000fe200078f38ff */
[----:B------:R-:W4:Y:S04]  /*2490*/  LDL R36, [R1+0x311c] ;  /* 0x00311c0001247983 */ /* 0x000f280000100800 */
        /* <DEDUP_REMOVED lines=24> */
[----:B------:R0:W-:Y:S04]  /*2620*/  STL [R1+0xf28], R2 ;  /* 0x000f280201007387 */ /* 0x0001e80000100800 */
[----:B------:R-:W4:Y:S01]  /*2630*/  LDL R23, [R1+0xf64] ;  /* 0x000f640001177983 */ /* 0x000f220000100800 */
[----:B--2---:R-:W-:-:S02]  /*2640*/  IMAD.MOV.U32 R28, RZ, RZ, R29 ;  /* 0x000000ffff1c7224 */ /* 0x004fc400078e001d */
[----:B---3--:R-:W-:Y:S02]  /*2650*/  IMAD.MOV.U32 R29, RZ, RZ, R30 ;  /* 0x000000ffff1d7224 */ /* 0x008fe400078e001e */
[----:B------:R-:W-:Y:S02]  /*2660*/  IMAD.MOV.U32 R30, RZ, RZ, R32 ;  /* 0x000000ffff1e7224 */ /* 0x000fe400078e0020 */
[----:B------:R-:W-:Y:S02]  /*2670*/  IMAD.MOV.U32 R27, RZ, RZ, R28 ;  /* 0x000000ffff1b7224 */ /* 0x000fe400078e001c */
[----:B------:R-:W-:Y:S02]  /*2680*/  IMAD.MOV.U32 R28, RZ, RZ, R29 ;  /* 0x000000ffff1c7224 */ /* 0x000fe400078e001d */
[----:B------:R-:W-:Y:S02]  /*2690*/  IMAD.MOV.U32 R29, RZ, RZ, R30 ;  /* 0x000000ffff1d7224 */ /* 0x000fe400078e001e */
[----:B------:R-:W-:Y:S01]  /*26a0*/  IMAD.MOV.U32 R26, RZ, RZ, R27 ;  /* 0x000000ffff1a7224 */ /* 0x000fe200078e001b */
[----:B------:R-:W2:Y:S01]  /*26b0*/  LDL R30, [R1+0xf6c] ;  /* 0x000f6c00011e7983 */ /* 0x000ea20000100800 */
[----:B------:R-:W-:-:S02]  /*26c0*/  IMAD.MOV.U32 R27, RZ, RZ, R28 ;  /* 0x000000ffff1b7224 */ /* 0x000fc400078e001c */
[----:B------:R-:W-:Y:S02]  /*26d0*/  IMAD.MOV.U32 R28, RZ, RZ, R29 ;  /* 0x000000ffff1c7224 */ /* 0x000fe400078e001d */
[----:B------:R-:W-:Y:S01]  /*26e0*/  IMAD.MOV.U32 R25, RZ, RZ, R26 ;  /* 0x000000ffff197224 */ /* 0x000fe200078e001a */
[----:B------:R-:W3:Y:S01]  /*26f0*/  LDL R29, [R1+0xf70] ;  /* 0x000f7000011d7983 */ /* 0x000ee20000100800 */
[----:B------:R-:W-:Y:S02]  /*2700*/  IMAD.MOV.U32 R26, RZ, RZ, R27 ;  /* 0x000000ffff1a7224 */ /* 0x000fe400078e001b */
[----:B------:R-:W-:Y:S02]  /*2710*/  IMAD.MOV.U32 R27, RZ, RZ, R28 ;  /* 0x000000ffff1b7224 */ /* 0x000fe400078e001c */
[----:B------:R-:W3:Y:S01]  /*2720*/  LDL R28, [R1+0xf74] ;  /* 0x000f7400011c7983 */ /* 0x000ee20000100800 */
[----:B------:R-:W-:-:S05]  /*2730*/  IABS R0, c[0x0][0x178] ;  /* 0x00005e0000007a13 */ /* 0x000fca0000000000 */
[----:B------:R-:W-:-:S04]  /*2740*/  IMAD.MOV.U32 R8, RZ, RZ, R0 ;  /* 0x000000ffff087224 */ /* 0x000fc800078e0000 */
[----:B------:R-:W1:Y:S08]  /*2750*/  I2F.RP R0, R8 ;  /* 0x0000000800007306 */ /* 0x000e700000209400 */
[----:B-1----:R-:W1:Y:S02]  /*2760*/  MUFU.RCP R0, R0 ;  /* 0x0000000000007308 */ /* 0x002e640000001000 */
[----:B-1----:R-:W-:-:S06]  /*2770*/  IADD3 R0, R0, 0xffffffe, RZ ;  /* 0x0ffffffe00007810 */ /* 0x002fcc0007ffe0ff */
[----:B-----5:R-:W1:Y:S01]  /*2780*/  F2I.FTZ.U32.TRUNC.NTZ R5, R0 ;  /* 0x0000000000057305 */ /* 0x020e62000021f000 */
[----:B------:R-:W-:Y:S02]  /*2790*/  IMAD.MOV.U32 R4, RZ, RZ, RZ ;  /* 0x000000ffff047224 */ /* 0x000fe400078e00ff */
[----:B-1----:R-:W-:-:S04]  /*27a0*/  IMAD.MOV R0, RZ, RZ, -R5 ;  /* 0x000000ffff007224 */ /* 0x002fc800078e0a05 */
[----:B------:R-:W-:Y:S01]  /*27b0*/  IMAD R0, R0, R8, RZ ;  /* 0x0000000800007224 */ /* 0x000fe200078e02ff */
[----:B----4-:R-:W-:-:S03]  /*27c0*/  IABS R31, R31 ;  /* 0x0000001f001f7213 */ /* 0x010fc60000000000 */
[----:B------:R-:W-:-:S06]  /*27d0*/  IMAD.HI.U32 R0, R5, R0, R4 ;  /* 0x0000000005007227 */ /* 0x000fcc00078e0004 */
[----:B------:R-:W-:Y:S01]  /*27e0*/  IMAD.HI.U32 R4, R0, R31, RZ ;  /* 0x0000001f00047227 */ /* 0x000fe200078e00ff */
[----:B--2---:R-:W-:Y:S02]  /*27f0*/  IABS R30, R30 ;  /* 0x0000001e001e7213 */ /* 0x004fe40000000000 */
[----:B---3--:R-:W-:-:S03]  /*2800*/  IABS R29, R29 ;  /* 0x0000001d001d7213 */ /* 0x008fc60000000000 */
[----:B------:R-:W-:Y:S01]  /*2810*/  IMAD.HI.U32 R3, R0, R30, RZ ;  /* 0x0000001e00037227 */ /* 0x000fe200078e00ff */
[----:B------:R-:W-:-:S03]  /*2820*/  IABS R28, R28 ;  /* 0x0000001c001c7213 */ /* 0x000fc60000000000 */
[----:B0-----:R-:W-:-:S04]  /*2830*/  IMAD.HI.U32 R2, R0, R29, RZ ;  /* 0x0000001d00027227 */ /* 0x001fc800078e00ff */
[----:B------:R-:W-:-:S04]  /*2840*/  IMAD.HI.U32 R0, R0, R28, RZ ;  /* 0x0000001c00007227 */ /* 0x000fc800078e00ff */
[----:B------:R-:W-:-:S04]  /*2850*/  IMAD.MOV R0, RZ, RZ, -R0 ;  /* 0x000000ffff007224 */ /* 0x000fc800078e0a00 */
[C---:B------:R-:W-:Y:S01]  /*2860*/  IMAD R28, R8.reuse, R0, R28 ;  /* 0x00000000081c7224 */ /* 0x040fe200078e021c */
[----:B------:R-:W-:Y:S02]  /*2870*/  IABS R0, R23 ;  /* 0x0000001700007213 */ /* 0x000fe40000000000 */
[----:B------:R-:W2:Y:S01]  /*2880*/  LDL R23, [R1+0x3138] ;  /* 0x0031380001177983 */ /* 0x000ea20000100800 */
[----:B------:R-:W-:Y:S02]  /*2890*/  IMAD.MOV R4, RZ, RZ, -R4 ;  /* 0x000000ffff047224 */ /* 0x000fe400078e0a04 */
[----:B------:R-:W-:Y:S02]  /*28a0*/  IMAD.MOV R3, RZ, RZ, -R3 ;  /* 0x000000ffff037224 */ /* 0x000fe400078e0a03 */
[----:B------:R-:W-:Y:S02]  /*28b0*/  IMAD.MOV R2, RZ, RZ, -R2 ;  /* 0x000000ffff027224 */ /* 0x000fe400078e0a02 */
[----:B------:R-:W-:-:S02]  /*28c0*/  IMAD R31, R8, R4, R31 ;  /* 0x00000004081f7224 */ /* 0x000fc400078e021f */
[C---:B------:R-:W-:Y:S02]  /*28d0*/  IMAD R30, R8.reuse, R3, R30 ;  /* 0x00000003081e7224 */ /* 0x040fe400078e021e */
[----:B------:R-:W-:Y:S01]  /*28e0*/  IMAD R29, R8, R2, R29 ;  /* 0x00000002081d7224 */ /* 0x000fe200078e021d */
[----:B------:R-:W-:-:S04]  /*28f0*/  IABS R33, c[0x0][0x17c] ;  /* 0x00005f0000217a13 */ /* 0x000fc80000000000 */
[----:B------:R-:W0:Y:S08]  /*2900*/  I2F.RP R6, R33 ;  /* 0x0000002100067306 */ /* 0x000e300000209400 */
[----:B0-----:R-:W0:Y:S01]  /*2910*/  MUFU.RCP R6, R6 ;  /* 0x0000000600067308 */ /* 0x001e220000001000 */
[----:B--2---:R-:W-:Y:S02]  /*2920*/  IABS R8, R23 ;  /* 0x0000001700087213 */ /* 0x004fe40000000000 */
[----:B------:R-:W2:Y:S01]  /*2930*/  LDL R23, [R1+0x313c] ;  /* 0x00313c0001177983 */ /* 0x000ea20000100800 */
[----:B0-----:R-:W-:-:S04]  /*2940*/  IADD3 R6, R6, 0xffffffe, RZ ;  /* 0x0ffffffe06067810 */ /* 0x001fc80007ffe0ff */
[----:B------:R0:W1:Y:S01]  /*2950*/  F2I.FTZ.U32.TRUNC.NTZ R7, R6 ;  /* 0x0000000600077305 */ /* 0x000062000021f000 */
[----:B------:R-:W-:-:S04]  /*2960*/  IMAD.MOV.U32 R32, RZ, RZ, R34 ;  /* 0x000000ffff207224 */ /* 0x000fc800078e0022 */
[----:B------:R-:W-:Y:S02]  /*2970*/  IMAD.MOV.U32 R24, RZ, RZ, R32 ;  /* 0x000000ffff187224 */ /* 0x000fe400078e0020 */
[----:B0-----:R-:W-:Y:S02]  /*2980*/  IMAD.MOV.U32 R6, RZ, RZ, RZ ;  /* 0x000000ffff067224 */ /* 0x001fe400078e00ff */
[----:B-1----:R-:W-:-:S04]  /*2990*/  IMAD.MOV R32, RZ, RZ, -R7 ;  /* 0x000000ffff207224 */ /* 0x002fc800078e0a07 */
[----:B------:R-:W-:-:S04]  /*29a0*/  IMAD R32, R32, R33, RZ ;  /* 0x0000002120207224 */ /* 0x000fc800078e02ff */
[----:B------:R-:W-:Y:S01]  /*29b0*/  IMAD.HI.U32 R32, R7, R32, R6 ;  /* 0x0000002007207227 */ /* 0x000fe200078e0006 */
[----:B--2---:R-:W-:Y:S02]  /*29c0*/  IABS R6, R23 ;  /* 0x0000001700067213 */ /* 0x004fe40000000000 */
[----:B------:R-:W2:Y:S02]  /*29d0*/  LDL R23, [R1+0x3158] ;  /* 0x0031580001177983 */ /* 0x000ea40000100800 */
[----:B--2---:R-:W-:Y:S02]  /*29e0*/  IABS R4, R23 ;  /* 0x0000001700047213 */ /* 0x004fe40000000000 */
[----:B------:R-:W2:Y:S01]  /*29f0*/  LDL R23, [R1+0x316c] ;  /* 0x00316c0001177983 */ /* 0x000ea20000100800 */
[----:B------:R-:W-:-:S04]  /*2a00*/  IMAD.HI.U32 R9, R32, R8, RZ ;  /* 0x0000000820097227 */ /* 0x000fc800078e00ff */
[----:B------:R-:W-:-:S04]  /*2a10*/  IMAD.HI.U32 R7, R32, R6, RZ ;  /* 0x0000000620077227 */ /* 0x000fc800078e00ff */
[----:B------:R-:W-:-:S04]  /*2a20*/  IMAD.HI.U32 R5, R32, R4, RZ ;  /* 0x0000000420057227 */ /* 0x000fc800078e00ff */
[----:B------:R-:W-:Y:S02]  /*2a30*/  IMAD.MOV R9, RZ, RZ, -R9 ;  /* 0x000000ffff097224 */ /* 0x000fe400078e0a09 */
[----:B------:R-:W-:Y:S02]  /*2a40*/  IMAD.MOV R7, RZ, RZ, -R7 ;  /* 0x000000ffff077224 */ /* 0x000fe400078e0a07 */
[----:B------:R-:W-:Y:S02]  /*2a50*/  IMAD.MOV R5, RZ, RZ, -R5 ;  /* 0x000000ffff057224 */ /* 0x000fe400078e0a05 */
[C---:B------:R-:W-:Y:S02]  /*2a60*/  IMAD R8, R33.reuse, R9, R8 ;  /* 0x0000000921087224 */ /* 0x040fe400078e0208 */
[----:B------:R-:W-:Y:S02]  /*2a70*/  IMAD.MOV.U32 R34, RZ, RZ, R35 ;  /* 0x000000ffff227224 */ /* 0x000fe400078e0023 */
[----:B------:R-:W-:-:S02]  /*2a80*/  IMAD R6, R33, R7, R6 ;  /* 0x0000000721067224 */ /* 0x000fc400078e0206 */
[----:B------:R-:W-:Y:S02]  /*2a90*/  IMAD.MOV.U32 R35, RZ, RZ, R36 ;  /* 0x000000ffff237224 */ /* 0x000fe400078e0024 */
[----:B------:R-:W-:Y:S02]  /*2aa0*/  IMAD R4, R33, R5, R4 ;  /* 0x0000000521047224 */ /* 0x000fe400078e0204 */
[----:B------:R-:W-:Y:S02]  /*2ab0*/  IMAD.MOV.U32 R36, RZ, RZ, R37 ;  /* 0x000000ffff247224 */ /* 0x000fe400078e0025 */
[----:B------:R-:W3:Y:S04]  /*2ac0*/  LDL R37, [R1+0x3114] ;  /* 0x0031140001257983 */ /* 0x000ee80000100800 */
[----:B------:R0:W-:Y:S04]  /*2ad0*/  STL [R1+0x128], R8 ;  /* 0x0001280801007387 */ /* 0x0001e80000100800 */
[----:B------:R1:W-:Y:S04]  /*2ae0*/  STL [R1+0x124], R6 ;  /* 0x0001240601007387 */ /* 0x0003e80000100800 */
[----:B------:R4:W-:Y:S01]  /*2af0*/  STL [R1+0x120], R4 ;  /* 0x0001200401007387 */ /* 0x0009e20000100800 */
[----:B--2---:R-:W-:-:S05]  /*2b00*/  IABS R2, R23 ;  /* 0x0000001700027213 */ /* 0x004fca0000000000 */
[----:B------:R-:W-:-:S04]  /*2b10*/  IMAD.HI.U32 R3, R32, R2, RZ ;  /* 0x0000000220037227 */ /* 0x000fc800078e00ff */
[----:B------:R-:W-:-:S04]  /*2b20*/  IMAD.MOV R3, RZ, RZ, -R3 ;  /* 0x000000ffff037224 */ /* 0x000fc800078e0a03 */
[----:B------:R-:W-:-:S05]  /*2b30*/  IMAD R2, R33, R3, R2 ;  /* 0x0000000321027224 */ /* 0x000fca00078e0202 */
[----:B------:R2:W-:Y:S04]  /*2b40*/  STL [R1+0x11c], R2 ;  /* 0x00011c0201007387 */ /* 0x0005e80000100800 */
[----:B------:R-:W2:Y:S01]  /*2b50*/  LDL R23, [R1+0x3164] ;  /* 0x0031640001177983 */ /* 0x000ea20000100800 */
[----:B------:R-:W-:-:S04]  /*2b60*/  IMAD.HI.U32 R10, R32, R0, RZ ;  /* 0x00000000200a7227 */ /* 0x000fc800078e00ff */
[----:B------:R-:W-:-:S04]  /*2b70*/  IMAD.MOV R10, RZ, RZ, -R10 ;  /* 0x000000ffff0a7224 */ /* 0x000fc800078e0a0a */
[----:B------:R-:W-:Y:S01]  /*2b80*/  IMAD R0, R33, R10, R0 ;  /* 0x0000000a21007224 */ /* 0x000fe200078e0200 */
[----:B--2---:R-:W-:Y:S02]  /*2b90*/  IABS R10, R23 ;  /* 0x00000017000a7213 */ /* 0x004fe40000000000 */
[----:B------:R-:W0:Y:S02]  /*2ba0*/  LDL R23, [R1+0x3168] ;  /* 0x0031680001177983 */ /* 0x000e240000100800 */
[----:B0-----:R-:W-:Y:S02]  /*2bb0*/  IABS R8, R23 ;  /* 0x0000001700087213 */ /* 0x001fe40000000000 */
[----:B------:R-:W1:Y:S02]  /*2bc0*/  LDL R23, [R1+0x315c] ;  /* 0x00315c0001177983 */ /* 0x000e640000100800 */
[----:B-1----:R-:W-:Y:S02]  /*2bd0*/  IABS R6, R23 ;  /* 0x0000001700067213 */ /* 0x002fe40000000000 */
[----:B------:R-:W4:Y:S02]  /*2be0*/  LDL R23, [R1+0x3160] ;  /* 0x0031600001177983 */ /* 0x000f240000100800 */
[----:B----4-:R-:W-:-:S02]  /*2bf0*/  IABS R4, R23 ;  /* 0x0000001700047213 */ /* 0x010fc40000000000 */
[----:B------:R-:W2:Y:S01]  /*2c00*/  LDL R23, [R1+0x3150] ;  /* 0x0031500001177983 */ /* 0x000ea20000100800 */
[----:B------:R-:W-:-:S04]  /*2c10*/  IMAD.HI.U32 R11, R32, R10, RZ ;  /* 0x0000000a200b7227 */ /* 0x000fc800078e00ff */
[----:B------:R-:W-:-:S04]  /*2c20*/  IMAD.HI.U32 R9, R32, R8, RZ ;  /* 0x0000000820097227 */ /* 0x000fc800078e00ff */
[----:B------:R-:W-:-:S04]  /*2c30*/  IMAD.HI.U32 R7, R32, R6, RZ ;  /* 0x0000000620077227 */ /* 0x000fc800078e00ff */
[----:B------:R-:W-:-:S04]  /*2c40*/  IMAD.HI.U32 R5, R32, R4, RZ ;  /* 0x0000000420057227 */ /* 0x000fc800078e00ff */
[----:B------:R-:W-:Y:S02]  /*2c50*/  IMAD.MOV R11, RZ, RZ, -R11 ;  /* 0x000000ffff0b7224 */ /* 0x000fe400078e0a0b */
[----:B------:R-:W-:Y:S02]  /*2c60*/  IMAD.MOV R9, RZ, RZ, -R9 ;  /* 0x000000ffff097224 */ /* 0x000fe400078e0a09 */
[----:B------:R-:W-:Y:S02]  /*2c70*/  IMAD.MOV R7, RZ, RZ, -R7 ;  /* 0x000000ffff077224 */ /* 0x000fe400078e0a07 */
[----:B------:R-:W-:Y:S02]  /*2c80*/  IMAD.MOV R5, RZ, RZ, -R5 ;  /* 0x000000ffff057224 */ /* 0x000fe400078e0a05 */
[C---:B------:R-:W-:Y:S02]  /*2c90*/  IMAD R10, R33.reuse, R11, R10 ;  /* 0x0000000b210a7224 */ /* 0x040fe400078e020a */
[----:B------:R-:W-:-:S02]  /*2ca0*/  IMAD R8, R33, R9, R8 ;  /* 0x0000000921087224 */ /* 0x000fc400078e0208 */
[C---:B------:R-:W-:Y:S02]  /*2cb0*/  IMAD R6, R33.reuse, R7, R6 ;  /* 0x0000000721067224 */ /* 0x040fe400078e0206 */
[----:B------:R-:W-:Y:S01]  /*2cc0*/  IMAD R4, R33, R5, R4 ;  /* 0x0000000521047224 */ /* 0x000fe200078e0204 */
[----:B------:R0:W-:Y:S04]  /*2cd0*/  STL [R1+0x118], R10 ;  /* 0x0001180a01007387 */ /* 0x0001e80000100800 */
        /* <DEDUP_REMOVED lines=8> */
[----:B------:R-:W0:Y:S02]  /*2d60*/  LDL R23, [R1+0x3154] ;  /* 0x0031540001177983 */ /* 0x000e240000100800 */
[----:B0-----:R-:W-:Y:S02]  /*2d70*/  IABS R10, R23 ;  /* 0x00000017000a7213 */ /* 0x001fe40000000000 */
[----:B------:R-:W1:Y:S02]  /*2d80*/  LDL R23, [R1+0x3140] ;  /* 0x0031400001177983 */ /* 0x000e640000100800 */
[----:B-1----:R-:W-:-:S02]  /*2d90*/  IABS R8, R23 ;  /* 0x0000001700087213 */ /* 0x002fc40000000000 */
[----:B------:R-:W4:Y:S02]  /*2da0*/  LDL R23, [R1+0x3148] ;  /* 0x0031480001177983 */ /* 0x000f240000100800 */
[----:B----4-:R-:W-:Y:S02]  /*2db0*/  IABS R6, R23 ;  /* 0x0000001700067213 */ /* 0x010fe40000000000 */
[----:B------:R-:W4:Y:S02]  /*2dc0*/  LDL R23, [R1+0x314c] ;  /* 0x00314c0001177983 */ /* 0x000f240000100800 */
[----:B----4-:R-:W-:Y:S02]  /*2dd0*/  IABS R4, R23 ;  /* 0x0000001700047213 */ /* 0x010fe40000000000 */
        /* <DEDUP_REMOVED lines=13> */
[----:B------:R-:W-:Y:S04]  /*2eb0*/  STL [R1+0x104], R10 ;  /* 0x0001040a01007387 */ /* 0x000fe80000100800 */
        /* <DEDUP_REMOVED lines=8> */
[----:B------:R-:W3:Y:S01]  /*2f40*/  LDL R23, [R1+0x3134] ;  /* 0x0031340001177983 */ /* 0x000ee20000100800 */
[----:B0-----:R-:W-:Y:S02]  /*2f50*/  IABS R8, R24 ;  /* 0x0000001800087213 */ /* 0x001fe40000000000 */
[----:B-1----:R-:W-:Y:S02]  /*2f60*/  IABS R6, R25 ;  /* 0x0000001900067213 */ /* 0x002fe40000000000 */
[----:B----4-:R-:W-:Y:S01]  /*2f70*/  IABS R4, R26 ;  /* 0x0000001a00047213 */ /* 0x010fe20000000000 */
[----:B------:R-:W-:-:S04]  /*2f80*/  IMAD.HI.U32 R9, R32, R8, RZ ;  /* 0x0000000820097227 */ /* 0x000fc800078e00ff */
[----:B------:R-:W-:-:S04]  /*2f90*/  IMAD.HI.U32 R7, R32, R6, RZ ;  /* 0x0000000620077227 */ /* 0x000fc800078e00ff */
[----:B------:R-:W-:-:S04]  /*2fa0*/  IMAD.HI.U32 R5, R32, R4, RZ ;  /* 0x0000000420057227 */ /* 0x000fc800078e00ff */
[----:B------:R-:W-:Y:S02]  /*2fb0*/  IMAD.MOV R9, RZ, RZ, -R9 ;  /* 0x000000ffff097224 */ /* 0x000fe400078e0a09 */
[----:B------:R-:W-:Y:S02]  /*2fc0*/  IMAD.MOV R7, RZ, RZ, -R7 ;  /* 0x000000ffff077224 */ /* 0x000fe400078e0a07 */
[----:B------:R-:W-:Y:S02]  /*2fd0*/  IMAD.MOV R5, RZ, RZ, -R5 ;  /* 0x000000ffff057224 */ /* 0x000fe400078e0a05 */
[C---:B------:R-:W-:Y:S02]  /*2fe0*/  IMAD R8, R33.reuse, R9, R8 ;  /* 0x0000000921087224 */ /* 0x040fe400078e0208 */
[C---:B------:R-:W-:Y:S02]  /*2ff0*/  IMAD R6, R33.reuse, R7, R6 ;  /* 0x0000000721067224 */ /* 0x040fe400078e0206 */
[----:B------:R-:W-:Y:S01]  /*3000*/  IMAD R4, R33, R5, R4 ;  /* 0x0000000521047224 */ /* 0x000fe200078e0204 */
[----:B--2---:R-:W-:-:S05]  /*3010*/  IABS R2, R27 ;  /* 0x0000001b00027213 */ /* 0x004fca0000000000 */
[----:B------:R-:W-:-:S04]  /*3020*/  IMAD.HI.U32 R3, R32, R2, RZ ;  /* 0x0000000220037227 */ /* 0x000fc800078e00ff */
[----:B------:R-:W-:-:S04]  /*3030*/  IMAD.MOV R3, RZ, RZ, -R3 ;  /* 0x000000ffff037224 */ /* 0x000fc800078e0a03 */
[----:B------:R-:W-:Y:S01]  /*3040*/  IMAD R2, R33, R3, R2 ;  /* 0x0000000321027224 */ /* 0x000fe200078e0202 */
[----:B---3--:R-:W-:-:S05]  /*3050*/  IABS R10, R23 ;  /* 0x00000017000a7213 */ /* 0x008fca0000000000 */
[----:B------:R-:W-:-:S04]  /*3060*/  IMAD.HI.U32 R11, R32, R10, RZ ;  /* 0x0000000a200b7227 */ /* 0x000fc800078e00ff */
[----:B------:R-:W-:-:S04]  /*3070*/  IMAD.MOV R11, RZ, RZ, -R11 ;  /* 0x000000ffff0b7224 */ /* 0x000fc800078e0a0b */
[----:B------:R-:W-:-:S05]  /*3080*/  IMAD R10, R33, R11, R10 ;  /* 0x0000000b210a7224 */ /* 0x000fca00078e020a */
[----:B------:R0:W-:Y:S04]  /*3090*/  STL [R1+0xf0], R10 ;  /* 0x0000f00a01007387 */ /* 0x0001e80000100800 */
[----:B------:R1:W-:Y:S04]  /*30a0*/  STL [R1+0xec], R8 ;  /* 0x0000ec0801007387 */ /* 0x0003e80000100800 */
[----:B------:R2:W-:Y:S01]  /*30b0*/  STL [R1+0xe8], R6 ;  /* 0x0000e80601007387 */ /* 0x0005e20000100800 */
[----:B0-----:R-:W-:-:S03]  /*30c0*/  IABS R10, R34 ;  /* 0x00000022000a7213 */ /* 0x001fc60000000000 */
[----:B------:R0:W-:Y:S01]  /*30d0*/  STL [R1+0xe4], R4 ;  /* 0x0000e40401007387 */ /* 0x0001e20000100800 */
[----:B-1----:R-:W-:Y:S01]  /*30e0*/  IABS R8, R35 ;  /* 0x0000002300087213 */ /* 0x002fe20000000000 */
[----:B------:R-:W-:Y:S01]  /*30f0*/  IMAD.HI.U32 R11, R32, R10, RZ ;  /* 0x0000000a200b7227 */ /* 0x000fe200078e00ff */
[----:B--2---:R-:W-:-:S03]  /*3100*/  IABS R6, R36 ;  /* 0x0000002400067213 */ /* 0x004fc60000000000 */
[----:B------:R-:W-:Y:S01]  /*3110*/  IMAD.HI.U32 R9, R32, R8, RZ ;  /* 0x0000000820097227 */ /* 0x000fe200078e00ff */
[----:B0-----:R-:W-:-:S03]  /*3120*/  IABS R4, R37 ;  /* 0x0000002500047213 */ /* 0x001fc60000000000 */
        /* <DEDUP_REMOVED lines=8> */
[C---:B------:R-:W-:Y:S01]  /*31b0*/  IMAD R6, R33.reuse, R7, R6 ;  /* 0x0000000721067224 */ /* 0x040fe200078e0206 */
[----:B------:R0:W-:Y:S01]  /*31c0*/  STL [R1+0xe0], R2 ;  /* 0x0000e00201007387 */ /* 0x0001e20000100800 */
[----:B------:R-:W-:-:S03]  /*31d0*/  IMAD R4, R33, R5, R4 ;  /* 0x0000000521047224 */ /* 0x000fc600078e0204 */
[----:B------:R1:W-:Y:S04]  /*31e0*/  STL [R1+0xdc], R10 ;  /* 0x0000dc0a01007387 */ /* 0x0003e80000100800 */
[----:B------:R2:W-:Y:S01]  /*31f0*/  STL [R1+0xd8], R8 ;  /* 0x0000d80801007387 */ /* 0x0005e20000100800 */
[----:B0-----:R-:W-:-:S03]  /*3200*/  IABS R2, R38 ;  /* 0x0000002600027213 */ /* 0x001fc60000000000 */
[----:B------:R0:W-:Y:S01]  /*3210*/  STL [R1+0xd4], R6 ;  /* 0x0000d40601007387 */ /* 0x0001e20000100800 */
[----:B-1----:R-:W-:-:S03]  /*3220*/  IABS R10, R39 ;  /* 0x00000027000a7213 */ /* 0x002fc60000000000 */
[----:B------:R1:W-:Y:S01]  /*3230*/  STL [R1+0xd0], R4 ;  /* 0x0000d00401007387 */ /* 0x0003e20000100800 */
[----:B--2---:R-:W-:Y:S01]  /*3240*/  IABS R8, R40 ;  /* 0x0000002800087213 */ /* 0x004fe20000000000 */
[----:B------:R-:W-:Y:S01]  /*3250*/  IMAD.HI.U32 R3, R32, R2, RZ ;  /* 0x0000000220037227 */ /* 0x000fe200078e00ff */
[----:B0-----:R-:W-:-:S03]  /*3260*/  IABS R6, R41 ;  /* 0x0000002900067213 */ /* 0x001fc60000000000 */
[----:B------:R-:W-:Y:S01]  /*3270*/  IMAD.HI.U32 R11, R32, R10, RZ ;  /* 0x0000000a200b7227 */ /* 0x000fe200078e00ff */
[----:B-1----:R-:W-:-:S03]  /*3280*/  IABS R4, R42 ;  /* 0x0000002a00047213 */ /* 0x002fc60000000000 */
[----:B------:R-:W-:-:S04]  /*3290*/  IMAD.HI.U32 R9, R32, R8, RZ ;  /* 0x0000000820097227 */ /* 0x000fc800078e00ff */
[----:B------:R-:W-:-:S04]  /*32a0*/  IMAD.HI.U32 R7, R32, R6, RZ ;  /* 0x0000000620077227 */ /* 0x000fc800078e00ff */
[----:B------:R-:W-:Y:S02]  /*32b0*/  IMAD.MOV R3, RZ, RZ, -R3 ;  /* 0x000000ffff037224 */ /* 0x000fe400078e0a03 */
[----:B------:R-:W-:-:S04]  /*32c0*/  IMAD.HI.U32 R5, R32, R4, RZ ;  /* 0x0000000420057227 */ /* 0x000fc800078e00ff */
[----:B------:R-:W-:Y:S02]  /*32d0*/  IMAD.MOV R11, RZ, RZ, -R11 ;  /* 0x000000ffff0b7224 */ /* 0x000fe400078e0a0b */
[----:B------:R-:W-:Y:S02]  /*32e0*/  IMAD.MOV R9, RZ, RZ, -R9 ;  /* 0x000000ffff097224 */ /* 0x000fe400078e0a09 */
[----:B------:R-:W-:Y:S02]  /*32f0*/  IMAD.MOV R7, RZ, RZ, -R7 ;  /* 0x000000ffff077224 */ /* 0x000fe400078e0a07 */
[C---:B------:R-:W-:Y:S02]  /*3300*/  IMAD R2, R33.reuse, R3, R2 ;  /* 0x0000000321027224 */ /* 0x040fe400078e0202 */
[----:B------:R-:W-:Y:S02]  /*3310*/  IMAD.MOV R5, RZ, RZ, -R5 ;  /* 0x000000ffff057224 */ /* 0x000fe400078e0a05 */
[----:B------:R-:W-:-:S02]  /*3320*/  IMAD R10, R33, R11, R10 ;  /* 0x0000000b210a7224 */ /* 0x000fc400078e020a */
[C---:B------:R-:W-:Y:S02]  /*3330*/  IMAD R8, R33.reuse, R9, R8 ;  /* 0x0000000921087224 */ /* 0x040fe400078e0208 */
        /* <DEDUP_REMOVED lines=53> */
[----:B------:R-:W-:Y:S04]  /*3690*/  STL [R1+0xa0], R10 ;  /* 0x0000a00a01007387 */ /* 0x000fe80000100800 */
[----:B------:R1:W-:Y:S01]  /*36a0*/  STL [R1+0x9c], R8 ;  /* 0x00009c0801007387 */ /* 0x0003e20000100800 */
[----:B0-----:R-:W-:Y:S01]  /*36b0*/  IABS R2, R54 ;  /* 0x0000003600027213 */ /* 0x001fe20000000000 */
[----:B------:R-:W-:Y:S02]  /*36c0*/  IMAD.MOV.U32 R54, RZ, RZ, R55 ;  /* 0x000000ffff367224 */ /* 0x000fe400078e0037 */
[----:B------:R0:W-:Y:S04]  /*36d0*/  STL [R1+0x98], R6 ;  /* 0x0000980601007387 */ /* 0x0001e80000100800 */
[----:B------:R2:W-:Y:S04]  /*36e0*/  STL [R1+0x94], R4 ;  /* 0x0000940401007387 */ /* 0x0005e80000100800 */
[----:B------:R-:W3:Y:S01]  /*36f0*/  LDL R55, [R1+0x30b8] ;  /* 0x0030b80001377983 */ /* 0x000ee20000100800 */
[----:B------:R-:W-:-:S04]  /*3700*/  IMAD.HI.U32 R3, R32, R2, RZ ;  /* 0x0000000220037227 */ /* 0x000fc800078e00ff */
[----:B------:R-:W-:-:S04]  /*3710*/  IMAD.MOV R3, RZ, RZ, -R3 ;  /* 0x000000ffff037224 */ /* 0x000fc800078e0a03 */
[----:B------:R-:W-:Y:S01]  /*3720*/  IMAD R2, R33, R3, R2 ;  /* 0x0000000321027224 */ /* 0x000fe200078e0202 */
[----:B-1----:R-:W-:Y:S02]  /*3730*/  IABS R8, R56 ;  /* 0x0000003800087213 */ /* 0x002fe40000000000 */
[----:B------:R-:W-:Y:S02]  /*3740*/  IABS R10, R53 ;  /* 0x00000035000a7213 */ /* 0x000fe40000000000 */
[----:B------:R1:W-:Y:S01]  /*3750*/  STL [R1+0x90], R2 ;  /* 0x0000900201007387 */ /* 0x0003e20000100800 */
[----:B0-----:R-:W-:-:S03]  /*3760*/  IABS R6, R57 ;  /* 0x0000003900067213 */ /* 0x001fc60000000000 */
[----:B------:R-:W4:Y:S01]  /*3770*/  LDL R56, [R1+0x30b4] ;  /* 0x0030b40001387983 */ /* 0x000f220000100800 */
[----:B--2---:R-:W-:-:S03]  /*3780*/  IABS R4, R58 ;  /* 0x0000003a00047213 */ /* 0x004fc60000000000 */
[----:B------:R-:W2:Y:S01]  /*3790*/  LDL R57, [R1+0x30b0] ;  /* 0x0030b00001397983 */ /* 0x000ea20000100800 */
[----:B------:R-:W-:-:S03]  /*37a0*/  IMAD.HI.U32 R11, R32, R10, RZ ;  /* 0x0000000a200b7227 */ /* 0x000fc600078e00ff */
[----:B------:R-:W2:Y:S01]  /*37b0*/  LDL R58, [R1+0x30ac] ;  /* 0x0030ac00013a7983 */ /* 0x000ea20000100800 */
        /* <DEDUP_REMOVED lines=8> */
[----:B------:R0:W-:Y:S01]  /*3840*/  STL [R1+0x8c], R10 ;  /* 0x00008c0a01007387 */ /* 0x0001e20000100800 */
[----:B-1----:R-:W-:-:S03]  /*3850*/  IABS R2, R59 ;  /* 0x0000003b00027213 */ /* 0x002fc60000000000 */
[----:B------:R3:W-:Y:S04]  /*3860*/  STL [R1+0x88], R8 ;  /* 0x0000880801007387 */ /* 0x0007e80000100800 */
[----:B------:R4:W-:Y:S04]  /*3870*/  STL [R1+0x84], R6 ;  /* 0x0000840601007387 */ /* 0x0009e80000100800 */
[----:B------:R-:W2:Y:S01]  /*3880*/  LDL R59, [R1+0x30a8] ;  /* 0x0030a800013b7983 */ /* 0x000ea20000100800 */
[----:B------:R-:W-:-:S04]  /*3890*/  IMAD.HI.U32 R5, R32, R4, RZ ;  /* 0x0000000420057227 */ /* 0x000fc800078e00ff */
[----:B------:R-:W-:-:S04]  /*38a0*/  IMAD.HI.U32 R3, R32, R2, RZ ;  /* 0x0000000220037227 */ /* 0x000fc800078e00ff */
[----:B------:R-:W-:Y:S02]  /*38b0*/  IMAD.MOV R5, RZ, RZ, -R5 ;  /* 0x000000ffff057224 */ /* 0x000fe400078e0a05 */
[----:B------:R-:W-:Y:S02]  /*38c0*/  IMAD.MOV R3, RZ, RZ, -R3 ;  /* 0x000000ffff037224 */ /* 0x000fe400078e0a03 */
[C---:B------:R-:W-:Y:S02]  /*38d0*/  IMAD R4, R33.reuse, R5, R4 ;  /* 0x0000000521047224 */ /* 0x040fe400078e0204 */
[----:B------:R-:W-:-:S03]  /*38e0*/  IMAD R2, R33, R3, R2 ;  /* 0x0000000321027224 */ /* 0x000fc600078e0202 */
[----:B------:R2:W-:Y:S04]  /*38f0*/  STL [R1+0x80], R4 ;  /* 0x0000800401007387 */ /* 0x0005e80000100800 */
[----:B------:R1:W-:Y:S01]  /*3900*/  STL [R1+0x7c], R2 ;  /* 0x00007c0201007387 */ /* 0x0003e20000100800 */
[----:B0-----:R-:W-:-:S03]  /*3910*/  IABS R10, R54 ;  /* 0x00000036000a7213 */ /* 0x001fc60000000000 */
[----:B------:R-:W2:Y:S01]  /*3920*/  LDL R53, [R1+0x30a4] ;  /* 0x0030a40001357983 */ /* 0x000ea20000100800 */
[----:B---3--:R-:W-:-:S03]  /*3930*/  IABS R8, R55 ;  /* 0x0000003700087213 */ /* 0x008fc60000000000 */
[----:B------:R-:W3:Y:S01]  /*3940*/  LDL R55, [R1+0x30a0] ;  /* 0x0030a00001377983 */ /* 0x000ee20000100800 */
[----:B------:R-:W-:-:S04]  /*3950*/  IMAD.HI.U32 R11, R32, R10, RZ ;  /* 0x0000000a200b7227 */ /* 0x000fc800078e00ff */
[----:B------:R-:W-:-:S04]  /*3960*/  IMAD.HI.U32 R9, R32, R8, RZ ;  /* 0x0000000820097227 */ /* 0x000fc800078e00ff */
[----:B------:R-:W-:Y:S01]  /*3970*/  IMAD.MOV R11, RZ, RZ, -R11 ;  /* 0x000000ffff0b7224 */ /* 0x000fe200078e0a0b */
[----:B----4-:R-:W-:Y:S02]  /*3980*/  IABS R6, R56 ;  /* 0x0000003800067213 */ /* 0x010fe40000000000 */
[----:B------:R-:W4:Y:S01]  /*3990*/  LDL R56, [R1+0x309c] ;  /* 0x00309c0001387983 */ /* 0x000f220000100800 */
[----:B--2---:R-:W-:-:S03]  /*39a0*/  IABS R4, R57 ;  /* 0x0000003900047213 */ /* 0x004fc60000000000 */
[----:B------:R-:W2:Y:S01]  /*39b0*/  LDL R57, [R1+0x3098] ;  /* 0x0030980001397983 */ /* 0x000ea20000100800 */
[----:B-1----:R-:W-:Y:S01]  /*39c0*/  IABS R2, R58 ;  /* 0x0000003a00027213 */ /* 0x002fe20000000000 */
[----:B------:R-:W-:-:S04]  /*39d0*/  IMAD.HI.U32 R7, R32, R6, RZ ;  /* 0x0000000620077227 */ /* 0x000fc800078e00ff */
[----:B------:R-:W-:-:S04]  /*39e0*/  IMAD.HI.U32 R5, R32, R4, RZ ;  /* 0x0000000420057227 */ /* 0x000fc800078e00ff */
[----:B------:R-:W-:Y:S02]  /*39f0*/  IMAD.MOV R9, RZ, RZ, -R9 ;  /* 0x000000ffff097224 */ /* 0x000fe400078e0a09 */
[----:B------:R-:W-:-:S04]  /*3a00*/  IMAD.HI.U32 R3, R32, R2, RZ ;  /* 0x0000000220037227 */ /* 0x000fc800078e00ff */
[----:B------:R-:W-:Y:S02]  /*3a10*/  IMAD.MOV R7, RZ, RZ, -R7 ;  /* 0x000000ffff077224 */ /* 0x000fe400078e0a07 */
[----:B------:R-:W-:Y:S02]  /*3a20*/  IMAD.MOV R5, RZ, RZ, -R5 ;  /* 0x000000ffff057224 */ /* 0x000fe400078e0a05 */
[C---:B------:R-:W-:Y:S02]  /*3a30*/  IMAD R10, R33.reuse, R11, R10 ;  /* 0x0000000b210a7224 */ /* 0x040fe400078e020a */
[C---:B------:R-:W-:Y:S02]  /*3a40*/  IMAD R8, R33.reuse, R9, R8 ;  /* 0x0000000921087224 */ /* 0x040fe400078e0208 */
[----:B------:R-:W-:Y:S02]  /*3a50*/  IMAD.MOV R3, RZ, RZ, -R3 ;  /* 0x000000ffff037224 */ /* 0x000fe400078e0a03 */
[C---:B------:R-:W-:Y:S01]  /*3a60*/  IMAD R6, R33.reuse, R7, R6 ;  /* 0x0000000721067224 */ /* 0x040fe200078e0206 */
[----:B------:R-:W-:Y:S01]  /*3a70*/  STL [R1+0x78], R10 ;  /* 0x0000780a01007387 */ /* 0x000fe20000100800 */
[----:B------:R-:W-:-:S02]  /*3a80*/  IMAD R4, R33, R5, R4 ;  /* 0x0000000521047224 */ /* 0x000fc400078e0204 */
[----:B------:R-:W-:Y:S01]  /*3a90*/  IMAD R2, R33, R3, R2 ;  /* 0x0000000321027224 */ /* 0x000fe200078e0202 */
[----:B------:R-:W-:Y:S04]  /*3aa0*/  STL [R1+0x74], R8 ;  /* 0x0000740801007387 */ /* 0x000fe80000100800 */
[----:B------:R-:W2:Y:S04]  /*3ab0*/  LDL R58, [R1+0x3094] ;  /* 0x00309400013a7983 */ /* 0x000ea80000100800 */
[----:B------:R0:W-:Y:S04]  /*3ac0*/  STL [R1+0x70], R6 ;  /* 0x0000700601007387 */ /* 0x0001e80000100800 */
[----:B------:R3:W-:Y:S04]  /*3ad0*/  STL [R1+0x6c], R4 ;  /* 0x00006c0401007387 */ /* 0x0007e80000100800 */
[----:B------:R-:W2:Y:S01]  /*3ae0*/  LDL R54, [R1+0x3090] ;  /* 0x0030900001367983 */ /* 0x000ea20000100800 */
[----:B0-----:R-:W-:-:S03]  /*3af0*/  IABS R6, R59 ;  /* 0x0000003b00067213 */ /* 0x001fc60000000000 */
[----:B------:R2:W-:Y:S04]  /*3b00*/  STL [R1+0x68], R2 ;  /* 0x0000680201007387 */ /* 0x0005e80000100800 */
[----:B------:R-:W2:Y:S01]  /*3b10*/  LDL R59, [R1+0x308c] ;  /* 0x00308c00013b7983 */ /* 0x000ea20000100800 */
[----:B---3--:R-:W-:-:S03]  /*3b20*/  IABS R4, R55 ;  /* 0x0000003700047213 */ /* 0x008fc60000000000 */
[----:B------:R-:W3:Y:S01]  /*3b30*/  LDL R55, [R1+0x3088] ;  /* 0x0030880001377983 */ /* 0x000ee20000100800 */
[----:B------:R-:W-:Y:S01]  /*3b40*/  IABS R5, R53 ;  /* 0x0000003500057213 */ /* 0x000fe20000000000 */
[----:B------:R-:W-:-:S04]  /*3b50*/  IMAD.HI.U32 R7, R32, R6, RZ ;  /* 0x0000000620077227 */ /* 0x000fc800078e00ff */
[----:B------:R-:W-:-:S04]  /*3b60*/  IMAD.HI.U32 R8, R32, R5, RZ ;  /* 0x0000000520087227 */ /* 0x000fc800078e00ff */
[C---:B------:R-:W-:Y:S01]  /*3b70*/  IMAD.HI.U32 R9, R32.reuse, R4, RZ ;  /* 0x0000000420097227 */ /* 0x040fe200078e00ff */
[----:B----4-:R-:W-:Y:S02]  /*3b80*/  IABS R3, R56 ;  /* 0x0000003800037213 */ /* 0x010fe40000000000 */
[----:B------:R-:W4:Y:S01]  /*3b90*/  LDL R56, [R1+0x3084] ;  /* 0x0030840001387983 */ /* 0x000f220000100800 */
[----:B--2---:R-:W-:Y:S02]  /*3ba0*/  IABS R2, R57 ;  /* 0x0000003900027213 */ /* 0x004fe40000000000 */
        /* <DEDUP_REMOVED lines=11> */
[----:B------:R-:W-:Y:S01]  /*3c60*/  STL [R1+0x64], R7 ;  /* 0x0000640701007387 */ /* 0x000fe20000100800 */
[----:B------:R-:W-:-:S03]  /*3c70*/  IMAD R3, R33, R11, R2 ;  /* 0x0000000b21037224 */ /* 0x000fc600078e0202 */
[----:B------:R-:W-:Y:S04]  /*3c80*/  STL [R1+0x60], R6 ;  /* 0x0000600601007387 */ /* 0x000fe80000100800 */
[----:B------:R-:W-:Y:S01]  /*3c90*/  STL [R1+0x5c], R5 ;  /* 0x00005c0501007387 */ /* 0x000fe20000100800 */
[----:B------:R-:W-:-:S03]  /*3ca0*/  IABS R2, R58 ;  /* 0x0000003a00027213 */ /* 0x000fc60000000000 */
[----:B------:R0:W-:Y:S04]  /*3cb0*/  STL [R1+0x58], R4 ;  /* 0x0000580401007387 */ /* 0x0001e80000100800 */
[----:B------:R-:W2:Y:S04]  /*3cc0*/  LDL R57, [R1+0x3080] ;  /* 0x0030800001397983 */ /* 0x000ea80000100800 */
[----:B------:R1:W-:Y:S04]  /*3cd0*/  STL [R1+0x54], R3 ;  /* 0x0000540301007387 */ /* 0x0003e80000100800 */
[----:B------:R-:W2:Y:S04]  /*3ce0*/  LDL R58, [R1+0x307c] ;  /* 0x00307c00013a7983 */ /* 0x000ea80000100800 */
[----:B------:R-:W2:Y:S01]  /*3cf0*/  LDL R53, [R1+0x3078] ;  /* 0x0030780001357983 */ /* 0x000ea20000100800 */
[----:B0-----:R-:W-:-:S02]  /*3d00*/  IABS R4, R59 ;  /* 0x0000003b00047213 */ /* 0x001fc40000000000 */
[----:B-1----:R-:W-:Y:S01]  /*3d10*/  IABS R3, R54 ;  /* 0x0000003600037213 */ /* 0x002fe20000000000 */
[----:B------:R-:W2:Y:S01]  /*3d20*/  LDL R59, [R1+0x3070] ;  /* 0x00307000013b7983 */ /* 0x000ea20000100800 */
[----:B------:R-:W-:-:S03]  /*3d30*/  IMAD.HI.U32 R7, R32, R2, RZ ;  /* 0x0000000220077227 */ /* 0x000fc600078e00ff */
[----:B------:R-:W2:Y:S01]  /*3d40*/  LDL R54, [R1+0x3074] ;  /* 0x0030740001367983 */ /* 0x000ea20000100800 */
[----:B------:R-:W-:-:S04]  /*3d50*/  IMAD.HI.U32 R8, R32, R3, RZ ;  /* 0x0000000320087227 */ /* 0x000fc800078e00ff */
[----:B------:R-:W-:Y:S02]  /*3d60*/  IMAD.MOV R7, RZ, RZ, -R7 ;  /* 0x000000ffff077224 */ /* 0x000fe400078e0a07 */
[----:B------:R-:W-:Y:S02]  /*3d70*/  IMAD.MOV R8, RZ, RZ, -R8 ;  /* 0x000000ffff087224 */ /* 0x000fe400078e0a08 */
[C---:B------:R-:W-:Y:S02]  /*3d80*/  IMAD R2, R33.reuse, R7, R2 ;  /* 0x0000000721027224 */ /* 0x040fe400078e0202 */
[----:B------:R-:W-:-:S03]  /*3d90*/  IMAD R7, R33, R8, R3 ;  /* 0x0000000821077224 */ /* 0x000fc600078e0203 */
[----:B------:R0:W-:Y:S04]  /*3da0*/  STL [R1+0x50], R2 ;  /* 0x0000500201007387 */ /* 0x0001e80000100800 */
[----:B------:R-:W-:Y:S01]  /*3db0*/  STL [R1+0x4c], R7 ;  /* 0x00004c0701007387 */ /* 0x000fe20000100800 */
[----:B---3--:R-:W-:-:S03]  /*3dc0*/  IABS R5, R55 ;  /* 0x0000003700057213 */ /* 0x008fc60000000000 */
[----:B------:R-:W3:Y:S01]  /*3dd0*/  LDL R55, [R1+0x306c] ;  /* 0x00306c0001377983 */ /* 0x000ee20000100800 */
[----:B------:R-:W-:-:S04]  /*3de0*/  IMAD.HI.U32 R9, R32, R4, RZ ;  /* 0x0000000420097227 */ /* 0x000fc800078e00ff */
[----:B------:R-:W-:-:S04]  /*3df0*/  IMAD.HI.U32 R10, R32, R5, RZ ;  /* 0x00000005200a7227 */ /* 0x000fc800078e00ff */
[----:B------:R-:W-:Y:S01]  /*3e00*/  IMAD.MOV R9, RZ, RZ, -R9 ;  /* 0x000000ffff097224 */ /* 0x000fe200078e0a09 */
[----:B----4-:R-:W-:Y:S01]  /*3e10*/  IABS R6, R56 ;  /* 0x0000003800067213 */ /* 0x010fe20000000000 */
[----:B------:R-:W-:-:S04]  /*3e20*/  IMAD.MOV R10, RZ, RZ, -R10 ;  /* 0x000000ffff0a7224 */ /* 0x000fc800078e0a0a */
[----:B------:R-:W-:-:S04]  /*3e30*/  IMAD.HI.U32 R11, R32, R6, RZ ;  /* 0x00000006200b7227 */ /* 0x000fc800078e00ff */
[C---:B------:R-:W-:Y:S02]  /*3e40*/  IMAD R3, R33.reuse, R9, R4 ;  /* 0x0000000921037224 */ /* 0x040fe400078e0204 */
[----:B------:R-:W-:Y:S02]  /*3e50*/  IMAD.MOV R11, RZ, RZ, -R11 ;  /* 0x000000ffff0b7224 */ /* 0x000fe400078e0a0b */
[C---:B0-----:R-:W-:Y:S01]  /*3e60*/  IMAD R2, R33.reuse, R10, R5 ;  /* 0x0000000a21027224 */ /* 0x041fe200078e0205 */
[----:B------:R-:W-:Y:S01]  /*3e70*/  STL [R1+0x48], R3 ;  /* 0x0000480301007387 */ /* 0x000fe20000100800 */
[----:B------:R-:W-:-:S03]  /*3e80*/  IMAD R4, R33, R11, R6 ;  /* 0x0000000b21047224 */ /* 0x000fc600078e0206 */
[----:B------:R-:W4:Y:S04]  /*3e90*/  LDL R56, [R1+0x3068] ;  /* 0x0030680001387983 */ /* 0x000f280000100800 */
[----:B------:R2:W-:Y:S04]  /*3ea0*/  STL [R1+0x44], R2 ;  /* 0x0000440201007387 */ /* 0x0005e80000100800 */
[----:B------:R0:W-:Y:S01]  /*3eb0*/  STL [R1+0x40], R4 ;  /* 0x0000400401007387 */ /* 0x0001e20000100800 */
[----:B--2---:R-:W-:-:S03]  /*3ec0*/  IABS R2, R57 ;  /* 0x0000003900027213 */ /* 0x004fc60000000000 */
[----:B------:R-:W2:Y:S01]  /*3ed0*/  LDL R57, [R1+0x3064] ;  /* 0x0030640001397983 */ /* 0x000ea20000100800 */
[----:B------:R-:W-:-:S03]  /*3ee0*/  IABS R3, R58 ;  /* 0x0000003a00037213 */ /* 0x000fc60000000000 */
[----:B------:R-:W2:Y:S01]  /*3ef0*/  LDL R58, [R1+0x3060] ;  /* 0x00306000013a7983 */ /* 0x000ea20000100800 */
[----:B0-----:R-:W-:Y:S01]  /*3f00*/  IABS R4, R53 ;  /* 0x0000003500047213 */ /* 0x001fe20000000000 */
[C---:B------:R-:W-:Y:S01]  /*3f10*/  IMAD.HI.U32 R7, R32.reuse, R2, RZ ;  /* 0x0000000220077227 */ /* 0x040fe200078e00ff */
[----:B------:R-:W-:Y:S02]  /*3f20*/  IABS R5, R59 ;  /* 0x0000003b00057213 */ /* 0x000fe40000000000 */
[----:B------:R-:W2:Y:S01]  /*3f30*/  LDL R59, [R1+0x305c] ;  /* 0x00305c00013b7983 */ /* 0x000ea20000100800 */
[----:B------:R-:W-:Y:S01]  /*3f40*/  IABS R6, R54 ;  /* 0x0000003600067213 */ /* 0x000fe20000000000 */
        /* <DEDUP_REMOVED lines=8> */
[----:B------:R-:W-:Y:S02]  /*3fd0*/  IMAD.MOV R11, RZ, RZ, -R11 ;  /* 0x000000ffff0b7224 */ /* 0x000fe400078e0a0b */
[----:B------:R-:W-:-:S02]  /*3fe0*/  IMAD R12, R33, R7, R2 ;  /* 0x00000007210c7224 */ /* 0x000fc400078e0202 */
[C---:B------:R-:W-:Y:S02]  /*3ff0*/  IMAD R7, R33.reuse, R8, R3 ;  /* 0x0000000821077224 */ /* 0x040fe400078e0203 */
[C---:B------:R-:W-:Y:S02]  /*4000*/  IMAD R2, R33.reuse, R9, R4 ;  /* 0x0000000921027224 */ /* 0x040fe400078e0204 */
[C---:B------:R-:W-:Y:S01]  /*4010*/  IMAD R3, R33.reuse, R10, R5 ;  /* 0x0000000a21037224 */ /* 0x040fe200078e0205 */
[----:B------:R-:W-:Y:S01]  /*4020*/  STL [R1+0x3c], R12 ;  /* 0x00003c0c01007387 */ /* 0x000fe20000100800 */
[----:B------:R-:W-:-:S03]  /*4030*/  IMAD R4, R33, R11, R6 ;  /* 0x0000000b21047224 */ /* 0x000fc600078e0206 */
[----:B------:R-:W-:Y:S04]  /*4040*/  STL [R1+0x38], R7 ;  /* 0x0000380701007387 */ /* 0x000fe80000100800 */
[----:B------:R3:W-:Y:S04]  /*4050*/  STL [R1+0x34], R2 ;  /* 0x0000340201007387 */ /* 0x0007e80000100800 */
[----:B------:R4:W-:Y:S04]  /*4060*/  STL [R1+0x30], R3 ;  /* 0x0000300301007387 */ /* 0x0009e80000100800 */
[----:B------:R2:W-:Y:S04]  /*4070*/  STL [R1+0x2c], R4 ;  /* 0x00002c0401007387 */ /* 0x0005e80000100800 */
[----:B------:R-:W2:Y:S04]  /*4080*/  LDL R52, [R1+0x3058] ;  /* 0x0030580001347983 */ /* 0x000ea80000100800 */
[----:B------:R-:W2:Y:S04]  /*4090*/  LDL R54, [R1+0x3054] ;  /* 0x0030540001367983 */ /* 0x000ea80000100800 */
[----:B------:R-:W2:Y:S01]  /*40a0*/  LDL R53, [R1+0x304c] ;  /* 0x00304c0001357983 */ /* 0x000ea20000100800 */
[----:B---3--:R-:W-:-:S03]  /*40b0*/  IABS R2, R55 ;  /* 0x0000003700027213 */ /* 0x008fc60000000000 */
[----:B------:R-:W3:Y:S02]  /*40c0*/  LDL R55, [R1+0x3050] ;  /* 0x0030500001377983 */ /* 0x000ee40000100800 */
[----:B------:R-:W-:-:S04]  /*40d0*/  IMAD.HI.U32 R7, R32, R2, RZ ;  /* 0x0000000220077227 */ /* 0x000fc800078e00ff */
[----:B------:R-:W-:-:S04]  /*40e0*/  IMAD.MOV R7, RZ, RZ, -R7 ;  /* 0x000000ffff077224 */ /* 0x000fc800078e0a07 */
[----:B------:R-:W-:Y:S01]  /*40f0*/  IMAD R2, R33, R7, R2 ;  /* 0x0000000721027224 */ /* 0x000fe200078e0202 */
[----:B----4-:R-:W-:Y:S02]  /*4100*/  IABS R3, R56 ;  /* 0x0000003800037213 */ /* 0x010fe40000000000 */
[----:B------:R-:W4:Y:S03]  /*4110*/  LDL R56, [R1+0x3048] ;  /* 0x0030480001387983 */ /* 0x000f260000100800 */
[----:B------:R-:W-:-:S04]  /*4120*/  IMAD.HI.U32 R8, R32, R3, RZ ;  /* 0x0000000320087227 */ /* 0x000fc800078e00ff */
[----:B------:R-:W-:Y:S01]  /*4130*/  IMAD.MOV R8, RZ, RZ, -R8 ;  /* 0x000000ffff087224 */ /* 0x000fe200078e0a08 */
[----:B------:R0:W-:Y:S03]  /*4140*/  STL [R1+0x28], R2 ;  /* 0x0000280201007387 */ /* 0x0001e60000100800 */
[----:B------:R-:W-:Y:S01]  /*4150*/  IMAD R7, R33, R8, R3 ;  /* 0x0000000821077224 */ /* 0x000fe200078e0203 */
[----:B--2---:R-:W-:-:S05]  /*4160*/  IABS R4, R57 ;  /* 0x0000003900047213 */ /* 0x004fca0000000000 */
[----:B------:R-:W-:Y:S01]  /*4170*/  IMAD.HI.U32 R9, R32, R4, RZ ;  /* 0x0000000420097227 */ /* 0x000fe200078e00ff */
[----:B------:R-:W-:-:S03]  /*4180*/  IABS R5, R58 ;  /* 0x0000003a00057213 */ /* 0x000fc60000000000 */
[----:B------:R-:W-:Y:S02]  /*4190*/  IMAD.MOV R9, RZ, RZ, -R9 ;  /* 0x000000ffff097224 */ /* 0x000fe400078e0a09 */
[----:B------:R-:W-:Y:S01]  /*41a0*/  IMAD.HI.U32 R10, R32, R5, RZ ;  /* 0x00000005200a7227 */ /* 0x000fe200078e00ff */
[----:B------:R-:W-:-:S03]  /*41b0*/  IABS R6, R59 ;  /* 0x0000003b00067213 */ /* 0x000fc60000000000 */
[----:B------:R-:W-:Y:S02]  /*41c0*/  IMAD.MOV R10, RZ, RZ, -R10 ;  /* 0x000000ffff0a7224 */ /* 0x000fe400078e0a0a */
[----:B------:R-:W-:Y:S01]  /*41d0*/  IMAD.HI.U32 R11, R32, R6, RZ ;  /* 0x00000006200b7227 */ /* 0x000fe200078e00ff */
[----:B------:R-:W-:Y:S03]  /*41e0*/  STL [R1+0x24], R7 ;  /* 0x0000240701007387 */ /* 0x000fe60000100800 */
[----:B------:R-:W-:Y:S01]  /*41f0*/  IMAD.MOV R11, RZ, RZ, -R11 ;  /* 0x000000ffff0b7224 */ /* 0x000fe200078e0a0b */
[----:B------:R-:W2:Y:S01]  /*4200*/  LDL R57, [R1+0x3044] ;  /* 0x0030440001397983 */ /* 0x000ea20000100800 */
[C---:B------:R-:W-:Y:S02]  /*4210*/  IMAD R3, R33.reuse, R9, R4 ;  /* 0x0000000921037224 */ /* 0x040fe400078e0204 */
[----:B0-----:R-:W-:-:S02]  /*4220*/  IMAD R2, R33, R10, R5 ;  /* 0x0000000a21027224 */ /* 0x001fc400078e0205 */
[----:B------:R-:W-:Y:S01]  /*4230*/  IMAD R4, R33, R11, R6 ;  /* 0x0000000b21047224 */ /* 0x000fe200078e0206 */
[----:B------:R-:W-:Y:S04]  /*4240*/  STL [R1+0x20], R3 ;  /* 0x0000200301007387 */ /* 0x000fe80000100800 */
[----:B------:R-:W2:Y:S04]  /*4250*/  LDL R58, [R1+0x3040] ;  /* 0x00304000013a7983 */ /* 0x000ea80000100800 */
[----:B------:R-:W-:Y:S04]  /*4260*/  STL [R1+0x1c], R2 ;  /* 0x00001c0201007387 */ /* 0x000fe80000100800 */
[----:B------:R-:W2:Y:S04]  /*4270*/  LDL R59, [R1+0x303c] ;  /* 0x00303c00013b7983 */ /* 0x000ea80000100800 */
[----:B------:R3:W-:Y:S02]  /*4280*/  STL [R1+0x18], R4 ;  /* 0x0000180401007387 */ /* 0x0007e40000100800 */
[----:B---3--:R-:W-:-:S02]  /*4290*/  IABS R4, R55 ;  /* 0x0000003700047213 */ /* 0x008fc40000000000 */
[----:B------:R-:W3:Y:S01]  /*42a0*/  LDL R55, [R1+0x3034] ;  /* 0x0030340001377983 */ /* 0x000ee20000100800 */
[----:B------:R-:W-:Y:S02]  /*42b0*/  IABS R2, R52 ;  /* 0x0000003400027213 */ /* 0x000fe40000000000 */
[----:B------:R-:W-:Y:S02]  /*42c0*/  IABS R3, R54 ;  /* 0x0000003600037213 */ /* 0x000fe40000000000 */
[----:B------:R-:W-:Y:S01]  /*42d0*/  IABS R5, R53 ;  /* 0x0000003500057213 */ /* 0x000fe20000000000 */
[----:B------:R-:W3:Y:S01]  /*42e0*/  LDL R54, [R1+0x3038] ;  /* 0x0030380001367983 */ /* 0x000ee20000100800 */
[----:B------:R-:W-:-:S04]  /*42f0*/  IMAD.HI.U32 R7, R32, R2, RZ ;  /* 0x0000000220077227 */ /* 0x000fc800078e00ff */
[----:B------:R-:W-:-:S04]  /*4300*/  IMAD.HI.U32 R8, R32, R3, RZ ;  /* 0x0000000320087227 */ /* 0x000fc800078e00ff */
[----:B------:R-:W-:-:S04]  /*4310*/  IMAD.HI.U32 R9, R32, R4, RZ ;  /* 0x0000000420097227 */ /* 0x000fc800078e00ff */
[----:B------:R-:W-:-:S04]  /*4320*/  IMAD.HI.U32 R10, R32, R5, RZ ;  /* 0x00000005200a7227 */ /* 0x000fc800078e00ff */
[----:B------:R-:W-:Y:S02]  /*4330*/  IMAD.MOV R7, RZ, RZ, -R7 ;  /* 0x000000ffff077224 */ /* 0x000fe400078e0a07 */
[----:B------:R-:W-:Y:S01]  /*4340*/  IMAD.MOV R8, RZ, RZ, -R8 ;  /* 0x000000ffff087224 */ /* 0x000fe200078e0a08 */
[----:B----4-:R-:W-:Y:S01]  /*4350*/  IABS R6, R56 ;  /* 0x0000003800067213 */ /* 0x010fe20000000000 */
[----:B------:R-:W-:-:S04]  /*4360*/  IMAD.MOV R9, RZ, RZ, -R9 ;  /* 0x000000ffff097224 */ /* 0x000fc800078e0a09 */
[----:B------:R-:W-:-:S04]  /*4370*/  IMAD.HI.U32 R11, R32, R6, RZ ;  /* 0x00000006200b7227 */ /* 0x000fc800078e00ff */
[----:B------:R-:W-:Y:S02]  /*4380*/  IMAD.MOV R10, RZ, RZ, -R10 ;  /* 0x000000ffff0a7224 */ /* 0x000fe400078e0a0a */
[----:B------:R-:W-:Y:S02]  /*4390*/  IMAD.MOV R11, RZ, RZ, -R11 ;  /* 0x000000ffff0b7224 */ /* 0x000fe400078e0a0b */
[C---:B------:R-:W-:Y:S02]  /*43a0*/  IMAD R12, R33.reuse, R7, R2 ;  /* 0x00000007210c7224 */ /* 0x040fe400078e0202 */
        /* <DEDUP_REMOVED lines=9> */
[----:B------:R-:W4:Y:S01]  /*4440*/  LDL R56, [R1+0x3030] ;  /* 0x0030300001387983 */ /* 0x000f220000100800 */
[----:B--2---:R-:W-:-:S03]  /*4450*/  IABS R2, R57 ;  /* 0x0000003900027213 */ /* 0x004fc60000000000 */
[----:B------:R-:W2:Y:S01]  /*4460*/  LDL R57, [R1+0x302c] ;  /* 0x00302c0001397983 */ /* 0x000ea20000100800 */
[----:B0-----:R-:W-:-:S03]  /*4470*/  IABS R3, R58 ;  /* 0x0000003a00037213 */ /* 0x001fc60000000000 */
[----:B------:R-:W2:Y:S01]  /*4480*/  LDL R58, [R1+0x3028] ;  /* 0x00302800013a7983 */ /* 0x000ea20000100800 */
[----:B-1----:R-:W-:-:S03]  /*4490*/  IABS R4, R59 ;  /* 0x0000003b00047213 */ /* 0x002fc60000000000 */
[----:B------:R-:W2:Y:S01]  /*44a0*/  LDL R59, [R1+0x3024] ;  /* 0x00302400013b7983 */ /* 0x000ea20000100800 */
[----:B---3--:R-:W-:-:S03]  /*44b0*/  IABS R6, R55 ;  /* 0x0000003700067213 */ /* 0x008fc60000000000 */
[----:B------:R-:W3:Y:S01]  /*44c0*/  LDL R55, [R1+0x3020] ;  /* 0x0030200001377983 */ /* 0x000ee20000100800 */
[----:B------:R-:W-:Y:S01]  /*44d0*/  IMAD.HI.U32 R7, R32, R2, RZ ;  /* 0x0000000220077227 */ /* 0x000fe200078e00ff */
[----:B------:R-:W-:-:S03]  /*44e0*/  IABS R5, R54 ;  /* 0x0000003600057213 */ /* 0x000fc60000000000 */
[----:B------:R-:W-:-:S04]  /*44f0*/  IMAD.HI.U32 R8, R32, R3, RZ ;  /* 0x0000000320087227 */ /* 0x000fc800078e00ff */
        /* <DEDUP_REMOVED lines=14> */
[----:B------:R2:W-:Y:S04]  /*45e0*/  STL [R1], R7 ;  /* 0x0000000701007387 */ /* 0x0005e80000100800 */
[----:B------:R-:W-:Y:S04]  /*45f0*/  STL [R1+0x3458], R3 ;  /* 0x0034580301007387 */ /* 0x000fe80000100800 */
[----:B------:R-:W-:Y:S04]  /*4600*/  STL [R1+0x3454], R4 ;  /* 0x0034540401007387 */ /* 0x000fe80000100800 */
[----:B------:R-:W-:Y:S04]  /*4610*/  STL [R1+0x3450], R5 ;  /* 0x0034500501007387 */ /* 0x000fe80000100800 */
[----:B------:R-:W3:Y:S01]  /*4620*/  LDL R54, [R1+0x300c] ;  /* 0x00300c0001367983 */ /* 0x000ee20000100800 */
[----:B----4-:R-:W-:-:S03]  /*4630*/  IABS R6, R56 ;  /* 0x0000003800067213 */ /* 0x010fc60000000000 */
[----:B------:R-:W4:Y:S02]  /*4640*/  LDL R56, [R1+0x301c] ;  /* 0x00301c0001387983 */ /* 0x000f240000100800 */
[C---:B------:R-:W-:Y:S01]  /*4650*/  IMAD.HI.U32 R11, R32.reuse, R6, RZ ;  /* 0x00000006200b7227 */ /* 0x040fe200078e00ff */
[----:B--2---:R-:W-:Y:S02]  /*4660*/  IABS R7, R57 ;  /* 0x0000003900077213 */ /* 0x004fe40000000000 */
[----:B------:R-:W2:Y:S03]  /*4670*/  LDL R57, [R1+0x3018] ;  /* 0x0030180001397983 */ /* 0x000ea60000100800 */
[----:B------:R-:W-:Y:S01]  /*4680*/  IMAD.HI.U32 R12, R32, R7, RZ ;  /* 0x00000007200c7227 */ /* 0x000fe200078e00ff */
[----:B------:R-:W-:Y:S02]  /*4690*/  IABS R8, R58 ;  /* 0x0000003a00087213 */ /* 0x000fe40000000000 */
[----:B------:R-:W2:Y:S01]  /*46a0*/  LDL R58, [R1+0x3014] ;  /* 0x00301400013a7983 */ /* 0x000ea20000100800 */
[----:B------:R-:W-:-:S03]  /*46b0*/  IABS R9, R59 ;  /* 0x0000003b00097213 */ /* 0x000fc60000000000 */
[----:B------:R-:W2:Y:S01]  /*46c0*/  LDL R59, [R1+0x3010] ;  /* 0x00301000013b7983 */ /* 0x000ea20000100800 */
        /* <DEDUP_REMOVED lines=11> */
[----:B------:R-:W-:Y:S04]  /*4780*/  STL [R1+0x3460], R7 ;  /* 0x0034600701007387 */ /* 0x000fe80000100800 */
[----:B------:R-:W-:Y:S04]  /*4790*/  STL [R1+0x3464], R8 ;  /* 0x0034640801007387 */ /* 0x000fe80000100800 */
[----:B------:R-:W-:Y:S01]  /*47a0*/  STL [R1+0x3468], R9 ;  /* 0x0034680901007387 */ /* 0x000fe20000100800 */
[----:B---3--:R-:W-:-:S05]  /*47b0*/  IABS R10, R55 ;  /* 0x00000037000a7213 */ /* 0x008fca0000000000 */
[----:B------:R-:W-:-:S04]  /*47c0*/  IMAD.HI.U32 R15, R32, R10, RZ ;  /* 0x0000000a200f7227 */ /* 0x000fc800078e00ff */
[----:B------:R-:W-:-:S04]  /*47d0*/  IMAD.MOV R15, RZ, RZ, -R15 ;  /* 0x000000ffff0f7224 */ /* 0x000fc800078e0a0f */
[----:B------:R-:W-:-:S05]  /*47e0*/  IMAD R10, R33, R15, R10 ;  /* 0x0000000f210a7224 */ /* 0x000fca00078e020a */
[----:B------:R-:W-:Y:S04]  /*47f0*/  STL [R1+0x346c], R10 ;  /* 0x00346c0a01007387 */ /* 0x000fe80000100800 */
[----:B------:R-:W3:Y:S01]  /*4800*/  LDL R55, [R1+0x3008] ;  /* 0x0030080001377983 */ /* 0x000ee20000100800 */
[----:B------:R-:W-:Y:S02]  /*4810*/  IABS R15, R54 ;  /* 0x00000036000f7213 */ /* 0x000fe40000000000 */
[----:B----4-:R-:W-:Y:S02]  /*4820*/  IABS R11, R56 ;  /* 0x00000038000b7213 */ /* 0x010fe40000000000 */
[----:B------:R-:W4:Y:S03]  /*4830*/  LDL R56, [R1+0x3004] ;  /* 0x0030040001387983 */ /* 0x000f260000100800 */
[----:B------:R-:W-:Y:S01]  /*4840*/  IMAD.HI.U32 R16, R32, R11, RZ ;  /* 0x0000000b20107227 */ /* 0x000fe200078e00ff */
[----:B--2---:R-:W-:-:S02]  /*4850*/  IABS R12, R57 ;  /* 0x00000039000c7213 */ /* 0x004fc40000000000 */
        /* <DEDUP_REMOVED lines=21> */
[----:B------:R-:W-:Y:S04]  /*49b0*/  STL [R1+0x3478], R13 ;  /* 0x0034780d01007387 */ /* 0x000fe80000100800 */
[----:B------:R0:W-:Y:S04]  /*49c0*/  STL [R1+0x347c], R14 ;  /* 0x00347c0e01007387 */ /* 0x0001e80000100800 */
[----:B------:R-:W-:Y:S04]  /*49d0*/  STL [R1+0x3480], R15 ;  /* 0x0034800f01007387 */ /* 0x000fe80000100800 */
        /* <DEDUP_REMOVED lines=9> */
[C---:B------:R-:W-:Y:S01]  /*4a70*/  IMAD.HI.U32 R22, R32.reuse, R17, RZ ;  /* 0x0000001120167227 */ /* 0x040fe200078e00ff */
[----:B--2---:R-:W-:Y:S02]  /*4a80*/  IABS R18, R57 ;  /* 0x0000003900127213 */ /* 0x004fe40000000000 */
[----:B------:R-:W2:Y:S03]  /*4a90*/  LDL R57, [R1+0x2fe4] ;  /* 0x002fe40001397983 */ /* 0x000ea60000100800 */
[----:B------:R-:W-:Y:S01]  /*4aa0*/  IMAD.HI.U32 R23, R32, R18, RZ ;  /* 0x0000001220177227 */ /* 0x000fe200078e00ff */
[----:B------:R-:W-:-:S03]  /*4ab0*/  IABS R19, R58 ;  /* 0x0000003a00137213 */ /* 0x000fc60000000000 */
[----:B------:R-:W-:Y:S01]  /*4ac0*/  IMAD.MOV R22, RZ, RZ, -R22 ;  /* 0x000000ffff167224 */ /* 0x000fe200078e0a16 */
[----:B------:R-:W2:Y:S01]  /*4ad0*/  LDL R58, [R1+0x2fe0] ;  /* 0x002fe000013a7983 */ /* 0x000ea20000100800 */
[----:B------:R-:W-:Y:S01]  /*4ae0*/  IABS R20, R59 ;  /* 0x0000003b00147213 */ /* 0x000fe20000000000 */
[C---:B------:R-:W-:Y:S02]  /*4af0*/  IMAD.HI.U32 R24, R32.reuse, R19, RZ ;  /* 0x0000001320187227 */ /* 0x040fe400078e00ff */
[----:B------:R-:W2:Y:S02]  /*4b00*/  LDL R59, [R1+0x2fdc] ;  /* 0x002fdc00013b7983 */ /* 0x000ea40000100800 */
[----:B------:R-:W-:-:S04]  /*4b10*/  IMAD.HI.U32 R25, R32, R20, RZ ;  /* 0x0000001420197227 */ /* 0x000fc800078e00ff */
[----:B------:R-:W-:Y:S02]  /*4b20*/  IMAD.MOV R23, RZ, RZ, -R23 ;  /* 0x000000ffff177224 */ /* 0x000fe400078e0a17 */
[----:B------:R-:W-:Y:S02]  /*4b30*/  IMAD.MOV R24, RZ, RZ, -R24 ;  /* 0x000000ffff187224 */ /* 0x000fe400078e0a18 */
[----:B------:R-:W-:Y:S02]  /*4b40*/  IMAD.MOV R25, RZ, RZ, -R25 ;  /* 0x000000ffff197224 */ /* 0x000fe400078e0a19 */
[C---:B------:R-:W-:Y:S02]  /*4b50*/  IMAD R17, R33.reuse, R22, R17 ;  /* 0x0000001621117224 */ /* 0x040fe400078e0211 */
[C---:B------:R-:W-:Y:S02]  /*4b60*/  IMAD R18, R33.reuse, R23, R18 ;  /* 0x0000001721127224 */ /* 0x040fe400078e0212 */
[C---:B------:R-:W-:Y:S01]  /*4b70*/  IMAD R19, R33.reuse, R24, R19 ;  /* 0x0000001821137224 */ /* 0x040fe200078e0213 */
[----:B------:R-:W-:Y:S01]  /*4b80*/  STL [R1+0x3484], R16 ;  /* 0x0034841001007387 */ /* 0x000fe20000100800 */
[----:B------:R-:W-:-:S03]  /*4b90*/  IMAD R20, R33, R25, R20 ;  /* 0x0000001921147224 */ /* 0x000fc600078e0214 */
[----:B------:R-:W-:Y:S04]  /*4ba0*/  STL [R1+0x3488], R17 ;  /* 0x0034881101007387 */ /* 0x000fe80000100800 */
[----:B------:R-:W-:Y:S04]  /*4bb0*/  STL [R1+0x348c], R18 ;  /* 0x00348c1201007387 */ /* 0x000fe80000100800 */
[----:B------:R-:W-:Y:S04]  /*4bc0*/  STL [R1+0x3490], R19 ;  /* 0x0034901301007387 */ /* 0x000fe80000100800 */
[----:B------:R1:W-:Y:S04]  /*4bd0*/  STL [R1+0x3494], R20 ;  /* 0x0034941401007387 */ /* 0x0003e80000100800 */
[----:B------:R-:W2:Y:S01]  /*4be0*/  LDL R2, [R1+0x2f90] ;  /* 0x002f900001027983 */ /* 0x000ea20000100800 */
[----:B------:R-:W-:-:S03]  /*4bf0*/  IABS R21, R54 ;  /* 0x0000003600157213 */ /* 0x000fc60000000000 */
[----:B------:R-:W2:Y:S01]  /*4c00*/  LDL R54, [R1+0x2fd8] ;  /* 0x002fd80001367983 */ /* 0x000ea20000100800 */
[----:B---3--:R-:W-:-:S03]  /*4c10*/  IABS R22, R55 ;  /* 0x0000003700167213 */ /* 0x008fc60000000000 */
[----:B------:R-:W3:Y:S01]  /*4c20*/  LDL R55, [R1+0x2fd4] ;  /* 0x002fd40001377983 */ /* 0x000ee20000100800 */
[----:B------:R-:W-:-:S04]  /*4c30*/  IMAD.HI.U32 R26, R32, R21, RZ ;  /* 0x00000015201a7227 */ /* 0x000fc800078e00ff */
[----:B------:R-:W-:-:S04]  /*4c40*/  IMAD.HI.U32 R27, R32, R22, RZ ;  /* 0x00000016201b7227 */ /* 0x000fc800078e00ff */
[----:B------:R-:W-:Y:S02]  /*4c50*/  IMAD.MOV R26, RZ, RZ, -R26 ;  /* 0x000000ffff1a7224 */ /* 0x000fe400078e0a1a */
[----:B------:R-:W-:Y:S02]  /*4c60*/  IMAD.MOV R27, RZ, RZ, -R27 ;  /* 0x000000ffff1b7224 */ /* 0x000fe400078e0a1b */
[C---:B------:R-:W-:Y:S02]  /*4c70*/  IMAD R21, R33.reuse, R26, R21 ;  /* 0x0000001a21157224 */ /* 0x040fe400078e0215 */
[----:B------:R-:W-:Y:S01]  /*4c80*/  IMAD R22, R33, R27, R22 ;  /* 0x0000001b21167224 */ /* 0x000fe200078e0216 */
[----:B------:R-:W-:Y:S02]  /*4c90*/  IABS R24, R53 ;  /* 0x0000003500187213 */ /* 0x000fe40000000000 */
[----:B------:R-:W3:Y:S01]  /*4ca0*/  LDL R53, [R1+0x2fc8] ;  /* 0x002fc80001357983 */ /* 0x000ee20000100800 */
[----:B----4-:R-:W-:-:S03]  /*4cb0*/  IABS R23, R56 ;  /* 0x0000003800177213 */ /* 0x010fc60000000000 */
[----:B------:R-:W4:Y:S01]  /*4cc0*/  LDL R56, [R1+0x2fd0] ;  /* 0x002fd00001387983 */ /* 0x000f220000100800 */
[----:B--2---:R-:W-:-:S03]  /*4cd0*/  IABS R25, R57 ;  /* 0x0000003900197213 */ /* 0x004fc60000000000 */
[----:B------:R-:W2:Y:S01]  /*4ce0*/  LDL R57, [R1+0x2fcc] ;  /* 0x002fcc0001397983 */ /* 0x000ea20000100800 */
[----:B------:R-:W-:-:S03]  /*4cf0*/  IABS R26, R58 ;  /* 0x0000003a001a7213 */ /* 0x000fc60000000000 */
[----:B------:R-:W2:Y:S01]  /*4d00*/  LDL R58, [R1+0x2fc4] ;  /* 0x002fc400013a7983 */ /* 0x000ea20000100800 */
[----:B------:R-:W-:-:S03]  /*4d10*/  IABS R27, R59 ;  /* 0x0000003b001b7213 */ /* 0x000fc60000000000 */
[----:B------:R-:W2:Y:S01]  /*4d20*/  LDL R59, [R1+0x2fc0] ;  /* 0x002fc000013b7983 */ /* 0x000ea20000100800 */
[----:B------:R-:W-:-:S04]  /*4d30*/  IMAD.HI.U32 R36, R32, R25, RZ ;  /* 0x0000001920247227 */ /* 0x000fc800078e00ff */
[----:B------:R-:W-:-:S04]  /*4d40*/  IMAD.MOV R36, RZ, RZ, -R36 ;  /* 0x000000ffff247224 */ /* 0x000fc800078e0a24 */
[----:B------:R-:W-:Y:S01]  /*4d50*/  IMAD R25, R33, R36, R25 ;  /* 0x0000002421197224 */ /* 0x000fe200078e0219 */
[----:B------:R-:W-:Y:S02]  /*4d60*/  IABS R36, R54 ;  /* 0x0000003600247213 */ /* 0x000fe40000000000 */
[----:B------:R-:W2:Y:S01]  /*4d70*/  LDL R54, [R1+0x2fbc] ;  /* 0x002fbc0001367983 */ /* 0x000ea20000100800 */
[----:B---3--:R-:W-:-:S03]  /*4d80*/  IABS R37, R55 ;  /* 0x0000003700257213 */ /* 0x008fc60000000000 */
[----:B------:R-:W3:Y:S01]  /*4d90*/  LDL R55, [R1+0x2fb8] ;  /* 0x002fb80001377983 */ /* 0x000ee20000100800 */
[----:B------:R-:W-:-:S04]  /*4da0*/  IMAD.HI.U32 R39, R32, R36, RZ ;  /* 0x0000002420277227 */ /* 0x000fc800078e00ff */
[----:B------:R-:W-:-:S04]  /*4db0*/  IMAD.MOV R39, RZ, RZ, -R39 ;  /* 0x000000ffff277224 */ /* 0x000fc800078e0a27 */
[----:B------:R-:W-:Y:S02]  /*4dc0*/  IMAD R36, R33, R39, R36 ;  /* 0x0000002721247224 */ /* 0x000fe400078e0224 */
[----:B------:R-:W-:-:S04]  /*4dd0*/  IMAD.HI.U32 R40, R32, R37, RZ ;  /* 0x0000002520287227 */ /* 0x000fc800078e00ff */
[----:B------:R-:W-:-:S04]  /*4de0*/  IMAD.MOV R40, RZ, RZ, -R40 ;  /* 0x000000ffff287224 */ /* 0x000fc800078e0a28 */
[----:B------:R-:W-:Y:S01]  /*4df0*/  IMAD R37, R33, R40, R37 ;  /* 0x0000002821257224 */ /* 0x000fe200078e0225 */
[----:B------:R-:W-:Y:S02]  /*4e00*/  IABS R40, R53 ;  /* 0x0000003500287213 */ /* 0x000fe40000000000 */
[----:B------:R-:W3:Y:S01]  /*4e10*/  LDL R53, [R1+0x2fa4] ;  /* 0x002fa40001357983 */ /* 0x000ee20000100800 */
[----:B----4-:R-:W-:-:S03]  /*4e20*/  IABS R38, R56 ;  /* 0x0000003800267213 */ /* 0x010fc60000000000 */
[----:B------:R-:W4:Y:S02]  /*4e30*/  LDL R56, [R1+0x2fb4] ;  /* 0x002fb40001387983 */ /* 0x000f240000100800 */
[----:B------:R-:W-:-:S04]  /*4e40*/  IMAD.HI.U32 R41, R32, R38, RZ ;  /* 0x0000002620297227 */ /* 0x000fc800078e00ff */
[----:B------:R-:W-:Y:S01]  /*4e50*/  IMAD.MOV R41, RZ, RZ, -R41 ;  /* 0x000000ffff297224 */ /* 0x000fe200078e0a29 */
[----:B--2---:R-:W-:Y:S02]  /*4e60*/  IABS R39, R57 ;  /* 0x0000003900277213 */ /* 0x004fe40000000000 */
[----:B------:R-:W2:Y:S01]  /*4e70*/  LDL R57, [R1+0x2fb0] ;  /* 0x002fb00001397983 */ /* 0x000ea20000100800 */
[----:B------:R-:W-:Y:S01]  /*4e80*/  IMAD R38, R33, R41, R38 ;  /* 0x0000002921267224 */ /* 0x000fe200078e0226 */
[----:B------:R-:W-:Y:S02]  /*4e90*/  IABS R41, R58 ;  /* 0x0000003a00297213 */ /* 0x000fe40000000000 */
[----:B------:R-:W2:Y:S03]  /*4ea0*/  LDL R58, [R1+0x2fac] ;  /* 0x002fac00013a7983 */ /* 0x000ea60000100800 */
[----:B------:R-:W-:Y:S01]  /*4eb0*/  IMAD.HI.U32 R44, R32, R41, RZ ;  /* 0x00000029202c7227 */ /* 0x000fe200078e00ff */
[----:B------:R-:W-:-:S02]  /*4ec0*/  IABS R42, R59 ;  /* 0x0000003b002a7213 */ /* 0x000fc40000000000 */
[----:B------:R-:W2:Y:S01]  /*4ed0*/  LDL R59, [R1+0x2fa8] ;  /* 0x002fa800013b7983 */ /* 0x000ea20000100800 */
        /* <DEDUP_REMOVED lines=10> */
[----:B------:R-:W-:-:S04]  /*4f80*/  IMAD.HI.U32 R35, R32, R24, RZ ;  /* 0x0000001820237227 */ /* 0x000fc800078e00ff */
[----:B------:R-:W-:Y:S02]  /*4f90*/  IMAD.MOV R34, RZ, RZ, -R34 ;  /* 0x000000ffff227224 */ /* 0x000fe400078e0a22 */
[----:B------:R-:W-:Y:S02]  /*4fa0*/  IMAD.MOV R35, RZ, RZ, -R35 ;  /* 0x000000ffff237224 */ /* 0x000fe400078e0a23 */
[----:B------:R-:W-:Y:S02]  /*4fb0*/  IMAD R26, R33, R34, R26 ;  /* 0x00000022211a7224 */ /* 0x000fe400078e021a */
[----:B------:R-:W-:-:S04]  /*4fc0*/  IMAD.HI.U32 R34, R32, R39, RZ ;  /* 0x0000002720227227 */ /* 0x000fc800078e00ff */
[----:B------:R-:W-:-:S04]  /*4fd0*/  IMAD.HI.U32 R45, R32, R40, RZ ;  /* 0x00000028202d7227 */ /* 0x000fc800078e00ff */
[----:B------:R-:W-:Y:S02]  /*4fe0*/  IMAD R24, R33, R35, R24 ;  /* 0x0000002321187224 */ /* 0x000fe400078e0218 */
[----:B------:R-:W-:-:S04]  /*4ff0*/  IMAD.HI.U32 R35, R32, R27, RZ ;  /* 0x0000001b20237227 */ /* 0x000fc800078e00ff */
[----:B------:R-:W-:Y:S02]  /*5000*/  IMAD.MOV R34, RZ, RZ, -R34 ;  /* 0x000000ffff227224 */ /* 0x000fe400078e0a22 */
[----:B------:R-:W-:Y:S02]  /*5010*/  IMAD.MOV R45, RZ, RZ, -R45 ;  /* 0x000000ffff2d7224 */ /* 0x000fe400078e0a2d */
[----:B------:R-:W-:-:S04]  /*5020*/  IMAD.HI.U32 R46, R32, R43, RZ ;  /* 0x0000002b202e7227 */ /* 0x000fc800078e00ff */
[----:B------:R-:W-:Y:S02]  /*5030*/  IMAD.MOV R35, RZ, RZ, -R35 ;  /* 0x000000ffff237224 */ /* 0x000fe400078e0a23 */
[C---:B------:R-:W-:Y:S02]  /*5040*/  IMAD R39, R33.reuse, R34, R39 ;  /* 0x0000002221277224 */ /* 0x040fe400078e0227 */
[C---:B------:R-:W-:Y:S01]  /*5050*/  IMAD R40, R33.reuse, R45, R40 ;  /* 0x0000002d21287224 */ /* 0x040fe200078e0228 */
[----:B----4-:R-:W-:Y:S01]  /*5060*/  IABS R45, R56 ;  /* 0x00000038002d7213 */ /* 0x010fe20000000000 */
[----:B------:R-:W-:Y:S01]  /*5070*/  IMAD.MOV R34, RZ, RZ, -R46 ;  /* 0x000000ffff227224 */ /* 0x000fe200078e0a2e */
[----:B------:R-:W4:Y:S01]  /*5080*/  LDL R56, [R1+0x2f98] ;  /* 0x002f980001387983 */ /* 0x000f220000100800 */
[----:B------:R-:W-:Y:S02]  /*5090*/  IMAD R27, R33, R35, R27 ;  /* 0x00000023211b7224 */ /* 0x000fe400078e021b */
[----:B------:R-:W-:Y:S01]  /*50a0*/  IMAD.HI.U32 R35, R32, R42, RZ ;  /* 0x0000002a20237227 */ /* 0x000fe200078e00ff */
[----:B--2---:R-:W-:-:S02]  /*50b0*/  IABS R46, R57 ;  /* 0x00000039002e7213 */ /* 0x004fc40000000000 */
[----:B------:R-:W2:Y:S01]  /*50c0*/  LDL R57, [R1+0x2f94] ;  /* 0x002f940001397983 */ /* 0x000ea20000100800 */
[----:B------:R-:W-:Y:S02]  /*50d0*/  IMAD.MOV R35, RZ, RZ, -R35 ;  /* 0x000000ffff237224 */ /* 0x000fe400078e0a23 */
[C---:B------:R-:W-:Y:S02]  /*50e0*/  IMAD R43, R33.reuse, R34, R43 ;  /* 0x00000022212b7224 */ /* 0x040fe400078e022b */
[----:B------:R-:W-:Y:S02]  /*50f0*/  IMAD R42, R33, R35, R42 ;  /* 0x00000023212a7224 */ /* 0x000fe400078e022a */
[C---:B------:R-:W-:Y:S01]  /*5100*/  IMAD.HI.U32 R49, R32.reuse, R45, RZ ;  /* 0x0000002d20317227 */ /* 0x040fe200078e00ff */
[----:B------:R-:W-:Y:S02]  /*5110*/  IABS R47, R58 ;  /* 0x0000003a002f7213 */ /* 0x000fe40000000000 */
[----:B------:R-:W4:Y:S01]  /*5120*/  LDL R58, [R1+0x2f8c] ;  /* 0x002f8c00013a7983 */ /* 0x000f220000100800 */
[----:B------:R-:W-:-:S04]  /*5130*/  IMAD.HI.U32 R34, R32, R44, RZ ;  /* 0x0000002c20227227 */ /* 0x000fc800078e00ff */
[C---:B------:R-:W-:Y:S01]  /*5140*/  IMAD.HI.U32 R35, R32.reuse, R46, RZ ;  /* 0x0000002e20237227 */ /* 0x040fe200078e00ff */
[----:B------:R-:W-:Y:S02]  /*5150*/  IABS R48, R59 ;  /* 0x0000003b00307213 */ /* 0x000fe40000000000 */
[----:B------:R-:W4:Y:S01]  /*5160*/  LDL R59, [R1+0x2f88] ;  /* 0x002f8800013b7983 */ /* 0x000f220000100800 */
[----:B------:R-:W-:Y:S02]  /*5170*/  IMAD.MOV R51, RZ, RZ, -R49 ;  /* 0x000000ffff337224 */ /* 0x000fe400078e0a31 */
[----:B------:R-:W-:Y:S02]  /*5180*/  IMAD.MOV R34, RZ, RZ, -R34 ;  /* 0x000000ffff227224 */ /* 0x000fe400078e0a22 */
[----:B------:R-:W-:Y:S02]  /*5190*/  IMAD.MOV R49, RZ, RZ, -R35 ;  /* 0x000000ffff317224 */ /* 0x000fe400078e0a23 */
[----:B------:R-:W-:-:S04]  /*51a0*/  IMAD.HI.U32 R50, R32, R47, RZ ;  /* 0x0000002f20327227 */ /* 0x000fc800078e00ff */
[C---:B------:R-:W-:Y:S02]  /*51b0*/  IMAD R44, R33.reuse, R34, R44 ;  /* 0x00000022212c7224 */ /* 0x040fe400078e022c */
[C---:B------:R-:W-:Y:S01]  /*51c0*/  IMAD R46, R33.reuse, R49, R46 ;  /* 0x00000031212e7224 */ /* 0x040fe200078e022e */
[----:B------:R-:W-:Y:S01]  /*51d0*/  IABS R49, R53 ;  /* 0x0000003500317213 */ /* 0x000fe20000000000 */
[----:B------:R-:W-:Y:S02]  /*51e0*/  IMAD.MOV R34, RZ, RZ, -R50 ;  /* 0x000000ffff227224 */ /* 0x000fe400078e0a32 */
[C---:B------:R-:W-:Y:S02]  /*51f0*/  IMAD R45, R33.reuse, R51, R45 ;  /* 0x00000033212d7224 */ /* 0x040fe400078e022d */
[----:B------:R-:W-:Y:S02]  /*5200*/  IMAD R47, R33, R34, R47 ;  /* 0x00000022212f7224 */ /* 0x000fe400078e022f */
[----:B------:R-:W-:-:S04]  /*5210*/  IMAD.HI.U32 R34, R32, R49, RZ ;  /* 0x0000003120227227 */ /* 0x000fc800078e00ff */
[----:B------:R-:W-:-:S04]  /*5220*/  IMAD.MOV R34, RZ, RZ, -R34 ;  /* 0x000000ffff227224 */ /* 0x000fc800078e0a22 */
[----:B------:R-:W-:Y:S01]  /*5230*/  IMAD R49, R33, R34, R49 ;  /* 0x0000002221317224 */ /* 0x000fe200078e0231 */
[----:B------:R-:W-:Y:S02]  /*5240*/  IABS R50, R54 ;  /* 0x0000003600327213 */ /* 0x000fe40000000000 */
[----:B---3--:R-:W-:-:S05]  /*5250*/  IABS R51, R55 ;  /* 0x0000003700337213 */ /* 0x008fca0000000000 */
[----:B------:R-:W-:-:S04]  /*5260*/  IMAD.HI.U32 R54, R32, R51, RZ ;  /* 0x0000003320367227 */ /* 0x000fc800078e00ff */
[----:B------:R-:W-:Y:S01]  /*5270*/  IMAD.MOV R34, RZ, RZ, -R54 ;  /* 0x000000ffff227224 */ /* 0x000fe200078e0a36 */
[----:B------:R-:W-:Y:S02]  /*5280*/  IABS R54, R2 ;  /* 0x0000000200367213 */ /* 0x000fe40000000000 */
[----:B------:R-:W3:Y:S04]  /*5290*/  LDL R2, [R1+0x2f78] ;  /* 0x002f780001027983 */ /* 0x000ee80000100800 */
[----:B0-----:R-:W3:Y:S04]  /*52a0*/  LDL.LU R14, [R1+0x128] ;  /* 0x00012800010e7983 */ /* 0x001ee80000300800 */
[----:B------:R-:W3:Y:S04]  /*52b0*/  LDL.LU R13, [R1+0x124] ;  /* 0x00012400010d7983 */ /* 0x000ee80000300800 */
[----:B------:R-:W3:Y:S04]  /*52c0*/  LDL.LU R12, [R1+0x120] ;  /* 0x00012000010c7983 */ /* 0x000ee80000300800 */
[----:B-1----:R-:W3:Y:S04]  /*52d0*/  LDL.LU R20, [R1+0x118] ;  /* 0x0001180001147983 */ /* 0x002ee80000300800 */
[----:B------:R-:W3:Y:S04]  /*52e0*/  LDL.LU R11, [R1+0x114] ;  /* 0x00011400010b7983 */ /* 0x000ee80000300800 */
[----:B------:R-:W3:Y:S01]  /*52f0*/  LDL.LU R10, [R1+0x110] ;  /* 0x00011000010a7983 */ /* 0x000ee20000300800 */
[----:B------:R-:W-:Y:S01]  /*5300*/  IMAD.HI.U32 R52, R32, R48, RZ ;  /* 0x0000003020347227 */ /* 0x000fe200078e00ff */
[----:B------:R-:W-:-:S02]  /*5310*/  IABS R3, c[0x0][0x178] ;  /* 0x00005e0000037a13 */ /* 0x000fc40000000000 */
[----:B------:R-:W3:Y:S01]  /*5320*/  LDL.LU R9, [R1+0x10c] ;  /* 0x00010c0001097983 */ /* 0x000ee20000300800 */
[----:B------:R-:W-:Y:S01]  /*5330*/  IMAD.MOV R35, RZ, RZ, -R52 ;  /* 0x000000ffff237224 */ /* 0x000fe200078e0a34 */
[----:B------:R-:W-:Y:S01]  /*5340*/  ISETP.GT.U32.AND P3, PT, R3, R28, PT ;  /* 0x0000001c0300720c */ /* 0x000fe20003f64070 */
[----:B------:R-:W-:Y:S01]  /*5350*/  IMAD R51, R33, R34, R51 ;  /* 0x0000002221337224 */ /* 0x000fe200078e0233 */
[----:B------:R-:W-:Y:S01]  /*5360*/  ISETP.GT.U32.AND P0, PT, R3, R31, PT ;  /* 0x0000001f0300720c */ /* 0x000fe20003f04070 */
[----:B------:R-:W-:Y:S01]  /*5370*/  IMAD R48, R33, R35, R48 ;  /* 0x0000002321307224 */ /* 0x000fe200078e0230 */
[----:B--2---:R-:W-:Y:S01]  /*5380*/  IABS R53, R57 ;  /* 0x0000003900357213 */ /* 0x004fe20000000000 */
[----:B------:R-:W2:Y:S01]  /*5390*/  LDL.LU R8, [R1+0x108] ;  /* 0x0001080001087983 */ /* 0x000ea20000300800 */
[----:B----4-:R-:W-:Y:S01]  /*53a0*/  IABS R52, R56 ;  /* 0x0000003800347213 */ /* 0x010fe20000000000 */
[C---:B------:R-:W-:Y:S01]  /*53b0*/  IMAD.HI.U32 R35, R32.reuse, R50, RZ ;  /* 0x0000003220237227 */ /* 0x040fe200078e00ff */
[----:B------:R-:W-:Y:S01]  /*53c0*/  ISETP.GT.U32.AND P2, PT, R3, R29, PT ;  /* 0x0000001d0300720c */ /* 0x000fe20003f44070 */
[----:B------:R-:W4:Y:S02]  /*53d0*/  LDL.LU R7, [R1+0x104] ;  /* 0x0001040001077983 */ /* 0x000f240000300800 */
[----:B------:R-:W-:-:S04]  /*53e0*/  IMAD.HI.U32 R55, R32, R52, RZ ;  /* 0x0000003420377227 */ /* 0x000fc800078e00ff */
[----:B------:R-:W-:-:S04]  /*53f0*/  IMAD.HI.U32 R57, R32, R53, RZ ;  /* 0x0000003520397227 */ /* 0x000fc800078e00ff */
[----:B------:R-:W-:Y:S02]  /*5400*/  IMAD.MOV R56, RZ, RZ, -R35 ;  /* 0x000000ffff387224 */ /* 0x000fe400078e0a23 */
[----:B------:R-:W-:Y:S02]  /*5410*/  IMAD.MOV R35, RZ, RZ, -R55 ;  /* 0x000000ffff237224 */ /* 0x000fe400078e0a37 */
[----:B------:R-:W-:Y:S02]  /*5420*/  IMAD.MOV R55, RZ, RZ, -R57 ;  /* 0x000000ffff377224 */ /* 0x000fe400078e0a39 */
[C---:B------:R-:W-:Y:S01]  /*5430*/  IMAD R50, R33.reuse, R56, R50 ;  /* 0x0000003821327224 */ /* 0x040fe200078e0232 */
[----:B------:R-:W-:Y:S01]  /*5440*/  IABS R56, R59 ;  /* 0x0000003b00387213 */ /* 0x000fe20000000000 */
[----:B------:R-:W-:Y:S01]  /*5450*/  IMAD R53, R33, R55, R53 ;  /* 0x0000003721357224 */ /* 0x000fe200078e0235 */
[----:B------:R-:W-:Y:S01]  /*5460*/  IABS R55, R58 ;  /* 0x0000003a00377213 */ /* 0x000fe20000000000 */
[----:B------:R-:W-:Y:S01]  /*5470*/  IMAD.HI.U32 R34, R32, R54, RZ ;  /* 0x0000003620227227 */ /* 0x000fe200078e00ff */
[----:B------:R-:W-:-:S02]  /*5480*/  IABS R57, R61 ;  /* 0x0000003d00397213 */ /* 0x000fc40000000000 */
[----:B------:R-:W-:Y:S01]  /*5490*/  IABS R58, R60 ;  /* 0x0000003c003a7213 */ /* 0x000fe20000000000 */
[----:B------:R-:W-:Y:S02]  /*54a0*/  IMAD.MOV R34, RZ, RZ, -R34 ;  /* 0x000000ffff227224 */ /* 0x000fe400078e0a22 */
[----:B------:R-:W-:-:S04]  /*54b0*/  IMAD.HI.U32 R60, R32, R55, RZ ;  /* 0x00000037203c7227 */ /* 0x000fc800078e00ff */
[----:B------:R-:W-:Y:S01]  /*54c0*/  IMAD.HI.U32 R61, R32, R56, RZ ;  /* 0x00000038203d7227 */ /* 0x000fe200078e00ff */
[----:B------:R-:W-:-:S03]  /*54d0*/  ISETP.GT.U32.AND P1, PT, R3, R30, PT ;  /* 0x0000001e0300720c */ /* 0x000fc60003f24070 */
[----:B------:R-:W-:Y:S02]  /*54e0*/  @!P3 IMAD.IADD R28, R28, 0x1, -R3 ;  /* 0x000000011c1cb824 */ /* 0x000fe400078e0a03 */
[----:B------:R-:W-:Y:S02]  /*54f0*/  IMAD R54, R33, R34, R54 ;  /* 0x0000002221367224 */ /* 0x000fe400078e0236 */
[----:B------:R-:W-:Y:S02]  /*5500*/  IMAD.MOV R34, RZ, RZ, -R60 ;  /* 0x000000ffff227224 */ /* 0x000fe400078e0a3c */
[----:B------:R-:W-:Y:S01]  /*5510*/  IMAD.MOV R60, RZ, RZ, -R61 ;  /* 0x000000ffff3c7224 */ /* 0x000fe200078e0a3d */
[----:B------:R-:W-:Y:S01]  /*5520*/  ISETP.GT.U32.AND P4, PT, R3, R28, PT ;  /* 0x0000001c0300720c */ /* 0x000fe20003f84070 */
[----:B------:R-:W2:Y:S01]  /*5530*/  LDL.LU R61, [R1+0x11c] ;  /* 0x00011c00013d7983 */ /* 0x000ea20000300800 */
[--C-:B------:R-:W-:Y:S02]  /*5540*/  @!P0 IMAD.IADD R31, R31, 0x1, -R3.reuse ;  /* 0x000000011f1f8824 */ /* 0x100fe400078e0a03 */
[----:B------:R-:W-:-:S02]  /*5550*/  @!P2 IMAD.IADD R29, R29, 0x1, -R3 ;  /* 0x000000011d1da824 */ /* 0x000fc400078e0a03 */
[--C-:B------:R-:W-:Y:S01]  /*5560*/  @!P1 IMAD.IADD R30, R30, 0x1, -R3.reuse ;  /* 0x000000011e1e9824 */ /* 0x100fe200078e0a03 */
[C---:B------:R-:W-:Y:S01]  /*5570*/  ISETP.GT.U32.AND P1, PT, R3.reuse, R31, PT ;  /* 0x0000001f0300720c */ /* 0x040fe20003f24070 */
[----:B------:R-:W-:Y:S01]  /*5580*/  IMAD.HI.U32 R59, R32, R57, RZ ;  /* 0x00000039203b7227 */ /* 0x000fe200078e00ff */
[----:B------:R-:W-:Y:S01]  /*5590*/  ISETP.GT.U32.AND P3, PT, R3, R29, PT ;  /* 0x0000001d0300720c */ /* 0x000fe20003f64070 */
[----:B------:R-:W2:Y:S01]  /*55a0*/  LDL.LU R5, [R1+0x100] ;  /* 0x0001000001057983 */ /* 0x000ea20000300800 */
[----:B------:R-:W-:Y:S02]  /*55b0*/  ISETP.GT.U32.AND P0, PT, R33, R0, PT ;  /* 0x000000002100720c */ /* 0x000fe40003f04070 */
[--C-:B------:R-:W-:Y:S01]  /*55c0*/  @!P4 IMAD.IADD R28, R28, 0x1, -R3.reuse ;  /* 0x000000011c1cc824 */ /* 0x100fe200078e0a03 */
[----:B------:R-:W-:Y:S01]  /*55d0*/  ISETP.GT.U32.AND P5, PT, R3, R30, PT ;  /* 0x0000001e0300720c */ /* 0x000fe20003fa4070 */
[----:B------:R-:W2:Y:S05]  /*55e0*/  LDL.LU R19, [R1+0xfc] ;  /* 0x0000fc0001137983 */ /* 0x000eaa0000300800 */
[--C-:B------:R-:W-:Y:S01]  /*55f0*/  @!P1 IMAD.IADD R31, R31, 0x1, -R3.reuse ;  /* 0x000000011f1f9824 */ /* 0x100fe200078e0a03 */
[----:B------:R-:W2:Y:S01]  /*5600*/  LDL.LU R6, [R1+0xf8] ;  /* 0x0000f80001067983 */ /* 0x000ea20000300800 */
[----:B------:R-:W-:-:S02]  /*5610*/  @!P3 IMAD.IADD R29, R29, 0x1, -R3 ;  /* 0x000000011d1db824 */ /* 0x000fc400078e0a03 */
[----:B------:R-:W-:Y:S01]  /*5620*/  @!P0 IMAD.IADD R0, R0, 0x1, -R33 ;  /* 0x0000000100008824 */ /* 0x000fe200078e0a21 */
[----:B------:R-:W2:Y:S01]  /*5630*/  LDL.LU R4, [R1+0xf4] ;  /* 0x0000f40001047983 */ /* 0x000ea20000300800 */
[----:B------:R-:W-:Y:S02]  /*5640*/  IMAD.MOV R59, RZ, RZ, -R59 ;  /* 0x000000ffff3b7224 */ /* 0x000fe400078e0a3b */
[----:B------:R-:W-:Y:S02]  /*5650*/  @!P5 IMAD.IADD R30, R30, 0x1, -R3 ;  /* 0x000000011e1ed824 */ /* 0x000fe400078e0a03 */
[C---:B------:R-:W-:Y:S01]  /*5660*/  IMAD R57, R33.reuse, R59, R57 ;  /* 0x0000003b21397224 */ /* 0x040fe200078e0239 */
[----:B------:R-:W2:Y:S01]  /*5670*/  LDL.LU R3, [R1+0xf0] ;  /* 0x0000f00001037983 */ /* 0x000ea20000300800 */
[C---:B---3--:R-:W-:Y:S02]  /*5680*/  ISETP.GT.U32.AND P2, PT, R33.reuse, R14, PT ;  /* 0x0000000e2100720c */ /* 0x048fe40003f44070 */
[----:B------:R-:W-:-:S11]  /*5690*/  ISETP.GT.U32.AND P4, PT, R33, R20, PT ;  /* 0x000000142100720c */ /* 0x000fd60003f84070 */
[--C-:B------:R-:W-:Y:S01]  /*56a0*/  @!P2 IMAD.IADD R14, R14, 0x1, -R33.reuse ;  /* 0x000000010e0ea824 */ /* 0x100fe200078e0a21 */
[C---:B------:R-:W-:Y:S02]  /*56b0*/  ISETP.GT.U32.AND P6, PT, R33.reuse, R13, PT ;  /* 0x0000000d2100720c */ /* 0x040fe40003fc4070 */
[C---:B------:R-:W-:Y:S02]  /*56c0*/  ISETP.GT.U32.AND P1, PT, R33.reuse, R12, PT ;  /* 0x0000000c2100720c */ /* 0x040fe40003f24070 */
[C---:B------:R-:W-:Y:S02]  /*56d0*/  ISETP.GT.U32.AND P3, PT, R33.reuse, R11, PT ;  /* 0x0000000b2100720c */ /* 0x040fe40003f64070 */
[C---:B------:R-:W-:Y:S01]  /*56e0*/  ISETP.GT.U32.AND P0, PT, R33.reuse, R10, PT ;  /* 0x0000000a2100720c */ /* 0x040fe20003f04070 */
[----:B------:R-:W-:Y:S01]  /*56f0*/  @!P4 IMAD.IADD R20, R20, 0x1, -R33 ;  /* 0x000000011414c824 */ /* 0x000fe200078e0a21 */
[----:B------:R-:W-:-:S05]  /*5700*/  ISETP.GT.U32.AND P4, PT, R33, R14, PT ;  /* 0x0000000e2100720c */ /* 0x000fca0003f84070 */
[--C-:B------:R-:W-:Y:S02]  /*5710*/  @!P6 IMAD.IADD R13, R13, 0x1, -R33.reuse ;  /* 0x000000010d0de824 */ /* 0x100fe400078e0a21 */
[--C-:B------:R-:W-:Y:S01]  /*5720*/  @!P1 IMAD.IADD R12, R12, 0x1, -R33.reuse ;  /* 0x000000010c0c9824 */ /* 0x100fe200078e0a21 */
[----:B------:R-:W-:Y:S01]  /*5730*/  IABS R59, R2 ;  /* 0x00000002003b7213 */ /* 0x000fe20000000000 */
[--C-:B------:R-:W-:Y:S01]  /*5740*/  @!P3 IMAD.IADD R11, R11, 0x1, -R33.reuse ;  /* 0x000000010b0bb824 */ /* 0x100fe200078e0a21 */
[----:B------:R-:W3:Y:S01]  /*5750*/  LDL.LU R2, [R1+0xec] ;  /* 0x0000ec0001027983 */ /* 0x000ee20000300800 */
[C---:B------:R-:W-:Y:S01]  /*5760*/  ISETP.GT.U32.AND P3, PT, R33.reuse, R13, PT ;  /* 0x0000000d2100720c */ /* 0x040fe20003f64070 */
[--C-:B------:R-:W-:Y:S01]  /*5770*/  @!P0 IMAD.IADD R10, R10, 0x1, -R33.reuse ;  /* 0x000000010a0a8824 */ /* 0x100fe200078e0a21 */
[----:B------:R-:W-:Y:S01]  /*5780*/  ISETP.GT.U32.AND P0, PT, R33, R12, PT ;  /* 0x0000000c2100720c */ /* 0x000fe20003f04070 */
[----:B------:R-:W3:Y:S01]  /*5790*/  LDL.LU R18, [R1+0xe8] ;  /* 0x0000e80001127983 */ /* 0x000ee20000300800 */
[----:B------:R-:W-:-:S03]  /*57a0*/  @!P4 IMAD.IADD R14, R14, 0x1, -R33 ;  /* 0x000000010e0ec824 */ /* 0x000fc600078e0a21 */
[----:B------:R-:W3:Y:S04]  /*57b0*/  LDL.LU R17, [R1+0xe4] ;  /* 0x0000e40001117983 */ /* 0x000ee80000300800 */
[----:B------:R-:W-:Y:S04]  /*57c0*/  STL [R1+0x128], R14 ;  /* 0x0001280e01007387 */ /* 0x000fe80000100800 */
[----:B------:R-:W3:Y:S01]  /*57d0*/  LDL.LU R16, [R1+0xe0] ;  /* 0x0000e00001107983 */ /* 0x000ee20000300800 */
[--C-:B------:R-:W-:Y:S02]  /*57e0*/  @!P3 IMAD.IADD R13, R13, 0x1, -R33.reuse ;  /* 0x000000010d0db824 */ /* 0x100fe400078e0a21 */
[----:B------:R-:W-:Y:S01]  /*57f0*/  @!P0 IMAD.IADD R12, R12, 0x1, -R33 ;  /* 0x000000010c0c8824 */ /* 0x000fe200078e0a21 */
[----:B------:R-:W3:Y:S04]  /*5800*/  LDL.LU R15, [R1+0xdc] ;  /* 0x0000dc00010f7983 */ /* 0x000ee80000300800 */
[----:B------:R-:W-:Y:S04]  /*5810*/  STL [R1+0x124], R13 ;  /* 0x0001240d01007387 */ /* 0x000fe80000100800 */
[----:B------:R0:W-:Y:S04]  /*5820*/  STL [R1+0x120], R12 ;  /* 0x0001200c01007387 */ /* 0x0001e80000100800 */
[----:B0-----:R-:W3:Y:S04]  /*5830*/  LDL.LU R12, [R1+0xd8] ;  /* 0x0000d800010c7983 */ /* 0x001ee80000300800 */
[----:B------:R-:W3:Y:S04]  /*5840*/  LDL.LU R14, [R1+0xd4] ;  /* 0x0000d400010e7983 */ /* 0x000ee80000300800 */
[----:B------:R-:W3:Y:S01]  /*5850*/  LDL.LU R13, [R1+0xd0] ;  /* 0x0000d000010d7983 */ /* 0x000ee20000300800 */
[----:B------:R-:W-:-:S02]  /*5860*/  ISETP.GT.U32.AND P2, PT, R33, R9, PT ;  /* 0x000000092100720c */ /* 0x000fc40003f44070 */
[C---:B----4-:R-:W-:Y:S02]  /*5870*/  ISETP.GT.U32.AND P1, PT, R33.reuse, R7, PT ;  /* 0x000000072100720c */ /* 0x050fe40003f24070 */
[C---:B--2---:R-:W-:Y:S02]  /*5880*/  ISETP.GT.U32.AND P6, PT, R33.reuse, R8, PT ;  /* 0x000000082100720c */ /* 0x044fe40003fc4070 */
[----:B------:R-:W-:-:S07]  /*5890*/  ISETP.GT.U32.AND P5, PT, R33, R61, PT ;  /* 0x0000003d2100720c */ /* 0x000fce0003fa4070 */
[--C-:B------:R-:W-:Y:S02]  /*58a0*/  @!P2 IMAD.IADD R9, R9, 0x1, -R33.reuse ;  /* 0x000000010909a824 */ /* 0x100fe400078e0a21 */
[----:B------:R-:W-:Y:S01]  /*58b0*/  @!P1 IMAD.IADD R7, R7, 0x1, -R33 ;  /* 0x0000000107079824 */ /* 0x000fe200078e0a21 */
[----:B------:R-:W-:-:S03]  /*58c0*/  ISETP.GT.U32.AND P1, PT, R33, R20, PT ;  /* 0x000000142100720c */ /* 0x000fc60003f24070 */
[----:B------:R-:W-:Y:S01]  /*58d0*/  @!P5 IMAD.IADD R61, R61, 0x1, -R33 ;  /* 0x000000013d3dd824 */ /* 0x000fe200078e0a21 */
[----:B------:R-:W-:-:S04]  /*58e0*/  ISETP.GT.U32.AND P5, PT, R33, R0, PT ;  /* 0x000000002100720c */ /* 0x000fc80003fa4070 */
[C---:B------:R-:W-:Y:S01]  /*58f0*/  ISETP.GT.U32.AND P2, PT, R33.reuse, R61, PT ;  /* 0x0000003d2100720c */ /* 0x040fe20003f44070 */
[----:B------:R-:W-:Y:S01]  /*5900*/  @!P6 IMAD.IADD R8, R8, 0x1, -R33 ;  /* 0x000000010808e824 */ /* 0x000fe200078e0a21 */
[----:B------:R-:W-:-:S03]  /*5910*/  ISETP.GT.U32.AND P6, PT, R33, R7, PT ;  /* 0x000000072100720c */ /* 0x000fc60003fc4070 */
[----:B------:R-:W-:Y:S01]  /*5920*/  @!P1 IMAD.IADD R20, R20, 0x1, -R33 ;  /* 0x0000000114149824 */ /* 0x000fe200078e0a21 */
[----:B------:R-:W-:-:S03]  /*5930*/  ISETP.GT.U32.AND P1, PT, R33, R19, PT ;  /* 0x000000132100720c */ /* 0x000fc60003f24070 */
[----:B------:R-:W-:Y:S01]  /*5940*/  @!P5 IMAD.IADD R0, R0, 0x1, -R33 ;  /* 0x000000010000d824 */ /* 0x000fe200078e0a21 */
[----:B------:R-:W-:-:S03]  /*5950*/  ISETP.GT.U32.AND P5, PT, R33, R11, PT ;  /* 0x0000000b2100720c */ /* 0x000fc60003fa4070 */
[--C-:B------:R-:W-:Y:S01]  /*5960*/  @!P2 IMAD.IADD R61, R61, 0x1, -R33.reuse ;  /* 0x000000013d3da824 */ /* 0x100fe200078e0a21 */
[C---:B------:R-:W-:Y:S02]  /*5970*/  ISETP.GT.U32.AND P2, PT, R33.reuse, R5, PT ;  /* 0x000000052100720c */ /* 0x040fe40003f44070 */
[----:B------:R-:W-:Y:S01]  /*5980*/  ISETP.GT.U32.AND P4, PT, R33, R10, PT ;  /* 0x0000000a2100720c */ /* 0x000fe20003f84070 */
[--C-:B------:R-:W-:Y:S01]  /*5990*/  @!P6 IMAD.IADD R7, R7, 0x1, -R33.reuse ;  /* 0x000000010707e824 */ /* 0x100fe200078e0a21 */
[----:B------:R-:W-:Y:S01]  /*59a0*/  ISETP.GT.U32.AND P3, PT, R33, R9, PT ;  /* 0x000000092100720c */ /* 0x000fe20003f64070 */
[----:B------:R-:W-:Y:S01]  /*59b0*/  @!P1 IMAD.IADD R19, R19, 0x1, -R33 ;  /* 0x0000000113139824 */ /* 0x000fe200078e0a21 */
[----:B------:R-:W-:-:S03]  /*59c0*/  ISETP.GT.U32.AND P0, PT, R33, R8, PT ;  /* 0x000000082100720c */ /* 0x000fc60003f04070 */
[----:B------:R-:W-:Y:S01]  /*59d0*/  @!P5 IMAD.IADD R11, R11, 0x1, -R33 ;  /* 0x000000010b0bd824 */ /* 0x000fe200078e0a21 */
[----:B------:R-:W-:-:S03]  /*59e0*/  ISETP.GT.U32.AND P5, PT, R33, R6, PT ;  /* 0x000000062100720c */ /* 0x000fc60003fa4070 */
[--C-:B------:R-:W-:Y:S02]  /*59f0*/  @!P2 IMAD.IADD R5, R5, 0x1, -R33.reuse ;  /* 0x000000010505a824 */ /* 0x100fe400078e0a21 */
[--C-:B------:R-:W-:Y:S01]  /*5a00*/  @!P4 IMAD.IADD R10, R10, 0x1, -R33.reuse ;  /* 0x000000010a0ac824 */ /* 0x100fe200078e0a21 */
[----:B------:R-:W-:Y:S01]  /*5a10*/  ISETP.GT.U32.AND P4, PT, R33, R4, PT ;  /* 0x000000042100720c */ /* 0x000fe20003f84070 */
[--C-:B------:R-:W-:Y:S01]  /*5a20*/  @!P3 IMAD.IADD R9, R9, 0x1, -R33.reuse ;  /* 0x000000010909b824 */ /* 0x100fe200078e0a21 */
[----:B------:R-:W-:Y:S01]  /*5a30*/  ISETP.GT.U32.AND P3, PT, R33, R3, PT ;  /* 0x000000032100720c */ /* 0x000fe20003f64070 */
[--C-:B------:R-:W-:Y:S01]  /*5a40*/  @!P0 IMAD.IADD R8, R8, 0x1, -R33.reuse ;  /* 0x0000000108088824 */ /* 0x100fe200078e0a21 */
[----:B------:R-:W-:Y:S03]  /*5a50*/  STL [R1+0x11c], R61 ;  /* 0x00011c3d01007387 */ /* 0x000fe60000100800 */
[--C-:B------:R-:W-:Y:S01]  /*5a60*/  @!P5 IMAD.IADD R6, R6, 0x1, -R33.reuse ;  /* 0x000000010606d824 */ /* 0x100fe200078e0a21 */
[----:B------:R-:W-:Y:S04]  /*5a70*/  STL [R1+0x118], R20 ;  /* 0x0001181401007387 */ /* 0x000fe80000100800 */
[----:B------:R0:W-:Y:S01]  /*5a80*/  STL [R1+0x114], R11 ;  /* 0x0001140b01007387 */ /* 0x0001e20000100800 */
[----:B------:R-:W-:-:S03]  /*5a90*/  @!P4 IMAD.IADD R4, R4, 0x1, -R33 ;  /* 0x000000010404c824 */ /* 0x000fc600078e0a21 */
[----:B------:R1:W-:Y:S04]  /*5aa0*/  STL [R1+0x110], R10 ;  /* 0x0001100a01007387 */ /* 0x0003e80000100800 */
[----:B------:R2:W-:Y:S04]  /*5ab0*/  STL [R1+0x10c], R9 ;  /* 0x00010c0901007387 */ /* 0x0005e80000100800 */
[----:B0-----:R-:W4:Y:S04]  /*5ac0*/  LDL.LU R11, [R1+0xcc] ;  /* 0x0000cc00010b7983 */ /* 0x001f280000300800 */
[----:B------:R0:W-:Y:S04]  /*5ad0*/  STL [R1+0x108], R8 ;  /* 0x0001080801007387 */ /* 0x0001e80000100800 */
[----:B-1----:R-:W4:Y:S01]  /*5ae0*/  LDL.LU R10, [R1+0xc8] ;  /* 0x0000c800010a7983 */ /* 0x002f220000300800 */
[----:B------:R-:W-:-:S03]  /*5af0*/  @!P3 IMAD.IADD R3, R3, 0x1, -R33 ;  /* 0x000000010303b824 */ /* 0x000fc600078e0a21 */
[----:B--2---:R-:W2:Y:S04]  /*5b00*/  LDL.LU R9, [R1+0xc4] ;  /* 0x0000c40001097983 */ /* 0x004ea80000300800 */
[----:B------:R1:W-:Y:S04]  /*5b10*/  STL [R1+0x104], R7 ;  /* 0x0001040701007387 */ /* 0x0003e80000100800 */
[----:B0-----:R-:W2:Y:S04]  /*5b20*/  LDL.LU R8, [R1+0xc0] ;  /* 0x0000c00001087983 */ /* 0x001ea80000300800 */
[----:B-1----:R-:W2:Y:S01]  /*5b30*/  LDL.LU R7, [R1+0xbc] ;  /* 0x0000bc0001077983 */ /* 0x002ea20000300800 */
[----:B---3--:R-:W-:-:S02]  /*5b40*/  ISETP.GT.U32.AND P6, PT, R33, R18, PT ;  /* 0x000000122100720c */ /* 0x008fc40003fc4070 */
[C---:B------:R-:W-:Y:S02]  /*5b50*/  ISETP.GT.U32.AND P2, PT, R33.reuse, R17, PT ;  /* 0x000000112100720c */ /* 0x040fe40003f44070 */
[----:B------:R-:W-:-:S09]  /*5b60*/  ISETP.GT.U32.AND P1, PT, R33, R16, PT ;  /* 0x000000102100720c */ /* 0x000fd20003f24070 */
[--C-:B------:R-:W-:Y:S01]  /*5b70*/  @!P6 IMAD.IADD R18, R18, 0x1, -R33.reuse ;  /* 0x000000011212e824 */ /* 0x100fe200078e0a21 */
[C---:B------:R-:W-:Y:S02]  /*5b80*/  ISETP.GT.U32.AND P6, PT, R33.reuse, R5, PT ;  /* 0x000000052100720c */ /* 0x040fe40003fc4070 */
[----:B------:R-:W-:Y:S01]  /*5b90*/  ISETP.GT.U32.AND P0, PT, R33, R2, PT ;  /* 0x000000022100720c */ /* 0x000fe20003f04070 */
[--C-:B------:R-:W-:Y:S01]  /*5ba0*/  @!P2 IMAD.IADD R17, R17, 0x1, -R33.reuse ;  /* 0x000000011111a824 */ /* 0x100fe200078e0a21 */
[C---:B------:R-:W-:Y:S02]  /*5bb0*/  ISETP.GT.U32.AND P2, PT, R33.reuse, R19, PT ;  /* 0x000000132100720c */ /* 0x040fe40003f44070 */
[C---:B------:R-:W-:Y:S01]  /*5bc0*/  ISETP.GT.U32.AND P5, PT, R33.reuse, R15, PT ;  /* 0x0000000f2100720c */ /* 0x040fe20003fa4070 */
[----:B------:R-:W-:Y:S01]  /*5bd0*/  @!P1 IMAD.IADD R16, R16, 0x1, -R33 ;  /* 0x0000000110109824 */ /* 0x000fe200078e0a21 */
[----:B------:R-:W-:-:S05]  /*5be0*/  ISETP.GT.U32.AND P1, PT, R33, R6, PT ;  /* 0x000000062100720c */ /* 0x000fca0003f24070 */
[--C-:B------:R-:W-:Y:S01]  /*5bf0*/  @!P6 IMAD.IADD R5, R5, 0x1, -R33.reuse ;  /* 0x000000010505e824 */ /* 0x100fe200078e0a21 */
[----:B------:R-:W-:Y:S01]  /*5c00*/  ISETP.GT.U32.AND P4, PT, R33, R12, PT ;  /* 0x0000000c2100720c */ /* 0x000fe20003f84070 */
[--C-:B------:R-:W-:Y:S02]  /*5c10*/  @!P0 IMAD.IADD R2, R2, 0x1, -R33.reuse ;  /* 0x0000000102028824 */ /* 0x100fe400078e0a21 */
[--C-:B------:R-:W-:Y:S01]  /*5c20*/  @!P2 IMAD.IADD R19, R19, 0x1, -R33.reuse ;  /* 0x000000011313a824 */ /* 0x100fe200078e0a21 */
[C---:B------:R-:W-:Y:S01]  /*5c30*/  ISETP.GT.U32.AND P3, PT, R33.reuse, R14, PT ;  /* 0x0000000e2100720c */ /* 0x040fe20003f64070 */
[----:B------:R0:W-:Y:S02]  /*5c40*/  STL [R1+0x100], R5 ;  /* 0x0001000501007387 */ /* 0x0001e40000100800 */
[--C-:B------:R-:W-:Y:S01]  /*5c50*/  @!P1 IMAD.IADD R6, R6, 0x1, -R33.reuse ;  /* 0x0000000106069824 */ /* 0x100fe200078e0a21 */
[----:B------:R-:W-:Y:S01]  /*5c60*/  ISETP.GT.U32.AND P0, PT, R33, R13, PT ;  /* 0x0000000d2100720c */ /* 0x000fe20003f04070 */
[----:B------:R-:W-:Y:S01]  /*5c70*/  @!P5 IMAD.IADD R15, R15, 0x1, -R33 ;  /* 0x000000010f0fd824 */ /* 0x000fe200078e0a21 */
[----:B------:R-:W-:-:S03]  /*5c80*/  ISETP.GT.U32.AND P5, PT, R33, R4, PT ;  /* 0x000000042100720c */ /* 0x000fc60003fa4070 */
[--C-:B------:R-:W-:Y:S01]  /*5c90*/  @!P4 IMAD.IADD R12, R12, 0x1, -R33.reuse ;  /* 0x000000010c0cc824 */ /* 0x100fe200078e0a21 */
[C---:B------:R-:W-:Y:S01]  /*5ca0*/  ISETP.GT.U32.AND P4, PT, R33.reuse, R3, PT ;  /* 0x000000032100720c */ /* 0x040fe20003f84070 */
[----:B0-----:R-:W3:Y:S04]  /*5cb0*/  LDL.LU R5, [R1+0xb8] ;  /* 0x0000b80001057983 */ /* 0x001ee80000300800 */
[----:B------:R-:W3:Y:S04]  /*5cc0*/  LDL.LU R61, [R1+0xb4] ;  /* 0x0000b400013d7983 */ /* 0x000ee80000300800 */
[----:B------:R0:W-:Y:S04]  /*5cd0*/  STL [R1+0xfc], R19 ;  /* 0x0000fc1301007387 */ /* 0x0001e80000100800 */
[----:B------:R-:W3:Y:S04]  /*5ce0*/  LDL.LU R20, [R1+0xb0] ;  /* 0x0000b00001147983 */ /* 0x000ee80000300800 */
[----:B------:R1:W-:Y:S04]  /*5cf0*/  STL [R1+0xf8], R6 ;  /* 0x0000f80601007387 */ /* 0x0003e80000100800 */
[----:B0-----:R-:W3:Y:S01]  /*5d00*/  LDL.LU R19, [R1+0xac] ;  /* 0x0000ac0001137983 */ /* 0x001ee20000300800 */
[----:B------:R-:W-:Y:S01]  /*5d10*/  @!P3 IMAD.IADD R14, R14, 0x1, -R33 ;  /* 0x000000010e0eb824 */ /* 0x000fe200078e0a21 */
[----:B------:R-:W-:-:S02]  /*5d20*/  ISETP.GT.U32.AND P3, PT, R33, R2, PT ;  /* 0x000000022100720c */ /* 0x000fc40003f64070 */
[----:B-1----:R-:W3:Y:S01]  /*5d30*/  LDL.LU R6, [R1+0xa8] ;  /* 0x0000a80001067983 */ /* 0x002ee20000300800 */
[--C-:B------:R-:W-:Y:S01]  /*5d40*/  @!P0 IMAD.IADD R13, R13, 0x1, -R33.reuse ;  /* 0x000000010d0d8824 */ /* 0x100fe200078e0a21 */
[C---:B------:R-:W-:Y:S01]  /*5d50*/  ISETP.GT.U32.AND P0, PT, R33.reuse, R18, PT ;  /* 0x000000122100720c */ /* 0x040fe20003f04070 */
[--C-:B------:R-:W-:Y:S01]  /*5d60*/  @!P5 IMAD.IADD R4, R4, 0x1, -R33.reuse ;  /* 0x000000010404d824 */ /* 0x100fe200078e0a21 */
[----:B------:R-:W-:Y:S01]  /*5d70*/  ISETP.GT.U32.AND P2, PT, R33, R17, PT ;  /* 0x000000112100720c */ /* 0x000fe20003f44070 */
[--C-:B------:R-:W-:Y:S01]  /*5d80*/  @!P4 IMAD.IADD R3, R3, 0x1, -R33.reuse ;  /* 0x000000010303c824 */ /* 0x100fe200078e0a21 */
[C---:B------:R-:W-:Y:S02]  /*5d90*/  ISETP.GT.U32.AND P1, PT, R33.reuse, R16, PT ;  /* 0x000000102100720c */ /* 0x040fe40003f24070 */
[C---:B------:R-:W-:Y:S02]  /*5da0*/  ISETP.GT.U32.AND P4, PT, R33.reuse, R12, PT ;  /* 0x0000000c2100720c */ /* 0x040fe40003f84070 */
[----:B------:R-:W-:Y:S01]  /*5db0*/  ISETP.GT.U32.AND P5, PT, R33, R15, PT ;  /* 0x0000000f2100720c */ /* 0x000fe20003fa4070 */
[----:B------:R0:W-:Y:S01]  /*5dc0*/  STL [R1+0xf4], R4 ;  /* 0x0000f40401007387 */ /* 0x0001e20000100800 */
[----:B------:R-:W-:-:S03]  /*5dd0*/  @!P3 IMAD.IADD R2, R2, 0x1, -R33 ;  /* 0x000000010202b824 */ /* 0x000fc600078e0a21 */
[--C-:B------:R-:W-:Y:S01]  /*5de0*/  @!P0 IMAD.IADD R18, R18, 0x1, -R33.reuse ;  /* 0x0000000112128824 */ /* 0x100fe200078e0a21 */
[----:B0-----:R-:W3:Y:S01]  /*5df0*/  LDL.LU R4, [R1+0xa4] ;  /* 0x0000a40001047983 */ /* 0x001ee20000300800 */
[--C-:B------:R-:W-:Y:S02]  /*5e00*/  @!P2 IMAD.IADD R17, R17, 0x1, -R33.reuse ;  /* 0x000000011111a824 */ /* 0x100fe400078e0a21 */
[--C-:B------:R-:W-:Y:S01]  /*5e10*/  @!P1 IMAD.IADD R16, R16, 0x1, -R33.reuse ;  /* 0x0000000110109824 */ /* 0x100fe200078e0a21 */
[----:B------:R0:W-:Y:S01]  /*5e20*/  STL [R1+0xf0], R3 ;  /* 0x0000f00301007387 */ /* 0x0001e20000100800 */
[--C-:B------:R-:W-:Y:S02]  /*5e30*/  @!P4 IMAD.IADD R12, R12, 0x1, -R33.reuse ;  /* 0x000000010c0cc824 */ /* 0x100fe400078e0a21 */
[----:B------:R-:W-:Y:S01]  /*5e40*/  @!P5 IMAD.IADD R15, R15, 0x1, -R33 ;  /* 0x000000010f0fd824 */ /* 0x000fe200078e0a21 */
[----:B0-----:R-:W3:Y:S04]  /*5e50*/  LDL.LU R3, [R1+0xa0] ;  /* 0x0000a00001037983 */ /* 0x001ee80000300800 */
[----:B------:R0:W-:Y:S04]  /*5e60*/  STL [R1+0xec], R2 ;  /* 0x0000ec0201007387 */ /* 0x0001e80000100800 */
[----:B0-----:R-:W3:Y:S04]  /*5e70*/  LDL.LU R2, [R1+0x9c] ;  /* 0x00009c0001027983 */ /* 0x001ee80000300800 */
[----:B------:R-:W-:Y:S04]  /*5e80*/  STL [R1+0xe8], R18 ;  /* 0x0000e81201007387 */ /* 0x000fe80000100800 */
[----:B------:R-:W-:Y:S04]  /*5e90*/  STL [R1+0xe4], R17 ;  /* 0x0000e41101007387 */ /* 0x000fe80000100800 */
[----:B------:R-:W-:Y:S04]  /*5ea0*/  STL [R1+0xe0], R16 ;  /* 0x0000e01001007387 */ /* 0x000fe80000100800 */
[----:B------:R0:W-:Y:S04]  /*5eb0*/  STL [R1+0xd8], R12 ;  /* 0x0000d80c01007387 */ /* 0x0001e80000100800 */
[----:B------:R1:W-:Y:S04]  /*5ec0*/  STL [R1+0xdc], R15 ;  /* 0x0000dc0f01007387 */ /* 0x0003e80000100800 */
[----:B0-----:R-:W3:Y:S01]  /*5ed0*/  LDL R12, [R1+0x2f7c] ;  /* 0x002f7c00010c7983 */ /* 0x001ee20000100800 */
[----:B------:R-:W-:-:S02]  /*5ee0*/  ISETP.GT.U32.AND P6, PT, R33, R13, PT ;  /* 0x0000000d2100720c */ /* 0x000fc40003fc4070 */
[C---:B----4-:R-:W-:Y:S01]  /*5ef0*/  ISETP.GT.U32.AND P0, PT, R33.reuse, R11, PT ;  /* 0x0000000b2100720c */ /* 0x050fe20003f04070 */
[----:B------:R-:W4:Y:S01]  /*5f00*/  LDL.LU R18, [R1+0x98] ;  /* 0x0000980001127983 */ /* 0x000f220000300800 */
[C---:B------:R-:W-:Y:S02]  /*5f10*/  ISETP.GT.U32.AND P2, PT, R33.reuse, R10, PT ;  /* 0x0000000a2100720c */ /* 0x040fe40003f44070 */
[C---:B--2---:R-:W-:Y:S02]  /*5f20*/  ISETP.GT.U32.AND P1, PT, R33.reuse, R9, PT ;  /* 0x000000092100720c */ /* 0x044fe40003f24070 */
[----:B------:R-:W-:-:S05]  /*5f30*/  ISETP.GT.U32.AND P5, PT, R33, R8, PT ;  /* 0x000000082100720c */ /* 0x000fca0003fa4070 */
[--C-:B------:R-:W-:Y:S02]  /*5f40*/  @!P6 IMAD.IADD R13, R13, 0x1, -R33.reuse ;  /* 0x000000010d0de824 */ /* 0x100fe400078e0a21 */
[--C-:B------:R-:W-:Y:S02]  /*5f50*/  @!P0 IMAD.IADD R11, R11, 0x1, -R33.reuse ;  /* 0x000000010b0b8824 */ /* 0x100fe400078e0a21 */
[--C-:B------:R-:W-:Y:S01]  /*5f60*/  @!P2 IMAD.IADD R10, R10, 0x1, -R33.reuse ;  /* 0x000000010a0aa824 */ /* 0x100fe200078e0a21 */
[----:B------:R-:W-:Y:S01]  /*5f70*/  ISETP.GT.U32.AND P3, PT, R33, R14, PT ;  /* 0x0000000e2100720c */ /* 0x000fe20003f64070 */
[--C-:B------:R-:W-:Y:S01]  /*5f80*/  @!P1 IMAD.IADD R9, R9, 0x1, -R33.reuse ;  /* 0x0000000109099824 */ /* 0x100fe200078e0a21 */
[----:B------:R-:W-:Y:S01]  /*5f90*/  ISETP.GT.U32.AND P4, PT, R33, R7, PT ;  /* 0x000000072100720c */ /* 0x000fe20003f84070 */
[----:B------:R-:W-:-:S10]  /*5fa0*/  @!P5 IMAD.IADD R8, R8, 0x1, -R33 ;  /* 0x000000010808d824 */ /* 0x000fd400078e0a21 */
[----:B------:R-:W-:-:S05]  /*5fb0*/  @!P3 IMAD.IADD R14, R14, 0x1, -R33 ;  /* 0x000000010e0eb824 */ /* 0x000fca00078e0a21 */
[----:B------:R0:W-:Y:S01]  /*5fc0*/  STL [R1+0xd4], R14 ;  /* 0x0000d40e01007387 */ /* 0x0001e20000100800 */
[----:B------:R-:W-:-:S03]  /*5fd0*/  @!P4 IMAD.IADD R7, R7, 0x1, -R33 ;  /* 0x000000010707c824 */ /* 0x000fc600078e0a21 */
[----:B------:R-:W2:Y:S04]  /*5fe0*/  LDL.LU R17, [R1+0x94] ;  /* 0x0000940001117983 */ /* 0x000ea80000300800 */
[----:B------:R0:W-:Y:S04]  /*5ff0*/  STL [R1+0xd0], R13 ;  /* 0x0000d00d01007387 */ /* 0x0001e80000100800 */
[----:B------:R-:W2:Y:S01]  /*6000*/  LDL.LU R16, [R1+0x90] ;  /* 0x0000900001107983 */ /* 0x000ea20000300800 */
[----:B------:R-:W-:-:S03]  /*6010*/  IMAD R56, R33, R60, R56 ;  /* 0x0000003c21387224 */ /* 0x000fc600078e0238 */
[----:B-1----:R-:W2:Y:S04]  /*6020*/  LDL.LU R15, [R1+0x8c] ;  /* 0x00008c00010f7983 */ /* 0x002ea80000300800 */
[----:B0-----:R-:W2:Y:S04]  /*6030*/  LDL.LU R14, [R1+0x88] ;  /* 0x00008800010e7983 */ /* 0x001ea80000300800 */
[----:B------:R-:W2:Y:S01]  /*6040*/  LDL.LU R13, [R1+0x84] ;  /* 0x00008400010d7983 */ /* 0x000ea20000300800 */
[C---:B---3--:R-:W-:Y:S02]  /*6050*/  ISETP.GT.U32.AND P6, PT, R33.reuse, R61, PT ;  /* 0x0000003d2100720c */ /* 0x048fe40003fc4070 */
[----:B------:R-:W-:-:S02]  /*6060*/  ISETP.GT.U32.AND P0, PT, R33, R20, PT ;  /* 0x000000142100720c */ /* 0x000fc40003f04070 */
[C---:B------:R-:W-:Y:S02]  /*6070*/  ISETP.GT.U32.AND P2, PT, R33.reuse, R19, PT ;  /* 0x000000132100720c */ /* 0x040fe40003f44070 */
[----:B------:R-:W-:-:S07]  /*6080*/  ISETP.GT.U32.AND P1, PT, R33, R6, PT ;  /* 0x000000062100720c */ /* 0x000fce0003f24070 */
[--C-:B------:R-:W-:Y:S01]  /*6090*/  @!P6 IMAD.IADD R61, R61, 0x1, -R33.reuse ;  /* 0x000000013d3de824 */ /* 0x100fe200078e0a21 */
[C---:B------:R-:W-:Y:S01]  /*60a0*/  ISETP.GT.U32.AND P6, PT, R33.reuse, R11, PT ;  /* 0x0000000b2100720c */ /* 0x040fe20003fc4070 */
[--C-:B------:R-:W-:Y:S01]  /*60b0*/  @!P0 IMAD.IADD R20, R20, 0x1, -R33.reuse ;  /* 0x0000000114148824 */ /* 0x100fe200078e0a21 */
[----:B------:R-:W-:Y:S01]  /*60c0*/  ISETP.GT.U32.AND P0, PT, R33, R10, PT ;  /* 0x0000000a2100720c */ /* 0x000fe20003f04070 */
[--C-:B------:R-:W-:Y:S01]  /*60d0*/  @!P2 IMAD.IADD R19, R19, 0x1, -R33.reuse ;  /* 0x000000011313a824 */ /* 0x100fe200078e0a21 */
[C---:B------:R-:W-:Y:S01]  /*60e0*/  ISETP.GT.U32.AND P2, PT, R33.reuse, R9, PT ;  /* 0x000000092100720c */ /* 0x040fe20003f44070 */
[----:B------:R-:W-:Y:S01]  /*60f0*/  @!P1 IMAD.IADD R6, R6, 0x1, -R33 ;  /* 0x0000000106069824 */ /* 0x000fe200078e0a21 */
[C---:B------:R-:W-:Y:S02]  /*6100*/  ISETP.GT.U32.AND P1, PT, R33.reuse, R8, PT ;  /* 0x000000082100720c */ /* 0x040fe40003f24070 */
[----:B------:R-:W-:-:S05]  /*6110*/  ISETP.GT.U32.AND P5, PT, R33, R4, PT ;  /* 0x000000042100720c */ /* 0x000fca0003fa4070 */
[--C-:B------:R-:W-:Y:S02]  /*6120*/  @!P6 IMAD.IADD R11, R11, 0x1, -R33.reuse ;  /* 0x000000010b0be824 */ /* 0x100fe400078e0a21 */
[--C-:B------:R-:W-:Y:S02]  /*6130*/  @!P0 IMAD.IADD R10, R10, 0x1, -R33.reuse ;  /* 0x000000010a0a8824 */ /* 0x100fe400078e0a21 */
[--C-:B------:R-:W-:Y:S01]  /*6140*/  @!P2 IMAD.IADD R9, R9, 0x1, -R33.reuse ;  /* 0x000000010909a824 */ /* 0x100fe200078e0a21 */
[----:B------:R0:W-:Y:S01]  /*6150*/  STL [R1+0xcc], R11 ;  /* 0x0000cc0b01007387 */ /* 0x0001e20000100800 */
[----:B------:R-:W-:-:S03]  /*6160*/  @!P1 IMAD.IADD R8, R8, 0x1, -R33 ;  /* 0x0000000108089824 */ /* 0x000fc600078e0a21 */
[----:B------:R1:W-:Y:S01]  /*6170*/  STL [R1+0xc8], R10 ;  /* 0x0000c80a01007387 */ /* 0x0003e20000100800 */
[----:B------:R-:W-:Y:S01]  /*6180*/  @!P5 IMAD.IADD R4, R4, 0x1, -R33 ;  /* 0x000000010404d824 */ /* 0x000fe200078e0a21 */
[----:B------:R-:W-:-:S13]  /*6190*/  ISETP.GT.U32.AND P5, PT, R33, R7, PT ;  /* 0x000000072100720c */ /* 0x000fda0003fa4070 */
[----:B------:R-:W-:Y:S01]  /*61a0*/  @!P5 IMAD.IADD R7, R7, 0x1, -R33 ;  /* 0x000000010707d824 */ /* 0x000fe200078e0a21 */
[----:B------:R-:W-:Y:S02]  /*61b0*/  IABS R60, R12 ;  /* 0x0000000c003c7213 */ /* 0x000fe40000000000 */
[----:B------:R-:W3:Y:S04]  /*61c0*/  LDL.LU R12, [R1+0x80] ;  /* 0x00008000010c7983 */ /* 0x000ee80000300800 */
[----:B------:R1:W-:Y:S04]  /*61d0*/  STL [R1+0xc4], R9 ;  /* 0x0000c40901007387 */ /* 0x0003e80000100800 */
[----:B0-----:R-:W3:Y:S04]  /*61e0*/  LDL.LU R11, [R1+0x7c] ;  /* 0x00007c00010b7983 */ /* 0x001ee80000300800 */
[----:B------:R0:W-:Y:S04]  /*61f0*/  STL [R1+0xc0], R8 ;  /* 0x0000c00801007387 */ /* 0x0001e80000100800 */
[----:B-1----:R-:W3:Y:S04]  /*6200*/  LDL.LU R10, [R1+0x78] ;  /* 0x00007800010a7983 */ /* 0x002ee80000300800 */
[----:B------:R-:W3:Y:S04]  /*6210*/  LDL.LU R9, [R1+0x74] ;  /* 0x0000740001097983 */ /* 0x000ee80000300800 */
[----:B------:R1:W-:Y:S04]  /*6220*/  STL [R1+0xbc], R7 ;  /* 0x0000bc0701007387 */ /* 0x0003e80000100800 */
[----:B0-----:R-:W3:Y:S01]  /*6230*/  LDL.LU R8, [R1+0x70] ;  /* 0x0000700001087983 */ /* 0x001ee20000300800 */
[----:B------:R-:W-:-:S02]  /*6240*/  ISETP.GT.U32.AND P3, PT, R33, R5, PT ;  /* 0x000000052100720c */ /* 0x000fc40003f64070 */
[C---:B------:R-:W-:Y:S02]  /*6250*/  ISETP.GT.U32.AND P4, PT, R33.reuse, R3, PT ;  /* 0x000000032100720c */ /* 0x040fe40003f84070 */
[----:B------:R-:W-:Y:S01]  /*6260*/  ISETP.GT.U32.AND P0, PT, R33, R20, PT ;  /* 0x000000142100720c */ /* 0x000fe20003f04070 */
[----:B-1----:R-:W3:Y:S08]  /*6270*/  LDL.LU R7, [R1+0x6c] ;  /* 0x00006c0001077983 */ /* 0x002ef00000300800 */
[--C-:B------:R-:W-:Y:S01]  /*6280*/  @!P3 IMAD.IADD R5, R5, 0x1, -R33.reuse ;  /* 0x000000010505b824 */ /* 0x100fe200078e0a21 */
[----:B------:R-:W-:Y:S01]  /*6290*/  ISETP.GT.U32.AND P3, PT, R33, R2, PT ;  /* 0x000000022100720c */ /* 0x000fe20003f64070 */
[----:B------:R-:W-:-:S03]  /*62a0*/  @!P4 IMAD.IADD R3, R3, 0x1, -R33 ;  /* 0x000000010303c824 */ /* 0x000fc600078e0a21 */
[----:B------:R-:W-:-:S09]  /*62b0*/  ISETP.GT.U32.AND P4, PT, R33, R5, PT ;  /* 0x000000052100720c */ /* 0x000fd20003f84070 */
[--C-:B------:R-:W-:Y:S01]  /*62c0*/  @!P3 IMAD.IADD R2, R2, 0x1, -R33.reuse ;  /* 0x000000010202b824 */ /* 0x100fe200078e0a21 */
[C---:B------:R-:W-:Y:S02]  /*62d0*/  ISETP.GT.U32.AND P3, PT, R33.reuse, R61, PT ;  /* 0x0000003d2100720c */ /* 0x040fe40003f64070 */
[C---:B------:R-:W-:Y:S02]  /*62e0*/  ISETP.GT.U32.AND P2, PT, R33.reuse, R19, PT ;  /* 0x000000132100720c */ /* 0x040fe40003f44070 */
[----:B------:R-:W-:Y:S01]  /*62f0*/  ISETP.GT.U32.AND P6, PT, R33, R2, PT ;  /* 0x000000022100720c */ /* 0x000fe20003fc4070 */
[--C-:B------:R-:W-:Y:S01]  /*6300*/  @!P4 IMAD.IADD R5, R5, 0x1, -R33.reuse ;  /* 0x000000010505c824 */ /* 0x100fe200078e0a21 */
[C---:B------:R-:W-:Y:S01]  /*6310*/  ISETP.GT.U32.AND P1, PT, R33.reuse, R6, PT ;  /* 0x000000062100720c */ /* 0x040fe20003f24070 */
[----:B------:R-:W-:Y:S01]  /*6320*/  @!P0 IMAD.IADD R20, R20, 0x1, -R33 ;  /* 0x0000000114148824 */ /* 0x000fe200078e0a21 */
[----:B--2---:R-:W-:-:S05]  /*6330*/  ISETP.GT.U32.AND P0, PT, R33, R17, PT ;  /* 0x000000112100720c */ /* 0x004fca0003f04070 */
[--C-:B------:R-:W-:Y:S01]  /*6340*/  @!P3 IMAD.IADD R61, R61, 0x1, -R33.reuse ;  /* 0x000000013d3db824 */ /* 0x100fe200078e0a21 */
[----:B----4-:R-:W-:Y:S01]  /*6350*/  ISETP.GT.U32.AND P3, PT, R33, R18, PT ;  /* 0x000000122100720c */ /* 0x010fe20003f64070 */
[----:B------:R0:W-:Y:S01]  /*6360*/  STL [R1+0xb8], R5 ;  /* 0x0000b80501007387 */ /* 0x0001e20000100800 */
[--C-:B------:R-:W-:Y:S01]  /*6370*/  @!P2 IMAD.IADD R19, R19, 0x1, -R33.reuse ;  /* 0x000000011313a824 */ /* 0x100fe200078e0a21 */
[C---:B------:R-:W-:Y:S01]  /*6380*/  ISETP.GT.U32.AND P2, PT, R33.reuse, R16, PT ;  /* 0x000000102100720c */ /* 0x040fe20003f44070 */
[--C-:B------:R-:W-:Y:S01]  /*6390*/  @!P6 IMAD.IADD R2, R2, 0x1, -R33.reuse ;  /* 0x000000010202e824 */ /* 0x100fe200078e0a21 */
[----:B------:R-:W-:Y:S01]  /*63a0*/  ISETP.GT.U32.AND P5, PT, R33, R4, PT ;  /* 0x000000042100720c */ /* 0x000fe20003fa4070 */
[----:B0-----:R-:W2:Y:S01]  /*63b0*/  LDL.LU R5, [R1+0x68] ;  /* 0x0000680001057983 */ /* 0x001ea20000300800 */
[----:B------:R-:W-:-:S06]  /*63c0*/  @!P1 IMAD.IADD R6, R6, 0x1, -R33 ;  /* 0x0000000106069824 */ /* 0x000fcc00078e0a21 */
[--C-:B------:R-:W-:Y:S01]  /*63d0*/  @!P3 IMAD.IADD R18, R18, 0x1, -R33.reuse ;  /* 0x000000011212b824 */ /* 0x100fe200078e0a21 */
[----:B------:R-:W-:Y:S01]  /*63e0*/  ISETP.GT.U32.AND P1, PT, R33, R15, PT ;  /* 0x0000000f2100720c */ /* 0x000fe20003f24070 */
[--C-:B------:R-:W-:Y:S01]  /*63f0*/  @!P0 IMAD.IADD R17, R17, 0x1, -R33.reuse ;  /* 0x0000000111118824 */ /* 0x100fe200078e0a21 */
[C---:B------:R-:W-:Y:S01]  /*6400*/  ISETP.GT.U32.AND P4, PT, R33.reuse, R3, PT ;  /* 0x000000032100720c */ /* 0x040fe20003f84070 */
[--C-:B------:R-:W-:Y:S02]  /*6410*/  @!P2 IMAD.IADD R16, R16, 0x1, -R33.reuse ;  /* 0x000000011010a824 */ /* 0x100fe400078e0a21 */
[----:B------:R-:W-:Y:S01]  /*6420*/  @!P5 IMAD.IADD R4, R4, 0x1, -R33 ;  /* 0x000000010404d824 */ /* 0x000fe200078e0a21 */
[C---:B------:R-:W-:Y:S01]  /*6430*/  ISETP.GT.U32.AND P5, PT, R33.reuse, R14, PT ;  /* 0x0000000e2100720c */ /* 0x040fe20003fa4070 */
[----:B------:R-:W-:Y:S01]  /*6440*/  STL [R1+0xb4], R61 ;  /* 0x0000b43d01007387 */ /* 0x000fe20000100800 */
[----:B------:R-:W-:-:S03]  /*6450*/  IMAD R52, R33, R35, R52 ;  /* 0x0000002321347224 */ /* 0x000fc600078e0234 */
[----:B------:R-:W-:Y:S02]  /*6460*/  STL [R1+0xb0], R20 ;  /* 0x0000b01401007387 */ /* 0x000fe40000100800 */
[--C-:B------:R-:W-:Y:S02]  /*6470*/  @!P1 IMAD.IADD R15, R15, 0x1, -R33.reuse ;  /* 0x000000010f0f9824 */ /* 0x100fe400078e0a21 */
[----:B------:R-:W-:Y:S01]  /*6480*/  @!P4 IMAD.IADD R3, R3, 0x1, -R33 ;  /* 0x000000010303c824 */ /* 0x000fe200078e0a21 */
[----:B------:R-:W-:Y:S01]  /*6490*/  STL [R1+0xac], R19 ;  /* 0x0000ac1301007387 */ /* 0x000fe20000100800 */
[----:B------:R-:W-:-:S03]  /*64a0*/  IMAD.HI.U32 R35, R32, R58, RZ ;  /* 0x0000003a20237227 */ /* 0x000fc600078e00ff */
[----:B------:R-:W-:Y:S04]  /*64b0*/  STL [R1+0xa8], R6 ;  /* 0x0000a80601007387 */ /* 0x000fe80000100800 */
[----:B------:R-:W-:Y:S01]  /*64c0*/  STL [R1+0xa4], R4 ;  /* 0x0000a40401007387 */ /* 0x000fe20000100800 */
[----:B------:R-:W-:-:S03]  /*64d0*/  IMAD.MOV R35, RZ, RZ, -R35 ;  /* 0x000000ffff237224 */ /* 0x000fc600078e0a23 */
[----:B------:R0:W-:Y:S01]  /*64e0*/  STL [R1+0xa0], R3 ;  /* 0x0000a00301007387 */ /* 0x0001e20000100800 */
[----:B------:R-:W-:Y:S02]  /*64f0*/  @!P5 IMAD.IADD R14, R14, 0x1, -R33 ;  /* 0x000000010e0ed824 */ /* 0x000fe400078e0a21 */
[C---:B------:R-:W-:Y:S01]  /*6500*/  IMAD R58, R33.reuse, R35, R58 ;  /* 0x00000023213a7224 */ /* 0x040fe200078e023a */
[----:B0-----:R-:W4:Y:S04]  /*6510*/  LDL.LU R3, [R1+0x64] ;  /* 0x0000640001037983 */ /* 0x001f280000300800 */
[----:B------:R0:W-:Y:S04]  /*6520*/  STL [R1+0x9c], R2 ;  /* 0x00009c0201007387 */ /* 0x0001e80000100800 */
[----:B0-----:R-:W4:Y:S04]  /*6530*/  LDL.LU R2, [R1+0x60] ;  /* 0x0000600001027983 */ /* 0x001f280000300800 */
[----:B------:R-:W4:Y:S04]  /*6540*/  LDL.LU R4, [R1+0x5c] ;  /* 0x00005c0001047983 */ /* 0x000f280000300800 */
[----:B------:R-:W4:Y:S04]  /*6550*/  LDL.LU R6, [R1+0x58] ;  /* 0x0000580001067983 */ /* 0x000f280000300800 */
[----:B------:R-:W4:Y:S04]  /*6560*/  LDL.LU R35, [R1+0x54] ;  /* 0x0000540001237983 */ /* 0x000f280000300800 */
[----:B------:R-:W4:Y:S01]  /*6570*/  LDL.LU R20, [R1+0x50] ;  /* 0x0000500001147983 */ /* 0x000f220000300800 */
[----:B---3--:R-:W-:-:S02]  /*6580*/  ISETP.GT.U32.AND P6, PT, R33, R12, PT ;  /* 0x0000000c2100720c */ /* 0x008fc40003fc4070 */
[C---:B------:R-:W-:Y:S02]  /*6590*/  ISETP.GT.U32.AND P3, PT, R33.reuse, R11, PT ;  /* 0x0000000b2100720c */ /* 0x040fe40003f64070 */
[C---:B------:R-:W-:Y:S02]  /*65a0*/  ISETP.GT.U32.AND P0, PT, R33.reuse, R10, PT ;  /* 0x0000000a2100720c */ /* 0x040fe40003f04070 */
[----:B------:R-:W-:-:S07]  /*65b0*/  ISETP.GT.U32.AND P2, PT, R33, R9, PT ;  /* 0x000000092100720c */ /* 0x000fce0003f44070 */
[--C-:B------:R-:W-:Y:S01]  /*65c0*/  @!P6 IMAD.IADD R12, R12, 0x1, -R33.reuse ;  /* 0x000000010c0ce824 */ /* 0x100fe200078e0a21 */
[----:B------:R-:W-:Y:S01]  /*65d0*/  ISETP.GT.U32.AND P6, PT, R33, R18, PT ;  /* 0x000000122100720c */ /* 0x000fe20003fc4070 */
[--C-:B------:R-:W-:Y:S01]  /*65e0*/  @!P3 IMAD.IADD R11, R11, 0x1, -R33.reuse ;  /* 0x000000010b0bb824 */ /* 0x100fe200078e0a21 */
[C---:B------:R-:W-:Y:S02]  /*65f0*/  ISETP.GT.U32.AND P3, PT, R33.reuse, R17, PT ;  /* 0x000000112100720c */ /* 0x040fe40003f64070 */
[C---:B------:R-:W-:Y:S01]  /*6600*/  ISETP.GT.U32.AND P1, PT, R33.reuse, R8, PT ;  /* 0x000000082100720c */ /* 0x040fe20003f24070 */
[--C-:B------:R-:W-:Y:S01]  /*6610*/  @!P0 IMAD.IADD R10, R10, 0x1, -R33.reuse ;  /* 0x000000010a0a8824 */ /* 0x100fe200078e0a21 */
[----:B------:R-:W-:Y:S01]  /*6620*/  ISETP.GT.U32.AND P0, PT, R33, R16, PT ;  /* 0x000000102100720c */ /* 0x000fe20003f04070 */
[----:B------:R-:W-:Y:S01]  /*6630*/  @!P2 IMAD.IADD R9, R9, 0x1, -R33 ;  /* 0x000000010909a824 */ /* 0x000fe200078e0a21 */
[----:B------:R-:W-:-:S05]  /*6640*/  ISETP.GT.U32.AND P2, PT, R33, R15, PT ;  /* 0x0000000f2100720c */ /* 0x000fca0003f44070 */
[--C-:B------:R-:W-:Y:S02]  /*6650*/  @!P6 IMAD.IADD R18, R18, 0x1, -R33.reuse ;  /* 0x000000011212e824 */ /* 0x100fe400078e0a21 */
[--C-:B------:R-:W-:Y:S02]  /*6660*/  @!P3 IMAD.IADD R17, R17, 0x1, -R33.reuse ;  /* 0x000000011111b824 */ /* 0x100fe400078e0a21 */
[--C-:B------:R-:W-:Y:S01]  /*6670*/  @!P1 IMAD.IADD R8, R8, 0x1, -R33.reuse ;  /* 0x0000000108089824 */ /* 0x100fe200078e0a21 */
[----:B------:R-:W-:Y:S01]  /*6680*/  ISETP.GT.U32.AND P1, PT, R33, R14, PT ;  /* 0x0000000e2100720c */ /* 0x000fe20003f24070 */
[--C-:B------:R-:W-:Y:S01]  /*6690*/  @!P0 IMAD.IADD R16, R16, 0x1, -R33.reuse ;  /* 0x0000000110108824 */ /* 0x100fe200078e0a21 */
[----:B------:R0:W-:Y:S04]  /*66a0*/  STL [R1+0x98], R18 ;  /* 0x0000981201007387 */ /* 0x0001e80000100800 */
[----:B------:R1:W-:Y:S01]  /*66b0*/  STL [R1+0x94], R17 ;  /* 0x0000941101007387 */ /* 0x0003e20000100800 */
[----:B------:R-:W-:-:S03]  /*66c0*/  @!P2 IMAD.IADD R15, R15, 0x1, -R33 ;  /* 0x000000010f0fa824 */ /* 0x000fc600078e0a21 */
[----:B------:R-:W3:Y:S04]  /*66d0*/  LDL.LU R19, [R1+0x4c] ;  /* 0x00004c0001137983 */ /* 0x000ee80000300800 */
[----:B------:R1:W-:Y:S04]  /*66e0*/  STL [R1+0x90], R16 ;  /* 0x0000901001007387 */ /* 0x0003e80000100800 */
[----:B0-----:R-:W3:Y:S01]  /*66f0*/  LDL.LU R18, [R1+0x48] ;  /* 0x0000480001127983 */ /* 0x001ee20000300800 */
[----:B------:R-:W-:-:S03]  /*6700*/  @!P1 IMAD.IADD R14, R14, 0x1, -R33 ;  /* 0x000000010e0e9824 */ /* 0x000fc600078e0a21 */
        /* <DEDUP_REMOVED lines=10> */
[----:B--2---:R-:W-:Y:S01]  /*67b0*/  ISETP.GT.U32.AND P4, PT, R33, R5, PT ;  /* 0x000000052100720c */ /* 0x004fe20003f84070 */
[----:B------:R-:W-:-:S03]  /*67c0*/  @!P5 IMAD.IADD R7, R7, 0x1, -R33 ;  /* 0x000000010707d824 */ /* 0x000fc600078e0a21 */
[----:B------:R-:W-:-:S09]  /*67d0*/  ISETP.GT.U32.AND P5, PT, R33, R13, PT ;  /* 0x0000000d2100720c */ /* 0x000fd20003fa4070 */
[--C-:B------:R-:W-:Y:S01]  /*67e0*/  @!P4 IMAD.IADD R5, R5, 0x1, -R33.reuse ;  /* 0x000000010505c824 */ /* 0x100fe200078e0a21 */
[C---:B------:R-:W-:Y:S02]  /*67f0*/  ISETP.GT.U32.AND P4, PT, R33.reuse, R12, PT ;  /* 0x0000000c2100720c */ /* 0x040fe40003f84070 */
[----:B------:R-:W-:Y:S01]  /*6800*/  ISETP.GT.U32.AND P0, PT, R33, R10, PT ;  /* 0x0000000a2100720c */ /* 0x000fe20003f04070 */
[--C-:B------:R-:W-:Y:S01]  /*6810*/  @!P5 IMAD.IADD R13, R13, 0x1, -R33.reuse ;  /* 0x000000010d0dd824 */ /* 0x100fe200078e0a21 */
[C---:B------:R-:W-:Y:S02]  /*6820*/  ISETP.GT.U32.AND P2, PT, R33.reuse, R9, PT ;  /* 0x000000092100720c */ /* 0x040fe40003f44070 */
[----:B------:R-:W-:Y:S01]  /*6830*/  ISETP.GT.U32.AND P6, PT, R33, R5, PT ;  /* 0x000000052100720c */ /* 0x000fe20003fc4070 */
[----:B------:R-:W-:-:S06]  /*6840*/  @!P3 IMAD.IADD R11, R11, 0x1, -R33 ;  /* 0x000000010b0bb824 */ /* 0x000fcc00078e0a21 */
[--C-:B------:R-:W-:Y:S01]  /*6850*/  @!P4 IMAD.IADD R12, R12, 0x1, -R33.reuse ;  /* 0x000000010c0cc824 */ /* 0x100fe200078e0a21 */
[C---:B----4-:R-:W-:Y:S01]  /*6860*/  ISETP.GT.U32.AND P4, PT, R33.reuse, R3, PT ;  /* 0x000000032100720c */ /* 0x050fe20003f84070 */
[----:B------:R0:W-:Y:S01]  /*6870*/  STL [R1+0x84], R13 ;  /* 0x0000840d01007387 */ /* 0x0001e20000100800 */
[--C-:B------:R-:W-:Y:S01]  /*6880*/  @!P0 IMAD.IADD R10, R10, 0x1, -R33.reuse ;  /* 0x000000010a0a8824 */ /* 0x100fe200078e0a21 */
[----:B------:R-:W-:Y:S01]  /*6890*/  ISETP.GT.U32.AND P1, PT, R33, R8, PT ;  /* 0x000000082100720c */ /* 0x000fe20003f24070 */
[--C-:B------:R-:W-:Y:S01]  /*68a0*/  @!P2 IMAD.IADD R9, R9, 0x1, -R33.reuse ;  /* 0x000000010909a824 */ /* 0x100fe200078e0a21 */
[----:B0-----:R-:W2:Y:S01]  /*68b0*/  LDL.LU R13, [R1+0x34] ;  /* 0x00003400010d7983 */ /* 0x001ea20000300800 */
[----:B------:R-:W-:Y:S01]  /*68c0*/  ISETP.GT.U32.AND P3, PT, R33, R2, PT ;  /* 0x000000022100720c */ /* 0x000fe20003f64070 */
[----:B------:R-:W-:Y:S01]  /*68d0*/  @!P6 IMAD.IADD R5, R5, 0x1, -R33 ;  /* 0x000000010505e824 */ /* 0x000fe200078e0a21 */
[----:B------:R-:W-:-:S05]  /*68e0*/  ISETP.GT.U32.AND P0, PT, R33, R4, PT ;  /* 0x000000042100720c */ /* 0x000fca0003f04070 */
[--C-:B------:R-:W-:Y:S01]  /*68f0*/  @!P4 IMAD.IADD R3, R3, 0x1, -R33.reuse ;  /* 0x000000010303c824 */ /* 0x100fe200078e0a21 */
[C---:B------:R-:W-:Y:S02]  /*6900*/  ISETP.GT.U32.AND P5, PT, R33.reuse, R7, PT ;  /* 0x000000072100720c */ /* 0x040fe40003fa4070 */
[C---:B------:R-:W-:Y:S01]  /*6910*/  ISETP.GT.U32.AND P2, PT, R33.reuse, R6, PT ;  /* 0x000000062100720c */ /* 0x040fe20003f44070 */
[--C-:B------:R-:W-:Y:S02]  /*6920*/  @!P1 IMAD.IADD R8, R8, 0x1, -R33.reuse ;  /* 0x0000000108089824 */ /* 0x100fe400078e0a21 */
[--C-:B------:R-:W-:Y:S01]  /*6930*/  @!P3 IMAD.IADD R2, R2, 0x1, -R33.reuse ;  /* 0x000000010202b824 */ /* 0x100fe200078e0a21 */
[----:B------:R-:W-:Y:S01]  /*6940*/  ISETP.GT.U32.AND P1, PT, R33, R35, PT ;  /* 0x000000232100720c */ /* 0x000fe20003f24070 */
[--C-:B------:R-:W-:Y:S01]  /*6950*/  @!P0 IMAD.IADD R4, R4, 0x1, -R33.reuse ;  /* 0x0000000104048824 */ /* 0x100fe200078e0a21 */
[----:B------:R0:W-:Y:S05]  /*6960*/  STL [R1+0x80], R12 ;  /* 0x0000800c01007387 */ /* 0x0001ea0000100800 */
[----:B------:R-:W-:-:S02]  /*6970*/  @!P5 IMAD.IADD R7, R7, 0x1, -R33 ;  /* 0x000000010707d824 */ /* 0x000fc400078e0a21 */
[--C-:B------:R-:W-:Y:S01]  /*6980*/  @!P2 IMAD.IADD R6, R6, 0x1, -R33.reuse ;  /* 0x000000010606a824 */ /* 0x100fe200078e0a21 */
[----:B------:R1:W-:Y:S04]  /*6990*/  STL [R1+0x7c], R11 ;  /* 0x00007c0b01007387 */ /* 0x0003e80000100800 */
[----:B------:R4:W-:Y:S04]  /*69a0*/  STL [R1+0x78], R10 ;  /* 0x0000780a01007387 */ /* 0x0009e80000100800 */
[----:B------:R0:W-:Y:S04]  /*69b0*/  STL [R1+0x74], R9 ;  /* 0x0000740901007387 */ /* 0x0001e80000100800 */
[----:B------:R0:W-:Y:S04]  /*69c0*/  STL [R1+0x70], R8 ;  /* 0x0000700801007387 */ /* 0x0001e80000100800 */
[----:B------:R-:W2:Y:S01]  /*69d0*/  LDL R61, [R1+0x2f80] ;  /* 0x002f8000013d7983 */ /* 0x000ea20000100800 */
[----:B------:R-:W-:-:S03]  /*69e0*/  @!P1 IMAD.IADD R35, R35, 0x1, -R33 ;  /* 0x0000000123239824 */ /* 0x000fc600078e0a21 */
[----:B------:R4:W-:Y:S04]  /*69f0*/  STL [R1+0x6c], R7 ;  /* 0x00006c0701007387 */ /* 0x0009e80000100800 */
[----:B0-----:R-:W2:Y:S01]  /*6a00*/  LDL.LU R12, [R1+0x30] ;  /* 0x00003000010c7983 */ /* 0x001ea20000300800 */
[----:B------:R-:W-:Y:S02]  /*6a10*/  IMAD R55, R33, R34, R55 ;  /* 0x0000002221377224 */ /* 0x000fe400078e0237 */
[----:B------:R-:W-:Y:S01]  /*6a20*/  IMAD.HI.U32 R34, R32, R59, RZ ;  /* 0x0000003b20227227 */ /* 0x000fe200078e00ff */
[----:B-1----:R-:W2:Y:S04]  /*6a30*/  LDL.LU R11, [R1+0x2c] ;  /* 0x00002c00010b7983 */ /* 0x002ea80000300800 */
[----:B------:R-:W-:Y:S01]  /*6a40*/  STL [R1+0x68], R5 ;  /* 0x0000680501007387 */ /* 0x000fe20000100800 */
[----:B------:R-:W-:-:S03]  /*6a50*/  IMAD.MOV R34, RZ, RZ, -R34 ;  /* 0x000000ffff227224 */ /* 0x000fc600078e0a22 */
[----:B----4-:R-:W4:Y:S04]  /*6a60*/  LDL.LU R10, [R1+0x28] ;  /* 0x00002800010a7983 */ /* 0x010f280000300800 */
[----:B------:R-:W4:Y:S04]  /*6a70*/  LDL.LU R9, [R1+0x24] ;  /* 0x0000240001097983 */ /* 0x000f280000300800 */
[----:B------:R-:W4:Y:S01]  /*6a80*/  LDL.LU R8, [R1+0x20] ;  /* 0x0000200001087983 */ /* 0x000f220000300800 */
[----:B------:R-:W-:-:S03]  /*6a90*/  IMAD R59, R33, R34, R59 ;  /* 0x00000022213b7224 */ /* 0x000fc600078e023b */
[----:B------:R-:W4:Y:S01]  /*6aa0*/  LDL.LU R7, [R1+0x1c] ;  /* 0x00001c0001077983 */ /* 0x000f220000300800 */
[----:B------:R-:W-:-:S04]  /*6ab0*/  IMAD.HI.U32 R34, R32, R60, RZ ;  /* 0x0000003c20227227 */ /* 0x000fc800078e00ff */
[----:B------:R-:W-:-:S04]  /*6ac0*/  IMAD.MOV R34, RZ, RZ, -R34 ;  /* 0x000000ffff227224 */ /* 0x000fc800078e0a22 */
[C---:B------:R-:W-:Y:S01]  /*6ad0*/  IMAD R60, R33.reuse, R34, R60 ;  /* 0x00000022213c7224 */ /* 0x040fe200078e023c */
[C---:B---3--:R-:W-:Y:S02]  /*6ae0*/  ISETP.GT.U32.AND P6, PT, R33.reuse, R19, PT ;  /* 0x000000132100720c */ /* 0x048fe40003fc4070 */
[C---:B------:R-:W-:Y:S02]  /*6af0*/  ISETP.GT.U32.AND P4, PT, R33.reuse, R18, PT ;  /* 0x000000122100720c */ /* 0x040fe40003f84070 */
[----:B------:R-:W-:-:S09]  /*6b00*/  ISETP.GT.U32.AND P3, PT, R33, R17, PT ;  /* 0x000000112100720c */ /* 0x000fd20003f64070 */
[--C-:B------:R-:W-:Y:S01]  /*6b10*/  @!P6 IMAD.IADD R19, R19, 0x1, -R33.reuse ;  /* 0x000000011313e824 */ /* 0x100fe200078e0a21 */
[C---:B------:R-:W-:Y:S01]  /*6b20*/  ISETP.GT.U32.AND P0, PT, R33.reuse, R16, PT ;  /* 0x000000102100720c */ /* 0x040fe20003f04070 */
[--C-:B------:R-:W-:Y:S01]  /*6b30*/  @!P4 IMAD.IADD R18, R18, 0x1, -R33.reuse ;  /* 0x000000011212c824 */ /* 0x100fe200078e0a21 */
[C---:B------:R-:W-:Y:S02]  /*6b40*/  ISETP.GT.U32.AND P6, PT, R33.reuse, R3, PT ;  /* 0x000000032100720c */ /* 0x040fe40003fc4070 */
[C---:B------:R-:W-:Y:S02]  /*6b50*/  ISETP.GT.U32.AND P4, PT, R33.reuse, R2, PT ;  /* 0x000000022100720c */ /* 0x040fe40003f84070 */
[----:B------:R-:W-:Y:S01]  /*6b60*/  ISETP.GT.U32.AND P2, PT, R33, R15, PT ;  /* 0x0000000f2100720c */ /* 0x000fe20003f44070 */
[----:B------:R-:W-:Y:S01]  /*6b70*/  @!P3 IMAD.IADD R17, R17, 0x1, -R33 ;  /* 0x000000011111b824 */ /* 0x000fe200078e0a21 */
[----:B------:R-:W-:-:S05]  /*6b80*/  ISETP.GT.U32.AND P3, PT, R33, R4, PT ;  /* 0x000000042100720c */ /* 0x000fca0003f64070 */
[--C-:B------:R-:W-:Y:S01]  /*6b90*/  @!P0 IMAD.IADD R16, R16, 0x1, -R33.reuse ;  /* 0x0000000110108824 */ /* 0x100fe200078e0a21 */
[----:B------:R-:W-:Y:S01]  /*6ba0*/  ISETP.GT.U32.AND P0, PT, R33, R6, PT ;  /* 0x000000062100720c */ /* 0x000fe20003f04070 */
[--C-:B------:R-:W-:Y:S02]  /*6bb0*/  @!P6 IMAD.IADD R3, R3, 0x1, -R33.reuse ;  /* 0x000000010303e824 */ /* 0x100fe400078e0a21 */
[--C-:B------:R-:W-:Y:S02]  /*6bc0*/  @!P4 IMAD.IADD R2, R2, 0x1, -R33.reuse ;  /* 0x000000010202c824 */ /* 0x100fe400078e0a21 */
[--C-:B------:R-:W-:Y:S01]  /*6bd0*/  @!P2 IMAD.IADD R15, R15, 0x1, -R33.reuse ;  /* 0x000000010f0fa824 */ /* 0x100fe200078e0a21 */
[----:B------:R-:W-:Y:S01]  /*6be0*/  ISETP.GT.U32.AND P2, PT, R33, R35, PT ;  /* 0x000000232100720c */ /* 0x000fe20003f44070 */
[----:B------:R-:W-:Y:S01]  /*6bf0*/  STL [R1+0x64], R3 ;  /* 0x0000640301007387 */ /* 0x000fe20000100800 */
[----:B------:R-:W-:-:S03]  /*6c00*/  @!P3 IMAD.IADD R4, R4, 0x1, -R33 ;  /* 0x000000010404b824 */ /* 0x000fc600078e0a21 */
[----:B------:R0:W-:Y:S02]  /*6c10*/  STL [R1+0x60], R2 ;  /* 0x0000600201007387 */ /* 0x0001e40000100800 */
[--C-:B------:R-:W-:Y:S02]  /*6c20*/  @!P0 IMAD.IADD R6, R6, 0x1, -R33.reuse ;  /* 0x0000000106068824 */ /* 0x100fe400078e0a21 */
[----:B0-----:R-:W3:Y:S04]  /*6c30*/  LDL.LU R2, [R1+0x18] ;  /* 0x0000180001027983 */ /* 0x001ee80000300800 */
[----:B------:R-:W3:Y:S01]  /*6c40*/  LDL.LU R3, [R1+0x14] ;  /* 0x0000140001037983 */ /* 0x000ee20000300800 */
[----:B------:R-:W-:-:S03]  /*6c50*/  @!P2 IMAD.IADD R35, R35, 0x1, -R33 ;  /* 0x000000012323a824 */ /* 0x000fc600078e0a21 */
[----:B------:R0:W-:Y:S04]  /*6c60*/  STL [R1+0x5c], R4 ;  /* 0x00005c0401007387 */ /* 0x0001e80000100800 */
[----:B0-----:R-:W3:Y:S04]  /*6c70*/  LDL.LU R4, [R1+0x10] ;  /* 0x0000100001047983 */ /* 0x001ee80000300800 */
[----:B------:R-:W3:Y:S04]  /*6c80*/  LDL.LU R5, [R1+0xc] ;  /* 0x00000c0001057983 */ /* 0x000ee80000300800 */
[----:B------:R0:W-:Y:S04]  /*6c90*/  STL [R1+0x58], R6 ;  /* 0x0000580601007387 */ /* 0x0001e80000100800 */
[----:B0-----:R-:W3:Y:S04]  /*6ca0*/  LDL.LU R6, [R1+0x8] ;  /* 0x0000080001067983 */ /* 0x001ee80000300800 */
[----:B------:R-:W3:Y:S04]  /*6cb0*/  LDL.LU R34, [R1+0x4] ;  /* 0x0000040001227983 */ /* 0x000ee80000300800 */
[----:B------:R0:W-:Y:S04]  /*6cc0*/  STL [R1+0x54], R35 ;  /* 0x0000542301007387 */ /* 0x0001e80000100800 */
[----:B0-----:R-:W3:Y:S01]  /*6cd0*/  LDL.LU R35, [R1] ;  /* 0x0000000001237983 */ /* 0x001ee20000300800 */
[----:B------:R-:W-:-:S02]  /*6ce0*/  ISETP.GT.U32.AND P5, PT, R33, R20, PT ;  /* 0x000000142100720c */ /* 0x000fc40003fa4070 */
[----:B------:R-:W-:-:S11]  /*6cf0*/  ISETP.GT.U32.AND P1, PT, R33, R14, PT ;  /* 0x0000000e2100720c */ /* 0x000fd60003f24070 */
[--C-:B------:R-:W-:Y:S01]  /*6d00*/  @!P5 IMAD.IADD R20, R20, 0x1, -R33.reuse ;  /* 0x000000011414d824 */ /* 0x100fe200078e0a21 */
[----:B--2---:R-:W-:Y:S01]  /*6d10*/  ISETP.GT.U32.AND P5, PT, R33, R13, PT ;  /* 0x0000000d2100720c */ /* 0x004fe20003fa4070 */
[----:B------:R-:W-:-:S03]  /*6d20*/  @!P1 IMAD.IADD R14, R14, 0x1, -R33 ;  /* 0x000000010e0e9824 */ /* 0x000fc600078e0a21 */
[C---:B------:R-:W-:Y:S02]  /*6d30*/  ISETP.GT.U32.AND P1, PT, R33.reuse, R20, PT ;  /* 0x000000142100720c */ /* 0x040fe40003f24070 */
[----:B------:R-:W-:-:S07]  /*6d40*/  ISETP.GT.U32.AND P4, PT, R33, R18, PT ;  /* 0x000000122100720c */ /* 0x000fce0003f84070 */
[--C-:B------:R-:W-:Y:S01]  /*6d50*/  @!P5 IMAD.IADD R13, R13, 0x1, -R33.reuse ;  /* 0x000000010d0dd824 */ /* 0x100fe200078e0a21 */
[C---:B------:R-:W-:Y:S02]  /*6d60*/  ISETP.GT.U32.AND P5, PT, R33.reuse, R19, PT ;  /* 0x000000132100720c */ /* 0x040fe40003fa4070 */
[C---:B------:R-:W-:Y:S02]  /*6d70*/  ISETP.GT.U32.AND P3, PT, R33.reuse, R17, PT ;  /* 0x000000112100720c */ /* 0x040fe40003f64070 */
[C---:B------:R-:W-:Y:S01]  /*6d80*/  ISETP.GT.U32.AND P0, PT, R33.reuse, R16, PT ;  /* 0x000000102100720c */ /* 0x040fe20003f04070 */
[----:B------:R-:W-:Y:S01]  /*6d90*/  @!P1 IMAD.IADD R20, R20, 0x1, -R33 ;  /* 0x0000000114149824 */ /* 0x000fe200078e0a21 */
[C---:B------:R-:W-:Y:S02]  /*6da0*/  ISETP.GT.U32.AND P2, PT, R33.reuse, R15, PT ;  /* 0x0000000f2100720c */ /* 0x040fe40003f44070 */
[C---:B------:R-:W-:Y:S02]  /*6db0*/  ISETP.GT.U32.AND P1, PT, R33.reuse, R14, PT ;  /* 0x0000000e2100720c */ /* 0x040fe40003f24070 */
[----:B------:R-:W-:-:S03]  /*6dc0*/  ISETP.GT.U32.AND P6, PT, R33, R13, PT ;  /* 0x0000000d2100720c */ /* 0x000fc60003fc4070 */
[--C-:B------:R-:W-:Y:S01]  /*6dd0*/  @!P5 IMAD.IADD R19, R19, 0x1, -R33.reuse ;  /* 0x000000011313d824 */ /* 0x100fe200078e0a21 */
[C---:B------:R-:W-:Y:S01]  /*6de0*/  ISETP.GT.U32.AND P5, PT, R33.reuse, R12, PT ;  /* 0x0000000c2100720c */ /* 0x040fe20003fa4070 */
[--C-:B------:R-:W-:Y:S01]  /*6df0*/  @!P4 IMAD.IADD R18, R18, 0x1, -R33.reuse ;  /* 0x000000011212c824 */ /* 0x100fe200078e0a21 */
[----:B------:R-:W-:Y:S01]  /*6e00*/  ISETP.GT.U32.AND P4, PT, R33, R11, PT ;  /* 0x0000000b2100720c */ /* 0x000fe20003f84070 */
[--C-:B------:R-:W-:Y:S01]  /*6e10*/  @!P3 IMAD.IADD R17, R17, 0x1, -R33.reuse ;  /* 0x000000011111b824 */ /* 0x100fe200078e0a21 */
[C---:B----4-:R-:W-:Y:S01]  /*6e20*/  ISETP.GT.U32.AND P3, PT, R33.reuse, R10, PT ;  /* 0x0000000a2100720c */ /* 0x050fe20003f64070 */
[--C-:B------:R-:W-:Y:S01]  /*6e30*/  @!P0 IMAD.IADD R16, R16, 0x1, -R33.reuse ;  /* 0x0000000110108824 */ /* 0x100fe200078e0a21 */
[----:B------:R-:W-:Y:S01]  /*6e40*/  ISETP.GT.U32.AND P0, PT, R33, R9, PT ;  /* 0x000000092100720c */ /* 0x000fe20003f04070 */
[--C-:B------:R-:W-:Y:S01]  /*6e50*/  @!P2 IMAD.IADD R15, R15, 0x1, -R33.reuse ;  /* 0x000000010f0fa824 */ /* 0x100fe200078e0a21 */
[C---:B------:R-:W-:Y:S01]  /*6e60*/  ISETP.GT.U32.AND P2, PT, R33.reuse, R8, PT ;  /* 0x000000082100720c */ /* 0x040fe20003f44070 */
[--C-:B------:R-:W-:Y:S01]  /*6e70*/  @!P1 IMAD.IADD R14, R14, 0x1, -R33.reuse ;  /* 0x000000010e0e9824 */ /* 0x100fe200078e0a21 */
[----:B------:R-:W-:Y:S01]  /*6e80*/  ISETP.GT.U32.AND P1, PT, R33, R7, PT ;  /* 0x000000072100720c */ /* 0x000fe20003f24070 */
[----:B------:R-:W-:-:S02]  /*6e90*/  @!P6 IMAD.IADD R13, R13, 0x1, -R33 ;  /* 0x000000010d0de824 */ /* 0x000fc400078e0a21 */
[--C-:B------:R-:W-:Y:S02]  /*6ea0*/  @!P5 IMAD.IADD R12, R12, 0x1, -R33.reuse ;  /* 0x000000010c0cd824 */ /* 0x100fe400078e0a21 */
[--C-:B------:R-:W-:Y:S02]  /*6eb0*/  @!P4 IMAD.IADD R11, R11, 0x1, -R33.reuse ;  /* 0x000000010b0bc824 */ /* 0x100fe400078e0a21 */
[--C-:B------:R-:W-:Y:S02]  /*6ec0*/  @!P3 IMAD.IADD R10, R10, 0x1, -R33.reuse ;  /* 0x000000010a0ab824 */ /* 0x100fe400078e0a21 */
[--C-:B------:R-:W-:Y:S02]  /*6ed0*/  @!P0 IMAD.IADD R9, R9, 0x1, -R33.reuse ;  /* 0x0000000109098824 */ /* 0x100fe400078e0a21 */
[--C-:B------:R-:W-:Y:S02]  /*6ee0*/  @!P2 IMAD.IADD R8, R8, 0x1, -R33.reuse ;  /* 0x000000010808a824 */ /* 0x100fe400078e0a21 */
[----:B------:R-:W-:Y:S01]  /*6ef0*/  @!P1 IMAD.IADD R7, R7, 0x1, -R33 ;  /* 0x0000000107079824 */ /* 0x000fe200078e0a21 */
[----:B------:R0:W-:Y:S04]  /*6f00*/  STL [R1+0x50], R20 ;  /* 0x0000501401007387 */ /* 0x0001e80000100800 */
[----:B0-----:R-:W2:Y:S04]  /*6f10*/  LDL.LU R20, [R1+0x3494] ;  /* 0x0034940001147983 */ /* 0x001ea80000300800 */
[----:B------:R0:W-:Y:S04]  /*6f20*/  STL [R1+0x4c], R19 ;  /* 0x00004c1301007387 */ /* 0x0001e80000100800 */
[----:B0-----:R-:W4:Y:S04]  /*6f30*/  LDL.LU R19, [R1+0x3490] ;  /* 0x0034900001137983 */ /* 0x001f280000300800 */
[----:B------:R0:W-:Y:S04]  /*6f40*/  STL [R1+0x48], R18 ;  /* 0x0000481201007387 */ /* 0x0001e80000100800 */
[----:B0-----:R-:W2:Y:S04]  /*6f50*/  LDL.LU R18, [R1+0x348c] ;  /* 0x00348c0001127983 */ /* 0x001ea80000300800 */
        /* <DEDUP_REMOVED lines=9> */
[----:B0-----:R-:W2:Y:S01]  /*6ff0*/  LDL.LU R13, [R1+0x3478] ;  /* 0x00347800010d7983 */ /* 0x001ea20000300800 */
        /* <DEDUP_REMOVED lines=8> */
[C---:B------:R-:W-:Y:S02]  /*7080*/  ISETP.GT.U32.AND P0, PT, R33.reuse, R6, PT ;  /* 0x000000062100720c */ /* 0x040fe40003f04070 */
[C---:B------:R-:W-:Y:S01]  /*7090*/  ISETP.GT.U32.AND P2, PT, R33.reuse, R34, PT ;  /* 0x000000222100720c */ /* 0x040fe20003f44070 */
[--C-:B------:R-:W-:Y:S01]  /*70a0*/  @!P4 IMAD.IADD R4, R4, 0x1, -R33.reuse ;  /* 0x000000010404c824 */ /* 0x100fe200078e0a21 */
[----:B------:R-:W-:Y:S01]  /*70b0*/  ISETP.GT.U32.AND P4, PT, R33, R10, PT ;  /* 0x0000000a2100720c */ /* 0x000fe20003f84070 */
[----:B------:R-:W-:Y:S01]  /*70c0*/  @!P3 IMAD.IADD R5, R5, 0x1, -R33 ;  /* 0x000000010505b824 */ /* 0x000fe200078e0a21 */
[----:B------:R-:W-:-:S02]  /*70d0*/  ISETP.GT.U32.AND P3, PT, R33, R9, PT ;  /* 0x000000092100720c */ /* 0x000fc40003f64070 */
[----:B------:R-:W-:-:S05]  /*70e0*/  ISETP.GT.U32.AND P1, PT, R33, R35, PT ;  /* 0x000000232100720c */ /* 0x000fca0003f24070 */
[--C-:B------:R-:W-:Y:S01]  /*70f0*/  @!P0 IMAD.IADD R6, R6, 0x1, -R33.reuse ;  /* 0x0000000106068824 */ /* 0x100fe200078e0a21 */
[C---:B------:R-:W-:Y:S01]  /*7100*/  ISETP.GT.U32.AND P0, PT, R33.reuse, R8, PT ;  /* 0x000000082100720c */ /* 0x040fe20003f04070 */
[--C-:B------:R-:W-:Y:S01]  /*7110*/  @!P2 IMAD.IADD R34, R34, 0x1, -R33.reuse ;  /* 0x000000012222a824 */ /* 0x100fe200078e0a21 */
[----:B------:R-:W-:Y:S01]  /*7120*/  ISETP.GT.U32.AND P2, PT, R33, R7, PT ;  /* 0x000000072100720c */ /* 0x000fe20003f44070 */
[--C-:B------:R-:W-:Y:S02]  /*7130*/  @!P6 IMAD.IADD R12, R12, 0x1, -R33.reuse ;  /* 0x000000010c0ce824 */ /* 0x100fe400078e0a21 */
[--C-:B------:R-:W-:Y:S01]  /*7140*/  @!P5 IMAD.IADD R11, R11, 0x1, -R33.reuse ;  /* 0x000000010b0bd824 */ /* 0x100fe200078e0a21 */
[----:B------:R-:W-:Y:S01]  /*7150*/  ISETP.GT.U32.AND P5, PT, R33, R3, PT ;  /* 0x000000032100720c */ /* 0x000fe20003fa4070 */
[--C-:B------:R-:W-:Y:S01]  /*7160*/  @!P1 IMAD.IADD R35, R35, 0x1, -R33.reuse ;  /* 0x0000000123239824 */ /* 0x100fe200078e0a21 */
[----:B------:R-:W-:Y:S01]  /*7170*/  ISETP.GT.U32.AND P1, PT, R33, R2, PT ;  /* 0x000000022100720c */ /* 0x000fe20003f24070 */
[--C-:B------:R-:W-:Y:S01]  /*7180*/  @!P4 IMAD.IADD R10, R10, 0x1, -R33.reuse ;  /* 0x000000010a0ac824 */ /* 0x100fe200078e0a21 */
[----:B------:R0:W-:Y:S01]  /*7190*/  STL [R1+0x30], R12 ;  /* 0x0000300c01007387 */ /* 0x0001e20000100800 */
[----:B------:R-:W-:-:S02]  /*71a0*/  @!P3 IMAD.IADD R9, R9, 0x1, -R33 ;  /* 0x000000010909b824 */ /* 0x000fc400078e0a21 */
[--C-:B------:R-:W-:Y:S01]  /*71b0*/  @!P0 IMAD.IADD R8, R8, 0x1, -R33.reuse ;  /* 0x0000000108088824 */ /* 0x100fe200078e0a21 */
[----:B------:R-:W-:Y:S01]  /*71c0*/  ISETP.GT.U32.AND P4, PT, R33, R4, PT ;  /* 0x000000042100720c */ /* 0x000fe20003f84070 */
[--C-:B------:R-:W-:Y:S01]  /*71d0*/  @!P2 IMAD.IADD R7, R7, 0x1, -R33.reuse ;  /* 0x000000010707a824 */ /* 0x100fe200078e0a21 */
[----:B0-----:R-:W3:Y:S04]  /*71e0*/  LDL.LU R12, [R1+0x3474] ;  /* 0x00347400010c7983 */ /* 0x001ee80000300800 */
[----:B------:R0:W-:Y:S01]  /*71f0*/  STL [R1+0x2c], R11 ;  /* 0x00002c0b01007387 */ /* 0x0001e20000100800 */
[--C-:B------:R-:W-:Y:S01]  /*7200*/  @!P1 IMAD.IADD R2, R2, 0x1, -R33.reuse ;  /* 0x0000000102029824 */ /* 0x100fe200078e0a21 */
[----:B------:R-:W-:Y:S01]  /*7210*/  ISETP.GT.U32.AND P3, PT, R33, R5, PT ;  /* 0x000000052100720c */ /* 0x000fe20003f64070 */
[----:B------:R-:W-:Y:S01]  /*7220*/  @!P5 IMAD.IADD R3, R3, 0x1, -R33 ;  /* 0x000000010303d824 */ /* 0x000fe200078e0a21 */
[----:B0-----:R-:W2:Y:S04]  /*7230*/  LDL.LU R11, [R1+0x3470] ;  /* 0x00347000010b7983 */ /* 0x001ea80000300800 */
[----:B------:R0:W-:Y:S01]  /*7240*/  STL [R1+0x28], R10 ;  /* 0x0000280a01007387 */ /* 0x0001e20000100800 */
[----:B------:R-:W-:-:S03]  /*7250*/  ISETP.GT.U32.AND P0, PT, R33, R6, PT ;  /* 0x000000062100720c */ /* 0x000fc60003f04070 */
[----:B0-----:R-:W2:Y:S04]  /*7260*/  LDL.LU R10, [R1+0x346c] ;  /* 0x00346c00010a7983 */ /* 0x001ea80000300800 */
[----:B------:R0:W-:Y:S04]  /*7270*/  STL [R1+0x24], R9 ;  /* 0x0000240901007387 */ /* 0x0001e80000100800 */
[----:B0-----:R-:W2:Y:S04]  /*7280*/  LDL.LU R9, [R1+0x3468] ;  /* 0x0034680001097983 */ /* 0x001ea80000300800 */
[----:B------:R0:W-:Y:S04]  /*7290*/  STL [R1+0x20], R8 ;  /* 0x0000200801007387 */ /* 0x0001e80000100800 */
[----:B0-----:R-:W2:Y:S04]  /*72a0*/  LDL.LU R8, [R1+0x3464] ;  /* 0x0034640001087983 */ /* 0x001ea80000300800 */
[----:B------:R0:W-:Y:S01]  /*72b0*/  STL [R1+0x1c], R7 ;  /* 0x00001c0701007387 */ /* 0x0001e20000100800 */
[----:B------:R-:W-:-:S03]  /*72c0*/  @!P4 IMAD.IADD R4, R4, 0x1, -R33 ;  /* 0x000000010404c824 */ /* 0x000fc600078e0a21 */
[----:B0-----:R-:W3:Y:S04]  /*72d0*/  LDL.LU R7, [R1+0x3460] ;  /* 0x0034600001077983 */ /* 0x001ee80000300800 */
[----:B------:R0:W-:Y:S01]  /*72e0*/  STL [R1+0x18], R2 ;  /* 0x0000180201007387 */ /* 0x0001e20000100800 */
[----:B------:R-:W-:-:S03]  /*72f0*/  @!P3 IMAD.IADD R5, R5, 0x1, -R33 ;  /* 0x000000010505b824 */ /* 0x000fc600078e0a21 */
[----:B0-----:R-:W4:Y:S04]  /*7300*/  LDL.LU R2, [R1+0x345c] ;  /* 0x00345c0001027983 */ /* 0x001f280000300800 */
[----:B------:R0:W-:Y:S01]  /*7310*/  STL [R1+0x14], R3 ;  /* 0x0000140301007387 */ /* 0x0001e20000100800 */
[----:B------:R-:W-:-:S03]  /*7320*/  @!P0 IMAD.IADD R6, R6, 0x1, -R33 ;  /* 0x0000000106068824 */ /* 0x000fc600078e0a21 */
[----:B0-----:R-:W4:Y:S04]  /*7330*/  LDL.LU R3, [R1+0x3458] ;  /* 0x0034580001037983 */ /* 0x001f280000300800 */
[----:B------:R0:W-:Y:S04]  /*7340*/  STL [R1+0x10], R4 ;  /* 0x0000100401007387 */ /* 0x0001e80000100800 */
[----:B0-----:R-:W4:Y:S04]  /*7350*/  LDL.LU R4, [R1+0x3454] ;  /* 0x0034540001047983 */ /* 0x001f280000300800 */
[----:B------:R0:W-:Y:S04]  /*7360*/  STL [R1+0xc], R5 ;  /* 0x00000c0501007387 */ /* 0x0001e80000100800 */
[----:B0-----:R-:W4:Y:S04]  /*7370*/  LDL.LU R5, [R1+0x3450] ;  /* 0x0034500001057983 */ /* 0x001f280000300800 */
[----:B------:R0:W-:Y:S04]  /*7380*/  STL [R1+0x8], R6 ;  /* 0x0000080601007387 */ /* 0x0001e80000100800 */
[----:B0-----:R-:W4:Y:S01]  /*7390*/  LDL.LU R6, [R1+0x344c] ;  /* 0x00344c0001067983 */ /* 0x001f220000300800 */
[----:B------:R-:W-:-:S02]  /*73a0*/  ISETP.GT.U32.AND P2, PT, R33, R34, PT ;  /* 0x000000222100720c */ /* 0x000fc40003f44070 */
[----:B------:R-:W-:-:S11]  /*73b0*/  ISETP.GT.U32.AND P6, PT, R33, R35, PT ;  /* 0x000000232100720c */ /* 0x000fd60003fc4070 */
[--C-:B------:R-:W-:Y:S02]  /*73c0*/  @!P2 IMAD.IADD R34, R34, 0x1, -R33.reuse ;  /* 0x000000012222a824 */ /* 0x100fe400078e0a21 */
[----:B------:R-:W-:Y:S01]  /*73d0*/  @!P6 IMAD.IADD R35, R35, 0x1, -R33 ;  /* 0x000000012323e824 */ /* 0x000fe200078e0a21 */
[----:B------:R-:W-:Y:S02]  /*73e0*/  IABS R61, R61 ;  /* 0x0000003d003d7213 */ /* 0x000fe40000000000 */
[----:B------:R-:W-:Y:S04]  /*73f0*/  STL [R1+0x4], R34 ;  /* 0x0000042201007387 */ /* 0x000fe80000100800 */
[----:B------:R-:W-:Y:S01]  /*7400*/  STL [R1], R35 ;  /* 0x0000002301007387 */ /* 0x000fe20000100800 */
[----:B------:R-:W-:-:S04]  /*7410*/  IMAD.HI.U32 R32, R32, R61, RZ ;  /* 0x0000003d20207227 */ /* 0x000fc800078e00ff */
[----:B------:R-:W-:-:S04]  /*7420*/  IMAD.MOV R32, RZ, RZ, -R32 ;  /* 0x000000ffff207224 */ /* 0x000fc800078e0a20 */
[C---:B------:R-:W-:Y:S01]  /*7430*/  IMAD R61, R33.reuse, R32, R61 ;  /* 0x00000020213d7224 */ /* 0x040fe200078e023d */
[C---:B--2---:R-:W-:Y:S02]  /*7440*/  ISETP.GT.U32.AND P6, PT, R33.reuse, R8, PT ;  /* 0x000000082100720c */ /* 0x044fe40003fc4070 */
[C---:B---3--:R-:W-:Y:S02]  /*7450*/  ISETP.GT.U32.AND P2, PT, R33.reuse, R7, PT ;  /* 0x000000072100720c */ /* 0x048fe40003f44070 */
[C---:B----4-:R-:W-:Y:S02]  /*7460*/  ISETP.GT.U32.AND P1, PT, R33.reuse, R2, PT ;  /* 0x000000022100720c */ /* 0x050fe40003f24070 */
[----:B------:R-:W-:-:S11]  /*7470*/  ISETP.GT.U32.AND P5, PT, R33, R3, PT ;  /* 0x000000032100720c */ /* 0x000fd60003fa4070 */
[--C-:B------:R-:W-:Y:S01]  /*7480*/  @!P1 IMAD.IADD R2, R2, 0x1, -R33.reuse ;  /* 0x0000000102029824 */ /* 0x100fe200078e0a21 */
[C---:B------:R-:W-:Y:S02]  /*7490*/  ISETP.GT.U32.AND P1, PT, R33.reuse, R9, PT ;  /* 0x000000092100720c */ /* 0x040fe40003f24070 */
[----:B------:R-:W-:Y:S01]  /*74a0*/  ISETP.GT.U32.AND P4, PT, R33, R4, PT ;  /* 0x000000042100720c */ /* 0x000fe20003f84070 */
[----:B------:R-:W-:Y:S01]  /*74b0*/  @!P5 IMAD.IADD R3, R3, 0x1, -R33 ;  /* 0x000000010303d824 */ /* 0x000fe200078e0a21 */
[C---:B------:R-:W-:Y:S02]  /*74c0*/  ISETP.GT.U32.AND P5, PT, R33.reuse, R10, PT ;  /* 0x0000000a2100720c */ /* 0x040fe40003fa4070 */
[----:B------:R-:W-:-:S09]  /*74d0*/  ISETP.GT.U32.AND P3, PT, R33, R5, PT ;  /* 0x000000052100720c */ /* 0x000fd20003f64070 */
[--C-:B------:R-:W-:Y:S01]  /*74e0*/  @!P4 IMAD.IADD R4, R4, 0x1, -R33.reuse ;  /* 0x000000010404c824 */ /* 0x100fe200078e0a21 */
[C---:B------:R-:W-:Y:S02]  /*74f0*/  ISETP.GT.U32.AND P4, PT, R33.reuse, R11, PT ;  /* 0x0000000b2100720c */ /* 0x040fe40003f84070 */
[----:B------:R-:W-:Y:S01]  /*7500*/  ISETP.GT.U32.AND P0, PT, R33, R6, PT ;  /* 0x000000062100720c */ /* 0x000fe20003f04070 */
[--C-:B------:R-:W-:Y:S01]  /*7510*/  @!P3 IMAD.IADD R5, R5, 0x1, -R33.reuse ;  /* 0x000000010505b824 */ /* 0x100fe200078e0a21 */
[----:B------:R-:W-:Y:S01]  /*7520*/  ISETP.GT.U32.AND P3, PT, R33, R12, PT ;  /* 0x0000000c2100720c */ /* 0x000fe20003f64070 */
[--C-:B------:R-:W-:Y:S01]  /*7530*/  @!P2 IMAD.IADD R7, R7, 0x1, -R33.reuse ;  /* 0x000000010707a824 */ /* 0x100fe200078e0a21 */
[----:B------:R-:W-:Y:S01]  /*7540*/  ISETP.GT.U32.AND P2, PT, R33, R14, PT ;  /* 0x0000000e2100720c */ /* 0x000fe20003f44070 */
[--C-:B------:R-:W-:Y:S01]  /*7550*/  @!P1 IMAD.IADD R9, R9, 0x1, -R33.reuse ;  /* 0x0000000109099824 */ /* 0x100fe200078e0a21 */
        /* <DEDUP_REMOVED lines=8> */
[--C-:B------:R-:W-:Y:S01]  /*75e0*/  @!P3 IMAD.IADD R12, R12, 0x1, -R33.reuse ;  /* 0x000000010c0cb824 */ /* 0x100fe200078e0a21 */
[C---:B------:R-:W-:Y:S01]  /*75f0*/  ISETP.GT.U32.AND P3, PT, R33.reuse, R6, PT ;  /* 0x000000062100720c */ /* 0x040fe20003f64070 */
[--C-:B------:R-:W-:Y:S01]  /*7600*/  @!P2 IMAD.IADD R14, R14, 0x1, -R33.reuse ;  /* 0x000000010e0ea824 */ /* 0x100fe200078e0a21 */
[----:B------:R-:W-:Y:S01]  /*7610*/  ISETP.GT.U32.AND P2, PT, R33, R8, PT ;  /* 0x000000082100720c */ /* 0x000fe20003f44070 */
[--C-:B------:R-:W-:Y:S01]  /*7620*/  @!P1 IMAD.IADD R3, R3, 0x1, -R33.reuse ;  /* 0x0000000103039824 */ /* 0x100fe200078e0a21 */
[C---:B------:R-:W-:Y:S01]  /*7630*/  ISETP.GT.U32.AND P1, PT, R33.reuse, R9, PT ;  /* 0x000000092100720c */ /* 0x040fe20003f24070 */
[--C-:B------:R-:W-:Y:S01]  /*7640*/  @!P5 IMAD.IADD R4, R4, 0x1, -R33.reuse ;  /* 0x000000010404d824 */ /* 0x100fe200078e0a21 */
[----:B------:R-:W-:Y:S01]  /*7650*/  ISETP.GT.U32.AND P5, PT, R33, R10, PT ;  /* 0x0000000a2100720c */ /* 0x000fe20003fa4070 */
[----:B------:R-:W-:Y:S01]  /*7660*/  @!P0 IMAD.IADD R13, R13, 0x1, -R33 ;  /* 0x000000010d0d8824 */ /* 0x000fe200078e0a21 */
[----:B------:R-:W-:-:S02]  /*7670*/  ISETP.GT.U32.AND P0, PT, R33, R7, PT ;  /* 0x000000072100720c */ /* 0x000fc40003f04070 */
[----:B------:R-:W-:Y:S01]  /*7680*/  ISETP.GT.U32.AND P6, PT, R33, R2, PT ;  /* 0x000000022100720c */ /* 0x000fe20003fc4070 */
        /* <DEDUP_REMOVED lines=39> */
[----:B------:R-:W-:Y:S01]  /*7900*/  ISETP.GT.U32.AND P0, PT, R33, R15, PT ;  /* 0x0000000f2100720c */ /* 0x000fe20003f04070 */
[----:B------:R-:W-:-:S02]  /*7910*/  @!P6 IMAD.IADD R20, R20, 0x1, -R33 ;  /* 0x000000011414e824 */ /* 0x000fc400078e0a21 */
        /* <DEDUP_REMOVED lines=27> */
[C---:B------:R-:W-:Y:S02]  /*7ad0*/  ISETP.GT.U32.AND P4, PT, R33.reuse, R40, PT ;  /* 0x000000282100720c */ /* 0x040fe40003f84070 */
[C---:B------:R-:W-:Y:S01]  /*7ae0*/  ISETP.GT.U32.AND P6, PT, R33.reuse, R27, PT ;  /* 0x0000001b2100720c */ /* 0x040fe20003fc4070 */
[--C-:B------:R-:W-:Y:S01]  /*7af0*/  @!P3 IMAD.IADD R26, R26, 0x1, -R33.reuse ;  /* 0x000000011a1ab824 */ /* 0x100fe200078e0a21 */
        /* <DEDUP_REMOVED lines=18> */
[--C-:B------:R-:W-:Y:S01]  /*7c20*/  @!P0 IMAD.IADD R43, R43, 0x1, -R33.reuse ;  /* 0x000000012b2b8824 */ /* 0x100fe200078e0a21 */
[C---:B------:R-:W-:Y:S01]  /*7c30*/  ISETP.GT.U32.AND P0, PT, R33.reuse, R37, PT ;  /* 0x000000252100720c */ /* 0x040fe20003f04070 */
[----:B------:R-:W-:Y:S01]  /*7c40*/  @!P5 IMAD.IADD R46, R46, 0x1, -R33 ;  /* 0x000000012e2ed824 */ /* 0x000fe200078e0a21 */
[----:B------:R-:W-:-:S02]  /*7c50*/  ISETP.GT.U32.AND P1, PT, R33, R39, PT ;  /* 0x000000272100720c */ /* 0x000fc40003f24070 */
        /* <DEDUP_REMOVED lines=28> */
[----:B------:R-:W-:Y:S01]  /*7e20*/  ISETP.GT.U32.AND P5, PT, R33, R53, PT ;  /* 0x000000352100720c */ /* 0x000fe20003fa4070 */
[----:B------:R0:W-:Y:S01]  /*7e30*/  STL [R1+0x3444], R2 ;  /* 0x0034440201007387 */ /* 0x0001e20000100800 */
[--C-:B------:R-:W-:Y:S01]  /*7e40*/  @!P6 IMAD.IADD R47, R47, 0x1, -R33.reuse ;  /* 0x000000012f2fe824 */ /* 0x100fe200078e0a21 */
[C---:B------:R-:W-:Y:S01]  /*7e50*/  ISETP.GT.U32.AND P6, PT, R33.reuse, R54, PT ;  /* 0x000000362100720c */ /* 0x040fe20003fc4070 */
[--C-:B------:R-:W-:Y:S01]  /*7e60*/  @!P4 IMAD.IADD R48, R48, 0x1, -R33.reuse ;  /* 0x000000013030c824 */ /* 0x100fe200078e0a21 */
[----:B------:R-:W-:Y:S01]  /*7e70*/  ISETP.GT.U32.AND P4, PT, R33, R55, PT ;  /* 0x000000372100720c */ /* 0x000fe20003f84070 */
[--C-:B------:R-:W-:Y:S01]  /*7e80*/  @!P3 IMAD.IADD R49, R49, 0x1, -R33.reuse ;  /* 0x000000013131b824 */ /* 0x100fe200078e0a21 */
[----:B0-----:R-:W2:Y:S04]  /*7e90*/  LDL R2, [R1+0xf74] ;  /* 0x000f740001027983 */ /* 0x001ea80000100800 */
[----:B------:R0:W-:Y:S01]  /*7ea0*/  STL [R1+0x3448], R3 ;  /* 0x0034480301007387 */ /* 0x0001e20000100800 */
[--C-:B------:R-:W-:Y:S01]  /*7eb0*/  @!P0 IMAD.IADD R50, R50, 0x1, -R33.reuse ;  /* 0x0000000132328824 */ /* 0x100fe200078e0a21 */
[----:B------:R-:W-:Y:S01]  /*7ec0*/  ISETP.GT.U32.AND P3, PT, R33, R56, PT ;  /* 0x000000382100720c */ /* 0x000fe20003f64070 */
[--C-:B------:R-:W-:Y:S01]  /*7ed0*/  @!P2 IMAD.IADD R51, R51, 0x1, -R33.reuse ;  /* 0x000000013333a824 */ /* 0x100fe200078e0a21 */
[C---:B------:R-:W-:Y:S01]  /*7ee0*/  ISETP.GT.U32.AND P0, PT, R33.reuse, R57, PT ;  /* 0x000000392100720c */ /* 0x040fe20003f04070 */
[--C-:B------:R-:W-:Y:S01]  /*7ef0*/  @!P1 IMAD.IADD R52, R52, 0x1, -R33.reuse ;  /* 0x0000000134349824 */ /* 0x100fe200078e0a21 */
[----:B------:R-:W-:Y:S01]  /*7f00*/  ISETP.GT.U32.AND P2, PT, R33, R58, PT ;  /* 0x0000003a2100720c */ /* 0x000fe20003f44070 */
[----:B------:R-:W-:Y:S01]  /*7f10*/  @!P5 IMAD.IADD R53, R53, 0x1, -R33 ;  /* 0x000000013535d824 */ /* 0x000fe200078e0a21 */
[----:B0-----:R-:W0:Y:S01]  /*7f20*/  S2R R3, SR_TID.X ;  /* 0x0000000000037919 */ /* 0x001e220000002100 */
[----:B------:R-:W-:-:S02]  /*7f30*/  ISETP.GT.U32.AND P1, PT, R33, R59, PT ;  /* 0x0000003b2100720c */ /* 0x000fc40003f24070 */
        /* <DEDUP_REMOVED lines=16> */
[C---:B0-----:R-:W-:Y:S01]  /*8040*/  LOP3.LUT R34, R3.reuse, 0x7, RZ, 0xc0, !PT ;  /* 0x0000000703227812 */ /* 0x041fe200078ec0ff */
[----:B------:R-:W-:Y:S01]  /*8050*/  IMAD.SHL.U32 R35, R3, 0x2, RZ ;  /* 0x0000000203237824 */ /* 0x000fe200078e00ff */
[----:B------:R-:W-:Y:S01]  /*8060*/  ISETP.GT.U32.AND P6, PT, R33, R60, PT ;  /* 0x0000003c2100720c */ /* 0x000fe20003fc4070 */
[----:B------:R-:W-:-:S02]  /*8070*/  @!P4 IMAD.IADD R49, R49, 0x1, -R33 ;  /* 0x000000013131c824 */ /* 0x000fc400078e0a21 */
[----:B------:R-:W-:Y:S01]  /*8080*/  IMAD R34, R34, 0x110, RZ ;  /* 0x0000011022227824 */ /* 0x000fe200078e02ff */
        /* <DEDUP_REMOVED lines=9> */
[----:B------:R-:W-:Y:S01]  /*8120*/  @!P5 IMAD.IADD R54, R54, 0x1, -R33 ;  /* 0x000000013636d824 */ /* 0x000fe200078e0a21 */
[----:B------:R-:W-:Y:S01]  /*8130*/  ISETP.GT.U32.AND P5, PT, R33, R61, PT ;  /* 0x0000003d2100720c */ /* 0x000fe20003fa4070 */
[----:B------:R-:W-:Y:S01]  /*8140*/  IMAD.SHL.U32 R33, R3, 0x80, RZ ;  /* 0x0000008003217824 */ /* 0x000fe200078e00ff */
[----:B------:R-:W-:-:S02]  /*8150*/  LOP3.LUT R32, R34, 0x10, R35, 0x78, !PT ;  /* 0x0000001022207812 */ /* 0x000fc400078e7823 */
[----:B------:R-:W-:Y:S02]  /*8160*/  LOP3.LUT R34, R34, 0x30, R35, 0x78, !PT ;  /* 0x0000003022227812 */ /* 0x000fe400078e7823 */
[----:B------:R-:W-:Y:S01]  /*8170*/  LOP3.LUT R32, R32, 0x800, R33, 0xf8, !PT ;  /* 0x0000080020207812 */ /* 0x000fe200078ef821 */
[----:B------:R-:W3:Y:S04]  /*8180*/  LDL R35, [R1+0xf6c] ;  /* 0x000f6c0001237983 */ /* 0x000ee80000100800 */
[----:B------:R0:W-:Y:S04]  /*8190*/  STL [R1+0xb48], R34 ;  /* 0x000b482201007387 */ /* 0x0001e80000100800 */
[----:B0-----:R-:W4:Y:S04]  /*81a0*/  LDL R34, [R1+0xf70] ;  /* 0x000f700001227983 */ /* 0x001f280000100800 */
[----:B------:R0:W-:Y:S04]  /*81b0*/  STL [R1+0xb4c], R32 ;  /* 0x000b4c2001007387 */ /* 0x0001e80000100800 */
[----:B0-----:R-:W4:Y:S01]  /*81c0*/  LDL R32, [R1+0xf68] ;  /* 0x000f680001207983 */ /* 0x001f220000100800 */
[----:B------:R-:W-:-:S05]  /*81d0*/  IABS R33, c[0x0][0x17c] ;  /* 0x00005f0000217a13 */ /* 0x000fca0000000000 */
[--C-:B------:R-:W-:Y:S02]  /*81e0*/  @!P4 IMAD.IADD R55, R55, 0x1, -R33.reuse ;  /* 0x000000013737c824 */ /* 0x100fe400078e0a21 */
[--C-:B------:R-:W-:Y:S02]  /*81f0*/  @!P3 IMAD.IADD R56, R56, 0x1, -R33.reuse ;  /* 0x000000013838b824 */ /* 0x100fe400078e0a21 */
[--C-:B------:R-:W-:Y:S02]  /*8200*/  @!P0 IMAD.IADD R57, R57, 0x1, -R33.reuse ;  /* 0x0000000139398824 */ /* 0x100fe400078e0a21 */
[--C-:B------:R-:W-:Y:S02]  /*8210*/  @!P2 IMAD.IADD R58, R58, 0x1, -R33.reuse ;  /* 0x000000013a3aa824 */ /* 0x100fe400078e0a21 */
[--C-:B------:R-:W-:Y:S01]  /*8220*/  @!P1 IMAD.IADD R59, R59, 0x1, -R33.reuse ;  /* 0x000000013b3b9824 */ /* 0x100fe200078e0a21 */
[----:B------:R-:W-:Y:S01]  /*8230*/  ISETP.NE.AND P1, PT, RZ, c[0x0][0x178], PT ;  /* 0x00005e00ff007a0c */ /* 0x000fe20003f25270 */
[----:B------:R-:W-:-:S02]  /*8240*/  @!P6 IMAD.IADD R60, R60, 0x1, -R33 ;  /* 0x000000013c3ce824 */ /* 0x000fc400078e0a21 */
[----:B------:R-:W-:Y:S01]  /*8250*/  @!P5 IMAD.IADD R61, R61, 0x1, -R33 ;  /* 0x000000013d3dd824 */ /* 0x000fe200078e0a21 */
[----:B------:R-:W-:Y:S02]  /*8260*/  LOP3.LUT R33, RZ, c[0x0][0x178], RZ, 0x33, !PT ;  /* 0x00005e00ff217a12 */ /* 0x000fe400078e33ff */
[----:B------:R-:W-:Y:S02]  /*8270*/  LOP3.LUT R3, R3, 0x1f, RZ, 0xc0, !PT ;  /* 0x0000001f03037812 */ /* 0x000fe400078ec0ff */
[----:B--2---:R-:W-:Y:S02]  /*8280*/  ISETP.GE.AND P2, PT, R2, RZ, PT ;  /* 0x000000ff0200720c */ /* 0x004fe40003f46270 */
[----:B------:R-:W2:Y:S11]  /*8290*/  LDL R2, [R1+0x313c] ;  /* 0x00313c0001027983 */ /* 0x000eb60000100800 */
[----:B------:R-:W-:-:S05]  /*82a0*/  @!P2 IMAD.MOV R28, RZ, RZ, -R28 ;  /* 0x000000ffff1ca224 */ /* 0x000fca00078e0a1c */
[----:B------:R-:W-:Y:S02]  /*82b0*/  SEL R28, R33, R28, !P1 ;  /* 0x0000001c211c7207 */ /* 0x000fe40004800000 */
[----:B---3--:R-:W-:Y:S02]  /*82c0*/  ISETP.GE.AND P3, PT, R35, RZ, PT ;  /* 0x000000ff2300720c */ /* 0x008fe40003f66270 */
[----:B------:R-:W3:Y:S01]  /*82d0*/  LDL R35, [R1+0x3138] ;  /* 0x0031380001237983 */ /* 0x000ee20000100800 */
[----:B----4-:R-:W-:Y:S02]  /*82e0*/  ISETP.GE.AND P4, PT, R32, RZ, PT ;  /* 0x000000ff2000720c */ /* 0x010fe40003f86270 */
[----:B------:R-:W-:-:S08]  /*82f0*/  ISETP.GE.AND P0, PT, R34, RZ, PT ;  /* 0x000000ff2200720c */ /* 0x000fd00003f06270 */
[----:B------:R-:W-:Y:S02]  /*8300*/  @!P3 IMAD.MOV R30, RZ, RZ, -R30 ;  /* 0x000000ffff1eb224 */ /* 0x000fe400078e0a1e */
[----:B------:R-:W-:Y:S02]  /*8310*/  IMAD R32, R3, c[0x0][0x18c], RZ ;  /* 0x0000630003207a24 */ /* 0x000fe400078e02ff */
[----:B------:R-:W4:Y:S01]  /*8320*/  LDL R3, [R1+0x3158] ;  /* 0x0031580001037983 */ /* 0x000f220000100800 */
[----:B------:R-:W-:-:S05]  /*8330*/  @!P4 IMAD.MOV R31, RZ, RZ, -R31 ;  /* 0x000000ffff1fc224 */ /* 0x000fca00078e0a1f */
[----:B------:R-:W-:-:S05]  /*8340*/  SEL R31, R33, R31, !P1 ;  /* 0x0000001f211f7207 */ /* 0x000fca0004800000 */
[----:B------:R0:W-:Y:S01]  /*8350*/  STL [R1+0xf24], R31 ;  /* 0x000f241f01007387 */ /* 0x0001e20000100800 */
[----:B------:R-:W-:Y:S01]  /*8360*/  @!P0 IMAD.MOV R29, RZ, RZ, -R29 ;  /* 0x000000ffff1d8224 */ /* 0x000fe200078e0a1d */
[C---:B0-----:R-:W-:Y:S02]  /*8370*/  SEL R31, R33.reuse, R30, !P1 ;  /* 0x0000001e211f7207 */ /* 0x041fe40004800000 */
[----:B------:R-:W4:Y:S02]  /*8380*/  LDL R30, [R1+0xf64] ;  /* 0x000f6400011e7983 */ /* 0x000f240000100800 */
[----:B------:R-:W-:Y:S02]  /*8390*/  SEL R29, R33, R29, !P1 ;  /* 0x0000001d211d7207 */ /* 0x000fe40004800000 */
[----:B------:R-:W-:Y:S04]  /*83a0*/  STL [R1+0xf20], R31 ;  /* 0x000f201f01007387 */ /* 0x000fe80000100800 */
[----:B------:R-:W-:Y:S04]  /*83b0*/  STL [R1+0xf1c], R29 ;  /* 0x000f1c1d01007387 */ /* 0x000fe80000100800 */
[----:B------:R0:W-:Y:S02]  /*83c0*/  STL [R1+0xf18], R28 ;  /* 0x000f181c01007387 */ /* 0x0001e40000100800 */
[----:B0-----:R-:W-:-:S05]  /*83d0*/  LEA R28, P1, R32, c[0x0][0x168], 0x1 ;  /* 0x00005a00201c7a11 */ /* 0x001fca00078208ff */
[----:B------:R0:W-:Y:S04]  /*83e0*/  STL [R1+0x3234], R28 ;  /* 0x0032341c01007387 */ /* 0x0001e80000100800 */
[----:B0-----:R-:W4:Y:S01]  /*83f0*/  LDL R28, [R1+0x316c] ;  /* 0x00316c00011c7983 */ /* 0x001f220000100800 */
[----:B------:R-:W-:-:S04]  /*8400*/  IMAD.MOV.U32 R34, RZ, RZ, c[0x0][0x18c] ;  /* 0x00006300ff227624 */ /* 0x000fc800078e00ff */
[----:B------:R-:W-:Y:S01]  /*8410*/  IMAD R31, R34, 0x20, R32 ;  /* 0x00000020221f7824 */ /* 0x000fe200078e0220 */
[----:B------:R-:W-:-:S03]  /*8420*/  LEA.HI.X.SX32 R29, R32, c[0x0][0x16c], 0x1, P1 ;  /* 0x00005b00201d7a11 */ /* 0x000fc600008f0eff */
[----:B------:R-:W-:-:S05]  /*8430*/  IMAD R33, R34, 0x20, R31 ;  /* 0x0000002022217824 */ /* 0x000fca00078e021f */
[----:B------:R-:W-:Y:S01]  /*8440*/  LEA R32, P2, R33, c[0x0][0x168], 0x1 ;  /* 0x00005a0021207a11 */ /* 0x000fe200078408ff */
[----:B------:R0:W-:Y:S04]  /*8450*/  STL [R1+0x3230], R29 ;  /* 0x0032301d01007387 */ /* 0x0001e80000100800 */
[----:B0-----:R-:W4:Y:S01]  /*8460*/  LDL R29, [R1+0x3160] ;  /* 0x00316000011d7983 */ /* 0x001f220000100800 */
[----:B--2---:R-:W-:-:S03]  /*8470*/  ISETP.GE.AND P3, PT, R2, RZ, PT ;  /* 0x000000ff0200720c */ /* 0x004fc60003f66270 */
[----:B------:R-:W2:Y:S01]  /*8480*/  LDL R2, [R1+0x3154] ;  /* 0x0031540001027983 */ /* 0x000ea20000100800 */
[----:B---3--:R-:W-:Y:S01]  /*8490*/  ISETP.GE.AND P5, PT, R35, RZ, PT ;  /* 0x000000ff2300720c */ /* 0x008fe20003fa6270 */
[----:B------:R-:W-:Y:S01]  /*84a0*/  IMAD R35, R34, 0x20, R33 ;  /* 0x0000002022237824 */ /* 0x000fe200078e0221 */
[----:B------:R-:W-:-:S04]  /*84b0*/  LEA.HI.X.SX32 R33, R33, c[0x0][0x16c], 0x1, P2 ;  /* 0x00005b0021217a11 */ /* 0x000fc800010f0eff */
[----:B------:R-:W-:-:S04]  /*84c0*/  LEA R34, P6, R35, c[0x0][0x168], 0x1 ;  /* 0x00005a0023227a11 */ /* 0x000fc800078c08ff */
[----:B------:R-:W-:Y:S02]  /*84d0*/  LEA.HI.X.SX32 R35, R35, c[0x0][0x16c], 0x1, P6 ;  /* 0x00005b0023237a11 */ /* 0x000fe400030f0eff */
[----:B----4-:R-:W-:Y:S02]  /*84e0*/  ISETP.GE.AND P4, PT, R30, RZ, PT ;  /* 0x000000ff1e00720c */ /* 0x010fe40003f86270 */
[----:B------:R-:W-:-:S04]  /*84f0*/  LEA R30, P1, R31, c[0x0][0x168], 0x1 ;  /* 0x00005a001f1e7a11 */ /* 0x000fc800078208ff */
[----:B------:R-:W-:Y:S01]  /*8500*/  LEA.HI.X.SX32 R31, R31, c[0x0][0x16c], 0x1, P1 ;  /* 0x00005b001f1f7a11 */ /* 0x000fe200008f0eff */
[----:B------:R-:W-:Y:S04]  /*8510*/  STL [R1+0x3274], R30 ;  /* 0x0032741e01007387 */ /* 0x000fe80000100800 */
[----:B------:R0:W-:Y:S04]  /*8520*/  STL [R1+0x3270], R31 ;  /* 0x0032701f01007387 */ /* 0x0001e80000100800 */
[----:B0-----:R-:W3:Y:S04]  /*8530*/  LDL R31, [R1+0x3150] ;  /* 0x00315000011f7983 */ /* 0x001ee80000100800 */
[----:B------:R0:W-:Y:S04]  /*8540*/  STL.64 [R1+0x32f0], R32 ;  /* 0x0032f02001007387 */ /* 0x0001e80000100a00 */
[----:B------:R-:W4:Y:S04]  /*8550*/  LDL R30, [R1+0x3140] ;  /* 0x00314000011e7983 */ /* 0x000f280000100800 */
[----:B0-----:R-:W2:Y:S04]  /*8560*/  LDL R32, [R1+0x3168] ;  /* 0x0031680001207983 */ /* 0x001ea80000100800 */
[----:B------:R-:W2:Y:S04]  /*8570*/  LDL R33, [R1+0x315c] ;  /* 0x00315c0001217983 */ /* 0x000ea80000100800 */
[----:B------:R0:W-:Y:S01]  /*8580*/  STL [R1+0x334c], R34 ;  /* 0x00334c2201007387 */ /* 0x0001e20000100800 */
[----:B------:R-:W-:Y:S01]  /*8590*/  ISETP.GE.AND P1, PT, R3, RZ, PT ;  /* 0x000000ff0300720c */ /* 0x000fe20003f26270 */
[----:B------:R-:W-:Y:S01]  /*85a0*/  IMAD.MOV.U32 R3, RZ, RZ, R0 ;  /* 0x000000ffff037224 */ /* 0x000fe200078e0000 */
[----:B------:R-:W-:Y:S01]  /*85b0*/  ISETP.GE.AND P2, PT, R28, RZ, PT ;  /* 0x000000ff1c00720c */ /* 0x000fe20003f46270 */
[----:B0-----:R-:W2:Y:S04]  /*85c0*/  LDL R34, [R1+0x3164] ;  /* 0x0031640001227983 */ /* 0x001ea80000100800 */
[----:B------:R-:W-:Y:S04]  /*85d0*/  STL [R1+0x3348], R35 ;  /* 0x0033482301007387 */ /* 0x000fe80000100800 */
[----:B------:R-:W3:Y:S04]  /*85e0*/  LDL R28, [R1+0x3148] ;  /* 0x00314800011c7983 */ /* 0x000ee80000100800 */
[----:B------:R-:W3:Y:S01]  /*85f0*/  LDL.LU R0, [R1+0x128] ;  /* 0x0001280001007983 */ /* 0x000ee20000300800 */
[----:B------:R-:W-:-:S05]  /*8600*/  @!P4 IMAD.MOV R3, RZ, RZ, -R3 ;  /* 0x000000ffff03c224 */ /* 0x000fca00078e0a03 */
[----:B------:R0:W-:Y:S04]  /*8610*/  STL [R1+0x12c], R3 ;  /* 0x00012c0301007387 */ /* 0x0001e80000100800 */
[----:B0-----:R-:W4:Y:S01]  /*8620*/  LDL.LU R3, [R1+0x3448] ;  /* 0x0034480001037983 */ /* 0x001f220000300800 */
[----:B--2---:R-:W-:-:S03]  /*8630*/  ISETP.GE.AND P4, PT, R34, RZ, PT ;  /* 0x000000ff2200720c */ /* 0x004fc60003f86270 */
[----:B------:R-:W2:Y:S04]  /*8640*/  LDL R34, [R1+0x314c] ;  /* 0x00314c0001227983 */ /* 0x000ea80000100800 */
[----:B------:R-:W2:Y:S01]  /*8650*/  LDL.LU R35, [R1+0x124] ;  /* 0x0001240001237983 */ /* 0x000ea20000300800 */
[----:B---3--:R-:W-:Y:S01]  /*8660*/  @!P5 IMAD.MOV R0, RZ, RZ, -R0 ;  /* 0x000000ffff00d224 */ /* 0x008fe200078e0a00 */
[----:B------:R-:W-:Y:S02]  /*8670*/  ISETP.GE.AND P5, PT, R32, RZ, PT ;  /* 0x000000ff2000720c */ /* 0x000fe40003fa6270 */
[----:B------:R-:W3:Y:S04]  /*8680*/  LDL R32, [R1+0x3144] ;  /* 0x0031440001207983 */ /* 0x000ee80000100800 */
[----:B------:R0:W-:Y:S04]  /*8690*/  STL [R1+0x128], R0 ;  /* 0x0001280001007387 */ /* 0x0001e80000100800 */
[----:B0-----:R-:W3:Y:S01]  /*86a0*/  LDL.LU R0, [R1+0x120] ;  /* 0x0001200001007983 */ /* 0x001ee20000300800 */
[----:B--2---:R-:W-:Y:S01]  /*86b0*/  @!P3 IMAD.MOV R35, RZ, RZ, -R35 ;  /* 0x000000ffff23b224 */ /* 0x004fe200078e0a23 */
[----:B------:R-:W-:-:S02]  /*86c0*/  ISETP.GE.AND P3, PT, R33, RZ, PT ;  /* 0x000000ff2100720c */ /* 0x000fc40003f66270 */
[----:B------:R-:W2:Y:S04]  /*86d0*/  LDL R33, [R1+0x3134] ;  /* 0x0031340001217983 */ /* 0x000ea80000100800 */
[----:B------:R0:W-:Y:S04]  /*86e0*/  STL [R1+0x124], R35 ;  /* 0x0001242301007387 */ /* 0x0001e80000100800 */
[----:B0-----:R-:W2:Y:S01]  /*86f0*/  LDL.LU R35, [R1+0x11c] ;  /* 0x00011c0001237983 */ /* 0x001ea20000300800 */
[----:B---3--:R-:W-:Y:S01]  /*8700*/  @!P1 IMAD.MOV R0, RZ, RZ, -R0 ;  /* 0x000000ffff009224 */ /* 0x008fe200078e0a00 */
[----:B------:R-:W-:-:S02]  /*8710*/  ISETP.GE.AND P1, PT, R29, RZ, PT ;  /* 0x000000ff1d00720c */ /* 0x000fc40003f26270 */
        /* <DEDUP_REMOVED lines=14> */
[----:B----4-:R-:W-:-:S02]  /*8800*/  ISETP.GE.AND P5, PT, R30, RZ, PT ;  /* 0x000000ff1e00720c */ /* 0x010fc40003fa6270 */
[----:B------:R-:W2:Y:S04]  /*8810*/  LDL R30, [R1+0x3124] ;  /* 0x00312400011e7983 */ /* 0x000ea80000100800 */
[----:B------:R0:W-:Y:S04]  /*8820*/  STL [R1+0x114], R35 ;  /* 0x0001142301007387 */ /* 0x0001e80000100800 */
[----:B0-----:R-:W4:Y:S01]  /*8830*/  LDL.LU R35, [R1+0x10c] ;  /* 0x00010c0001237983 */ /* 0x001f220000300800 */
[----:B---3--:R-:W-:Y:S01]  /*8840*/  @!P3 IMAD.MOV R0, RZ, RZ, -R0 ;  /* 0x000000ffff00b224 */ /* 0x008fe200078e0a00 */
[----:B------:R-:W-:-:S02]  /*8850*/  ISETP.GE.AND P3, PT, R28, RZ, PT ;  /* 0x000000ff1c00720c */ /* 0x000fc40003f66270 */
[----:B------:R-:W3:Y:S04]  /*8860*/  LDL R28, [R1+0x3120] ;  /* 0x00312000011c7983 */ /* 0x000ee80000100800 */
[----:B------:R0:W-:Y:S04]  /*8870*/  STL [R1+0x110], R0 ;  /* 0x0001100001007387 */ /* 0x0001e80000100800 */
[----:B0-----:R-:W2:Y:S01]  /*8880*/  LDL.LU R0, [R1+0x108] ;  /* 0x0001080001007983 */ /* 0x001ea20000300800 */
[----:B----4-:R-:W-:Y:S01]  /*8890*/  @!P1 IMAD.MOV R35, RZ, RZ, -R35 ;  /* 0x000000ffff239224 */ /* 0x010fe200078e0a23 */
[----:B------:R-:W-:-:S02]  /*88a0*/  ISETP.GE.AND P1, PT, R34, RZ, PT ;  /* 0x000000ff2200720c */ /* 0x000fc40003f26270 */
[----:B------:R-:W4:Y:S04]  /*88b0*/  LDL R34, [R1+0x311c] ;  /* 0x00311c0001227983 */ /* 0x000f280000100800 */
        /* <DEDUP_REMOVED lines=38> */
[----:B----4-:R-:W-:-:S02]  /*8b20*/  ISETP.GE.AND P5, PT, R34, RZ, PT ;  /* 0x000000ff2200720c */ /* 0x010fc40003fa6270 */
[----:B------:R-:W3:Y:S04]  /*8b30*/  LDL R34, [R1+0x30fc] ;  /* 0x0030fc0001227983 */ /* 0x000ee80000100800 */
[----:B------:R0:W-:Y:S04]  /*8b40*/  STL [R1+0xec], R35 ;  /* 0x0000ec2301007387 */ /* 0x0001e80000100800 */
[----:B0-----:R-:W4:Y:S01]  /*8b50*/  LDL.LU R35, [R1+0xe4] ;  /* 0x0000e40001237983 */ /* 0x001f220000300800 */
[----:B--2---:R-:W-:Y:S01]  /*8b60*/  @!P3 IMAD.MOV R0, RZ, RZ, -R0 ;  /* 0x000000ffff00b224 */ /* 0x004fe200078e0a00 */
[----:B------:R-:W-:-:S02]  /*8b70*/  ISETP.GE.AND P3, PT, R32, RZ, PT ;  /* 0x000000ff2000720c */ /* 0x000fc40003f66270 */
[----:B------:R-:W2:Y:S04]  /*8b80*/  LDL R32, [R1+0x30f8] ;  /* 0x0030f80001207983 */ /* 0x000ea80000100800 */
        /* <DEDUP_REMOVED lines=159> */
[----:B------:R-:W2:Y:S04]  /*9580*/  LDL.LU R32, [R1+0x60] ;  /* 0x0000600001207983 */ /* 0x000ea80000300800 */
[----:B------:R0:W-:Y:S04]  /*9590*/  STL [R1+0x68], R0 ;  /* 0x0000680001007387 */ /* 0x0001e80000100800 */
[----:B0-----:R-:W4:Y:S01]  /*95a0*/  LDL R0, [R1+0x3078] ;  /* 0x0030780001007983 */ /* 0x001f220000100800 */
[----:B---3--:R-:W-:Y:S01]  /*95b0*/  @!P4 IMAD.MOV R35, RZ, RZ, -R35 ;  /* 0x000000ffff23c224 */ /* 0x008fe200078e0a23 */
[----:B------:R-:W-:-:S04]  /*95c0*/  ISETP.GE.AND P4, PT, R33, RZ, PT ;  /* 0x000000ff2100720c */ /* 0x000fc80003f86270 */
[----:B------:R0:W-:Y:S01]  /*95d0*/  STL [R1+0x64], R35 ;  /* 0x0000642301007387 */ /* 0x0001e20000100800 */
[----:B--2---:R-:W-:Y:S01]  /*95e0*/  @!P5 IMAD.MOV R32, RZ, RZ, -R32 ;  /* 0x000000ffff20d224 */ /* 0x004fe200078e0a20 */
[----:B------:R-:W-:Y:S02]  /*95f0*/  ISETP.GE.AND P5, PT, R29, RZ, PT ;  /* 0x000000ff1d00720c */ /* 0x000fe40003fa6270 */
[----:B0-----:R-:W2:Y:S04]  /*9600*/  LDL.LU R35, [R1+0x5c] ;  /* 0x00005c0001237983 */ /* 0x001ea80000300800 */
[----:B------:R-:W3:Y:S04]  /*9610*/  LDL R33, [R1+0x3070] ;  /* 0x0030700001217983 */ /* 0x000ee80000100800 */
[----:B------:R-:W3:Y:S04]  /*9620*/  LDL.LU R29, [R1+0x58] ;  /* 0x00005800011d7983 */ /* 0x000ee80000300800 */
[----:B------:R0:W-:Y:S04]  /*9630*/  STL [R1+0x60], R32 ;  /* 0x0000602001007387 */ /* 0x0001e80000100800 */
[----:B0-----:R-:W4:Y:S01]  /*9640*/  LDL R32, [R1+0x3074] ;  /* 0x0030740001207983 */ /* 0x001f220000100800 */
[----:B--2---:R-:W-:Y:S01]  /*9650*/  @!P3 IMAD.MOV R35, RZ, RZ, -R35 ;  /* 0x000000ffff23b224 */ /* 0x004fe200078e0a23 */
[----:B------:R-:W-:-:S04]  /*9660*/  ISETP.GE.AND P3, PT, R31, RZ, PT ;  /* 0x000000ff1f00720c */ /* 0x000fc80003f66270 */
[----:B------:R0:W-:Y:S01]  /*9670*/  STL [R1+0x5c], R35 ;  /* 0x00005c2301007387 */ /* 0x0001e20000100800 */
[----:B---3--:R-:W-:Y:S01]  /*9680*/  @!P1 IMAD.MOV R29, RZ, RZ, -R29 ;  /* 0x000000ffff1d9224 */ /* 0x008fe200078e0a1d */
[----:B------:R-:W-:Y:S02]  /*9690*/  ISETP.GE.AND P1, PT, R2, RZ, PT ;  /* 0x000000ff0200720c */ /* 0x000fe40003f26270 */
[----:B0-----:R-:W2:Y:S04]  /*96a0*/  LDL.LU R35, [R1+0x54] ;  /* 0x0000540001237983 */ /* 0x001ea80000300800 */
[----:B------:R-:W3:Y:S04]  /*96b0*/  LDL R31, [R1+0x306c] ;  /* 0x00306c00011f7983 */ /* 0x000ee80000100800 */
        /* <DEDUP_REMOVED lines=9> */
[----:B------:R-:W-:-:S04]  /*9750*/  ISETP.GE.AND P4, PT, R28, RZ, PT ;  /* 0x000000ff1c00720c */ /* 0x000fc80003f86270 */
[----:B------:R0:W-:Y:S04]  /*9760*/  STL [R1+0x50], R29 ;  /* 0x0000501d01007387 */ /* 0x0001e80000100800 */
[----:B0-----:R-:W3:Y:S04]  /*9770*/  LDL R29, [R1+0x3060] ;  /* 0x00306000011d7983 */ /* 0x001ee80000100800 */
[----:B------:R-:W3:Y:S01]  /*9780*/  LDL.LU R28, [R1+0x48] ;  /* 0x00004800011c7983 */ /* 0x000ee20000300800 */
[----:B--2---:R-:W-:Y:S01]  /*9790*/  @!P5 IMAD.MOV R35, RZ, RZ, -R35 ;  /* 0x000000ffff23d224 */ /* 0x004fe200078e0a23 */
[----:B----4-:R-:W-:-:S04]  /*97a0*/  ISETP.GE.AND P5, PT, R34, RZ, PT ;  /* 0x000000ff2200720c */ /* 0x010fc80003fa6270 */
[----:B------:R0:W-:Y:S04]  /*97b0*/  STL [R1+0x4c], R35 ;  /* 0x00004c2301007387 */ /* 0x0001e80000100800 */
[----:B0-----:R-:W2:Y:S04]  /*97c0*/  LDL R35, [R1+0x305c] ;  /* 0x00305c0001237983 */ /* 0x001ea80000100800 */
[----:B------:R-:W4:Y:S01]  /*97d0*/  LDL.LU R34, [R1+0x44] ;  /* 0x0000440001227983 */ /* 0x000f220000300800 */
[----:B---3--:R-:W-:Y:S01]  /*97e0*/  @!P3 IMAD.MOV R28, RZ, RZ, -R28 ;  /* 0x000000ffff1cb224 */ /* 0x008fe200078e0a1c */
[----:B------:R-:W-:-:S04]  /*97f0*/  ISETP.GE.AND P3, PT, R0, RZ, PT ;  /* 0x000000ff0000720c */ /* 0x000fc80003f66270 */
[----:B------:R0:W-:Y:S04]  /*9800*/  STL [R1+0x48], R28 ;  /* 0x0000481c01007387 */ /* 0x0001e80000100800 */
[----:B0-----:R-:W3:Y:S04]  /*9810*/  LDL R28, [R1+0x3058] ;  /* 0x00305800011c7983 */ /* 0x001ee80000100800 */
[----:B------:R-:W2:Y:S01]  /*9820*/  LDL.LU R0, [R1+0x40] ;  /* 0x0000400001007983 */ /* 0x000ea20000300800 */
[----:B----4-:R-:W-:Y:S01]  /*9830*/  @!P1 IMAD.MOV R34, RZ, RZ, -R34 ;  /* 0x000000ffff229224 */ /* 0x010fe200078e0a22 */
[----:B------:R-:W-:-:S04]  /*9840*/  ISETP.GE.AND P1, PT, R33, RZ, PT ;  /* 0x000000ff2100720c */ /* 0x000fc80003f26270 */
[----:B------:R0:W-:Y:S04]  /*9850*/  STL [R1+0x44], R34 ;  /* 0x0000442201007387 */ /* 0x0001e80000100800 */
[----:B0-----:R-:W4:Y:S04]  /*9860*/  LDL R34, [R1+0x3054] ;  /* 0x0030540001227983 */ /* 0x001f280000100800 */
[----:B------:R-:W3:Y:S01]  /*9870*/  LDL.LU R33, [R1+0x3c] ;  /* 0x00003c0001217983 */ /* 0x000ee20000300800 */
[----:B--2---:R-:W-:Y:S01]  /*9880*/  @!P2 IMAD.MOV R0, RZ, RZ, -R0 ;  /* 0x000000ffff00a224 */ /* 0x004fe200078e0a00 */
[----:B------:R-:W-:-:S04]  /*9890*/  ISETP.GE.AND P2, PT, R32, RZ, PT ;  /* 0x000000ff2000720c */ /* 0x000fc80003f46270 */
[----:B------:R0:W-:Y:S04]  /*98a0*/  STL [R1+0x40], R0 ;  /* 0x0000400001007387 */ /* 0x0001e80000100800 */
[----:B0-----:R-:W2:Y:S04]  /*98b0*/  LDL R0, [R1+0x3050] ;  /* 0x0030500001007983 */ /* 0x001ea80000100800 */
[----:B------:R-:W2:Y:S01]  /*98c0*/  LDL.LU R32, [R1+0x38] ;  /* 0x0000380001207983 */ /* 0x000ea20000300800 */
[----:B---3--:R-:W-:Y:S01]  /*98d0*/  @!P4 IMAD.MOV R33, RZ, RZ, -R33 ;  /* 0x000000ffff21c224 */ /* 0x008fe200078e0a21 */
[----:B------:R-:W-:-:S04]  /*98e0*/  ISETP.GE.AND P4, PT, R31, RZ, PT ;  /* 0x000000ff1f00720c */ /* 0x000fc80003f86270 */
[----:B------:R0:W-:Y:S04]  /*98f0*/  STL [R1+0x3c], R33 ;  /* 0x00003c2101007387 */ /* 0x0001e80000100800 */
[----:B0-----:R-:W3:Y:S04]  /*9900*/  LDL R33, [R1+0x304c] ;  /* 0x00304c0001217983 */ /* 0x001ee80000100800 */
        /* <DEDUP_REMOVED lines=14> */
[----:B0-----:R-:W2:Y:S04]  /*99f0*/  LDL.LU R2, [R1+0x3444] ;  /* 0x0034440001027983 */ /* 0x001ea80000300800 */
[----:B------:R-:W2:Y:S01]  /*9a00*/  LDL.LU R29, [R1+0x28] ;  /* 0x00002800011d7983 */ /* 0x000ea20000300800 */
[----:B---3--:R-:W-:Y:S01]  /*9a10*/  @!P2 IMAD.MOV R30, RZ, RZ, -R30 ;  /* 0x000000ffff1ea224 */ /* 0x008fe200078e0a1e */
[----:B------:R-:W-:-:S04]  /*9a20*/  ISETP.GE.AND P2, PT, R35, RZ, PT ;  /* 0x000000ff2300720c */ /* 0x000fc80003f46270 */
[----:B------:R0:W-:Y:S04]  /*9a30*/  STL [R1+0x2c], R30 ;  /* 0x00002c1e01007387 */ /* 0x0001e80000100800 */
[----:B0-----:R-:W3:Y:S04]  /*9a40*/  LDL R30, [R1+0x3040] ;  /* 0x00304000011e7983 */ /* 0x001ee80000100800 */
[----:B------:R-:W3:Y:S01]  /*9a50*/  LDL.LU R35, [R1+0x24] ;  /* 0x0000240001237983 */ /* 0x000ee20000300800 */
[----:B--2---:R-:W-:Y:S01]  /*9a60*/  @!P4 IMAD.MOV R29, RZ, RZ, -R29 ;  /* 0x000000ffff1dc224 */ /* 0x004fe200078e0a1d */
[----:B------:R-:W-:-:S02]  /*9a70*/  ISETP.GE.AND P4, PT, R28, RZ, PT ;  /* 0x000000ff1c00720c */ /* 0x000fc40003f86270 */
[----:B------:R-:W2:Y:S04]  /*9a80*/  LDL.LU R28, [R1+0x20] ;  /* 0x00002000011c7983 */ /* 0x000ea80000300800 */
[----:B------:R0:W-:Y:S04]  /*9a90*/  STL [R1+0x28], R29 ;  /* 0x0000281d01007387 */ /* 0x0001e80000100800 */
[----:B0-----:R-:W2:Y:S01]  /*9aa0*/  LDL R29, [R1+0x303c] ;  /* 0x00303c00011d7983 */ /* 0x001ea20000100800 */
[----:B---3--:R-:W-:Y:S01]  /*9ab0*/  @!P5 IMAD.MOV R35, RZ, RZ, -R35 ;  /* 0x000000ffff23d224 */ /* 0x008fe200078e0a23 */
[----:B----4-:R-:W-:-:S02]  /*9ac0*/  ISETP.GE.AND P5, PT, R34, RZ, PT ;  /* 0x000000ff2200720c */ /* 0x010fc40003fa6270 */
[----:B------:R-:W3:Y:S01]  /*9ad0*/  LDL.LU R34, [R1+0x1c] ;  /* 0x00001c0001227983 */ /* 0x000ee20000300800 */
[----:B--2---:R-:W-:-:S03]  /*9ae0*/  @!P3 IMAD.MOV R28, RZ, RZ, -R28 ;  /* 0x000000ffff1cb224 */ /* 0x004fc600078e0a1c */
[----:B------:R-:W-:Y:S04]  /*9af0*/  STL [R1+0x24], R35 ;  /* 0x0000242301007387 */ /* 0x000fe80000100800 */
[----:B------:R0:W-:Y:S04]  /*9b00*/  STL [R1+0x20], R28 ;  /* 0x0000201c01007387 */ /* 0x0001e80000100800 */
[----:B0-----:R-:W2:Y:S04]  /*9b10*/  LDL R28, [R1+0x3038] ;  /* 0x00303800011c7983 */ /* 0x001ea80000100800 */
[----:B------:R-:W4:Y:S01]  /*9b20*/  LDL.LU R35, [R1+0x18] ;  /* 0x0000180001237983 */ /* 0x000f220000300800 */
[----:B------:R-:W-:Y:S01]  /*9b30*/  ISETP.GE.AND P3, PT, R0, RZ, PT ;  /* 0x000000ff0000720c */ /* 0x000fe20003f66270 */
[----:B---3--:R-:W-:Y:S01]  /*9b40*/  @!P1 IMAD.MOV R34, RZ, RZ, -R34 ;  /* 0x000000ffff229224 */ /* 0x008fe200078e0a22 */
[----:B------:R-:W-:-:S04]  /*9b50*/  ISETP.GE.AND P1, PT, R33, RZ, PT ;  /* 0x000000ff2100720c */ /* 0x000fc80003f26270 */
[----:B------:R-:W-:Y:S04]  /*9b60*/  STL [R1+0x33c8], R34 ;  /* 0x0033c82201007387 */ /* 0x000fe80000100800 */
[----:B------:R-:W3:Y:S04]  /*9b70*/  LDL.LU R33, [R1+0x14] ;  /* 0x0000140001217983 */ /* 0x000ee80000300800 */
[----:B------:R-:W2:Y:S01]  /*9b80*/  LDL R0, [R1+0x3030] ;  /* 0x0030300001007983 */ /* 0x000ea20000100800 */
[----:B----4-:R-:W-:Y:S01]  /*9b90*/  @!P2 IMAD.MOV R35, RZ, RZ, -R35 ;  /* 0x000000ffff23a224 */ /* 0x010fe200078e0a23 */
[----:B------:R-:W-:-:S04]  /*9ba0*/  ISETP.GE.AND P2, PT, R32, RZ, PT ;  /* 0x000000ff2000720c */ /* 0x000fc80003f46270 */
[----:B------:R-:W-:Y:S04]  /*9bb0*/  STL [R1+0x33cc], R35 ;  /* 0x0033cc2301007387 */ /* 0x000fe80000100800 */
[----:B------:R-:W4:Y:S01]  /*9bc0*/  LDL.LU R32, [R1+0x10] ;  /* 0x0000100001207983 */ /* 0x000f220000300800 */
[----:B---3--:R-:W-:Y:S01]  /*9bd0*/  @!P4 IMAD.MOV R33, RZ, RZ, -R33 ;  /* 0x000000ffff21c224 */ /* 0x008fe200078e0a21 */
[----:B------:R-:W-:-:S04]  /*9be0*/  ISETP.GE.AND P4, PT, R31, RZ, PT ;  /* 0x000000ff1f00720c */ /* 0x000fc80003f86270 */
[----:B------:R0:W-:Y:S04]  /*9bf0*/  STL [R1+0x33d0], R33 ;  /* 0x0033d02101007387 */ /* 0x0001e80000100800 */
[----:B------:R-:W3:Y:S04]  /*9c00*/  LDL.LU R31, [R1+0xc] ;  /* 0x00000c00011f7983 */ /* 0x000ee80000300800 */
[----:B0-----:R-:W2:Y:S01]  /*9c10*/  LDL R33, [R1+0x3028] ;  /* 0x0030280001217983 */ /* 0x001ea20000100800 */
[----:B----4-:R-:W-:Y:S01]  /*9c20*/  @!P5 IMAD.MOV R32, RZ, RZ, -R32 ;  /* 0x000000ffff20d224 */ /* 0x010fe200078e0a20 */
[----:B------:R-:W-:-:S04]  /*9c30*/  ISETP.GE.AND P5, PT, R30, RZ, PT ;  /* 0x000000ff1e00720c */ /* 0x000fc80003fa6270 */
[----:B------:R0:W-:Y:S04]  /*9c40*/  STL [R1+0x33d4], R32 ;  /* 0x0033d42001007387 */ /* 0x0001e80000100800 */
[----:B0-----:R-:W4:Y:S04]  /*9c50*/  LDL R32, [R1+0x302c] ;  /* 0x00302c0001207983 */ /* 0x001f280000100800 */
[----:B------:R-:W2:Y:S04]  /*9c60*/  LDL.LU R30, [R1+0x8] ;  /* 0x00000800011e7983 */ /* 0x000ea80000300800 */
[----:B------:R-:W4:Y:S01]  /*9c70*/  LDL R35, [R1+0x3024] ;  /* 0x0030240001237983 */ /* 0x000f220000100800 */
[----:B---3--:R-:W-:Y:S01]  /*9c80*/  @!P3 IMAD.MOV R31, RZ, RZ, -R31 ;  /* 0x000000ffff1fb224 */ /* 0x008fe200078e0a1f */
[----:B------:R-:W-:-:S04]  /*9c90*/  ISETP.GE.AND P3, PT, R29, RZ, PT ;  /* 0x000000ff1d00720c */ /* 0x000fc80003f66270 */
[----:B------:R0:W-:Y:S04]  /*9ca0*/  STL [R1+0x33d8], R31 ;  /* 0x0033d81f01007387 */ /* 0x0001e80000100800 */
[----:B0-----:R-:W3:Y:S04]  /*9cb0*/  LDL R31, [R1+0x3034] ;  /* 0x00303400011f7983 */ /* 0x001ee80000100800 */
[----:B------:R-:W3:Y:S04]  /*9cc0*/  LDL.LU R29, [R1+0x4] ;  /* 0x00000400011d7983 */ /* 0x000ee80000300800 */
[----:B------:R-:W3:Y:S01]  /*9cd0*/  LDL R34, [R1+0x3020] ;  /* 0x0030200001227983 */ /* 0x000ee20000100800 */
[----:B--2---:R-:W-:Y:S01]  /*9ce0*/  @!P1 IMAD.MOV R30, RZ, RZ, -R30 ;  /* 0x000000ffff1e9224 */ /* 0x004fe200078e0a1e */
[----:B------:R-:W-:-:S04]  /*9cf0*/  ISETP.GE.AND P1, PT, R28, RZ, PT ;  /* 0x000000ff1c00720c */ /* 0x000fc80003f26270 */
[----:B------:R0:W-:Y:S04]  /*9d00*/  STL [R1+0x33dc], R30 ;  /* 0x0033dc1e01007387 */ /* 0x0001e80000100800 */
[----:B------:R-:W2:Y:S04]  /*9d10*/  LDL.LU R28, [R1] ;  /* 0x00000000011c7983 */ /* 0x000ea80000300800 */
[----:B0-----:R-:W2:Y:S01]  /*9d20*/  LDL R30, [R1+0x301c] ;  /* 0x00301c00011e7983 */ /* 0x001ea20000100800 */
[----:B------:R-:W-:Y:S02]  /*9d30*/  @!P5 IMAD.MOV R2, RZ, RZ, -R2 ;  /* 0x000000ffff02d224 */ /* 0x000fe400078e0a02 */
[----:B------:R-:W-:Y:S01]  /*9d40*/  @!P3 IMAD.MOV R3, RZ, RZ, -R3 ;  /* 0x000000ffff03b224 */ /* 0x000fe200078e0a03 */
[----:B----4-:R-:W-:Y:S01]  /*9d50*/  ISETP.GE.AND P5, PT, R32, RZ, PT ;  /* 0x000000ff2000720c */ /* 0x010fe20003fa6270 */
[----:B------:R-:W-:Y:S01]  /*9d60*/  @!P1 IMAD.MOV R4, RZ, RZ, -R4 ;  /* 0x000000ffff049224 */ /* 0x000fe200078e0a04 */
[----:B------:R-:W-:-:S02]  /*9d70*/  ISETP.GE.AND P3, PT, R33, RZ, PT ;  /* 0x000000ff2100720c */ /* 0x000fc40003f66270 */
[----:B------:R-:W-:Y:S01]  /*9d80*/  ISETP.GE.AND P1, PT, R35, RZ, PT ;  /* 0x000000ff2300720c */ /* 0x000fe20003f26270 */
[----:B---3--:R-:W-:Y:S01]  /*9d90*/  @!P2 IMAD.MOV R29, RZ, RZ, -R29 ;  /* 0x000000ffff1da224 */ /* 0x008fe200078e0a1d */
[----:B------:R-:W-:-:S04]  /*9da0*/  ISETP.GE.AND P2, PT, R31, RZ, PT ;  /* 0x000000ff1f00720c */ /* 0x000fc80003f46270 */
[----:B------:R0:W-:Y:S04]  /*9db0*/  STL [R1+0x33e0], R29 ;  /* 0x0033e01d01007387 */ /* 0x0001e80000100800 */
[----:B------:R-:W3:Y:S01]  /*9dc0*/  LDL R31, [R1+0x3018] ;  /* 0x00301800011f7983 */ /* 0x000ee20000100800 */
[----:B--2---:R-:W-:Y:S01]  /*9dd0*/  @!P4 IMAD.MOV R28, RZ, RZ, -R28 ;  /* 0x000000ffff1cc224 */ /* 0x004fe200078e0a1c */
[----:B------:R-:W-:-:S04]  /*9de0*/  ISETP.GE.AND P4, PT, R0, RZ, PT ;  /* 0x000000ff0000720c */ /* 0x000fc80003f86270 */
[----:B------:R1:W-:Y:S04]  /*9df0*/  STL [R1+0x33e4], R28 ;  /* 0x0033e41c01007387 */ /* 0x0003e80000100800 */
[----:B------:R-:W2:Y:S04]  /*9e00*/  LDL R0, [R1+0x3014] ;  /* 0x0030140001007983 */ /* 0x000ea80000100800 */
[----:B------:R-:W-:Y:S01]  /*9e10*/  STL [R1+0x33e8], R2 ;  /* 0x0033e80201007387 */ /* 0x000fe20000100800 */
[----:B------:R-:W-:-:S03]  /*9e20*/  @!P2 IMAD.MOV R5, RZ, RZ, -R5 ;  /* 0x000000ffff05a224 */ /* 0x000fc600078e0a05 */
[----:B------:R-:W4:Y:S04]  /*9e30*/  LDL R32, [R1+0x3010] ;  /* 0x0030100001207983 */ /* 0x000f280000100800 */
[----:B------:R0:W-:Y:S04]  /*9e40*/  STL [R1+0x33ec], R3 ;  /* 0x0033ec0301007387 */ /* 0x0001e80000100800 */
[----:B------:R-:W4:Y:S04]  /*9e50*/  LDL R33, [R1+0x300c] ;  /* 0x00300c0001217983 */ /* 0x000f280000100800 */
[----:B------:R0:W-:Y:S04]  /*9e60*/  STL [R1+0x33f0], R4 ;  /* 0x0033f00401007387 */ /* 0x0001e80000100800 */
[----:B------:R-:W4:Y:S01]  /*9e70*/  LDL R35, [R1+0x3008] ;  /* 0x0030080001237983 */ /* 0x000f220000100800 */
[----:B------:R-:W-:-:S03]  /*9e80*/  ISETP.GE.AND P2, PT, R34, RZ, PT ;  /* 0x000000ff2200720c */ /* 0x000fc60003f46270 */
[----:B------:R-:W-:Y:S04]  /*9e90*/  STL [R1+0x33f4], R5 ;  /* 0x0033f40501007387 */ /* 0x000fe80000100800 */
[----:B------:R-:W4:Y:S01]  /*9ea0*/  LDL R34, [R1+0x3004] ;  /* 0x0030040001227983 */ /* 0x000f220000100800 */
[----:B------:R-:W-:Y:S01]  /*9eb0*/  @!P4 IMAD.MOV R6, RZ, RZ, -R6 ;  /* 0x000000ffff06c224 */ /* 0x000fe200078e0a06 */
[----:B------:R-:W-:Y:S01]  /*9ec0*/  ISETP.GE.AND P4, PT, R30, RZ, PT ;  /* 0x000000ff1e00720c */ /* 0x000fe20003f86270 */
[----:B------:R-:W-:-:S03]  /*9ed0*/  @!P5 IMAD.MOV R7, RZ, RZ, -R7 ;  /* 0x000000ffff07d224 */ /* 0x000fc600078e0a07 */
[----:B------:R-:W-:Y:S01]  /*9ee0*/  STL [R1+0x33f8], R6 ;  /* 0x0033f80601007387 */ /* 0x000fe20000100800 */
[----:B------:R-:W-:-:S03]  /*9ef0*/  @!P3 IMAD.MOV R8, RZ, RZ, -R8 ;  /* 0x000000ffff08b224 */ /* 0x000fc600078e0a08 */
[----:B------:R-:W4:Y:S04]  /*9f00*/  LDL R30, [R1+0x3000] ;  /* 0x00300000011e7983 */ /* 0x000f280000100800 */
[----:B------:R-:W-:Y:S01]  /*9f10*/  STL [R1+0x33fc], R7 ;  /* 0x0033fc0701007387 */ /* 0x000fe20000100800 */
[----:B------:R-:W-:Y:S02]  /*9f20*/  @!P1 IMAD.MOV R9, RZ, RZ, -R9 ;  /* 0x000000ffff099224 */ /* 0x000fe400078e0a09 */
[----:B------:R-:W-:Y:S02]  /*9f30*/  @!P2 IMAD.MOV R10, RZ, RZ, -R10 ;  /* 0x000000ffff0aa224 */ /* 0x000fe400078e0a0a */
[----:B------:R-:W-:Y:S01]  /*9f40*/  @!P4 IMAD.MOV R11, RZ, RZ, -R11 ;  /* 0x000000ffff0bc224 */ /* 0x000fe200078e0a0b */
[----:B---3--:R-:W-:-:S02]  /*9f50*/  ISETP.GE.AND P5, PT, R31, RZ, PT ;  /* 0x000000ff1f00720c */ /* 0x008fc40003fa6270 */
[----:B------:R-:W3:Y:S04]  /*9f60*/  LDL R31, [R1+0x2ffc] ;  /* 0x002ffc00011f7983 */ /* 0x000ee80000100800 */
[----:B------:R-:W-:Y:S01]  /*9f70*/  STL [R1+0x3400], R8 ;  /* 0x0034000801007387 */ /* 0x000fe20000100800 */
[----:B--2---:R-:W-:-:S03]  /*9f80*/  ISETP.GE.AND P3, PT, R0, RZ, PT ;  /* 0x000000ff0000720c */ /* 0x004fc60003f66270 */
[----:B------:R-:W2:Y:S04]  /*9f90*/  LDL R0, [R1+0x2ff8] ;  /* 0x002ff80001007983 */ /* 0x000ea80000100800 */
[----:B------:R-:W-:Y:S01]  /*9fa0*/  STL [R1+0x3404], R9 ;  /* 0x0034040901007387 */ /* 0x000fe20000100800 */
[----:B----4-:R-:W-:-:S03]  /*9fb0*/  ISETP.GE.AND P1, PT, R32, RZ, PT ;  /* 0x000000ff2000720c */ /* 0x010fc60003f26270 */
[----:B------:R-:W4:Y:S01]  /*9fc0*/  LDL R32, [R1+0x2ff0] ;  /* 0x002ff00001207983 */ /* 0x000f220000100800 */
[----:B------:R-:W-:-:S03]  /*9fd0*/  @!P5 IMAD.MOV R12, RZ, RZ, -R12 ;  /* 0x000000ffff0cd224 */ /* 0x000fc600078e0a0c */
[----:B------:R-:W-:Y:S01]  /*9fe0*/  STL [R1+0x3408], R10 ;  /* 0x0034080a01007387 */ /* 0x000fe20000100800 */
[----:B------:R-:W-:-:S03]  /*9ff0*/  ISETP.GE.AND P2, PT, R33, RZ, PT ;  /* 0x000000ff2100720c */ /* 0x000fc60003f46270 */
[----:B------:R-:W4:Y:S04]  /*a000*/  LDL R33, [R1+0x2ff4] ;  /* 0x002ff40001217983 */ /* 0x000f280000100800 */
[----:B------:R-:W-:Y:S01]  /*a010*/  STL [R1+0x340c], R11 ;  /* 0x00340c0b01007387 */ /* 0x000fe20000100800 */
[----:B------:R-:W-:-:S03]  /*a020*/  ISETP.GE.AND P4, PT, R35, RZ, PT ;  /* 0x000000ff2300720c */ /* 0x000fc60003f86270 */
[----:B------:R-:W4:Y:S04]  /*a030*/  LDL R35, [R1+0x2fec] ;  /* 0x002fec0001237983 */ /* 0x000f280000100800 */
[----:B------:R-:W-:Y:S01]  /*a040*/  STL [R1+0x3410], R12 ;  /* 0x0034100c01007387 */ /* 0x000fe20000100800 */
[----:B------:R-:W-:-:S03]  /*a050*/  ISETP.GE.AND P5, PT, R34, RZ, PT ;  /* 0x000000ff2200720c */ /* 0x000fc60003fa6270 */
[----:B------:R-:W4:Y:S01]  /*a060*/  LDL R34, [R1+0x2fe8] ;  /* 0x002fe80001227983 */ /* 0x000f220000100800 */
[----:B------:R-:W-:Y:S02]  /*a070*/  @!P3 IMAD.MOV R13, RZ, RZ, -R13 ;  /* 0x000000ffff0db224 */ /* 0x000fe400078e0a0d */
[----:B------:R-:W-:Y:S02]  /*a080*/  @!P1 IMAD.MOV R14, RZ, RZ, -R14 ;  /* 0x000000ffff0e9224 */ /* 0x000fe400078e0a0e */
[----:B------:R-:W-:Y:S01]  /*a090*/  @!P2 IMAD.MOV R15, RZ, RZ, -R15 ;  /* 0x000000ffff0fa224 */ /* 0x000fe200078e0a0f */
[----:B------:R-:W-:Y:S01]  /*a0a0*/  ISETP.GE.AND P3, PT, R30, RZ, PT ;  /* 0x000000ff1e00720c */ /* 0x000fe20003f66270 */
[----:B------:R-:W-:Y:S04]  /*a0b0*/  STL [R1+0x3414], R13 ;  /* 0x0034140d01007387 */ /* 0x000fe80000100800 */
[----:B------:R-:W4:Y:S04]  /*a0c0*/  LDL R30, [R1+0x2fe4] ;  /* 0x002fe400011e7983 */ /* 0x000f280000100800 */
[----:B------:R-:W-:Y:S01]  /*a0d0*/  STL [R1+0x3418], R14 ;  /* 0x0034180e01007387 */ /* 0x000fe20000100800 */
[----:B------:R-:W-:-:S02]  /*a0e0*/  @!P4 IMAD.MOV R16, RZ, RZ, -R16 ;  /* 0x000000ffff10c224 */ /* 0x000fc400078e0a10 */
[----:B------:R-:W-:Y:S02]  /*a0f0*/  @!P5 IMAD.MOV R17, RZ, RZ, -R17 ;  /* 0x000000ffff11d224 */ /* 0x000fe400078e0a11 */
[----:B------:R-:W-:Y:S01]  /*a100*/  @!P3 IMAD.MOV R18, RZ, RZ, -R18 ;  /* 0x000000ffff12b224 */ /* 0x000fe200078e0a12 */
[----:B---3--:R-:W-:Y:S02]  /*a110*/  ISETP.GE.AND P1, PT, R31, RZ, PT ;  /* 0x000000ff1f00720c */ /* 0x008fe40003f26270 */
[----:B------:R-:W3:Y:S04]  /*a120*/  LDL R31, [R1+0x2fe0] ;  /* 0x002fe000011f7983 */ /* 0x000ee80000100800 */
[----:B------:R-:W-:Y:S01]  /*a130*/  STL [R1+0x341c], R15 ;  /* 0x00341c0f01007387 */ /* 0x000fe20000100800 */
[----:B--2---:R-:W-:-:S03]  /*a140*/  ISETP.GE.AND P2, PT, R0, RZ, PT ;  /* 0x000000ff0000720c */ /* 0x004fc60003f46270 */
[----:B------:R-:W2:Y:S04]  /*a150*/  LDL R0, [R1+0x2fdc] ;  /* 0x002fdc0001007983 */ /* 0x000ea80000100800 */
[----:B------:R-:W-:Y:S01]  /*a160*/  STL [R1+0x3420], R16 ;  /* 0x0034201001007387 */ /* 0x000fe20000100800 */
[----:B----4-:R-:W-:-:S03]  /*a170*/  ISETP.GE.AND P4, PT, R32, RZ, PT ;  /* 0x000000ff2000720c */ /* 0x010fc60003f86270 */
[----:B------:R-:W-:Y:S01]  /*a180*/  STL [R1+0x3424], R17 ;  /* 0x0034241101007387 */ /* 0x000fe20000100800 */
[----:B------:R-:W-:-:S03]  /*a190*/  @!P1 IMAD.MOV R19, RZ, RZ, -R19 ;  /* 0x000000ffff139224 */ /* 0x000fc600078e0a13 */
[----:B------:R-:W4:Y:S01]  /*a1a0*/  LDL R32, [R1+0x2fd8] ;  /* 0x002fd80001207983 */ /* 0x000f220000100800 */
[----:B------:R-:W-:-:S03]  /*a1b0*/  ISETP.GE.AND P5, PT, R33, RZ, PT ;  /* 0x000000ff2100720c */ /* 0x000fc60003fa6270 */
[----:B------:R-:W-:Y:S04]  /*a1c0*/  STL [R1+0x3428], R18 ;  /* 0x0034281201007387 */ /* 0x000fe80000100800 */
[----:B------:R-:W4:Y:S01]  /*a1d0*/  LDL R33, [R1+0x2fd4] ;  /* 0x002fd40001217983 */ /* 0x000f220000100800 */
        /* <DEDUP_REMOVED lines=8> */
[----:B------:R-:W-:Y:S04]  /*a260*/  STL [R1+0x3430], R20 ;  /* 0x0034301401007387 */ /* 0x000fe80000100800 */
[----:B0-----:R-:W4:Y:S01]  /*a270*/  LDL R29, [R1+0x2fc8] ;  /* 0x002fc800011d7983 */ /* 0x001f220000100800 */
[----:B------:R-:W-:-:S03]  /*a280*/  ISETP.GE.AND P2, PT, R30, RZ, PT ;  /* 0x000000ff1e00720c */ /* 0x000fc60003f46270 */
[----:B------:R-:W-:Y:S04]  /*a290*/  STL [R1+0x3434], R21 ;  /* 0x0034341501007387 */ /* 0x000fe80000100800 */
[----:B------:R-:W4:Y:S04]  /*a2a0*/  LDL R30, [R1+0x2fc4] ;  /* 0x002fc400011e7983 */ /* 0x000f280000100800 */
[----:B------:R-:W-:Y:S01]  /*a2b0*/  STL [R1+0x3438], R22 ;  /* 0x0034381601007387 */ /* 0x000fe20000100800 */
[----:B------:R-:W-:Y:S02]  /*a2c0*/  @!P3 IMAD.MOV R23, RZ, RZ, -R23 ;  /* 0x000000ffff17b224 */ /* 0x000fe400078e0a17 */
[----:B------:R-:W-:-:S02]  /*a2d0*/  @!P1 IMAD.MOV R24, RZ, RZ, -R24 ;  /* 0x000000ffff189224 */ /* 0x000fc400078e0a18 */
[----:B------:R-:W-:Y:S01]  /*a2e0*/  @!P2 IMAD.MOV R25, RZ, RZ, -R25 ;  /* 0x000000ffff19a224 */ /* 0x000fe200078e0a19 */
[----:B---3--:R-:W-:Y:S02]  /*a2f0*/  ISETP.GE.AND P4, PT, R31, RZ, PT ;  /* 0x000000ff1f00720c */ /* 0x008fe40003f86270 */
[----:B------:R-:W3:Y:S01]  /*a300*/  LDL R31, [R1+0x2fbc] ;  /* 0x002fbc00011f7983 */ /* 0x000ee20000100800 */
[----:B--2---:R-:W-:-:S03]  /*a310*/  ISETP.GE.AND P5, PT, R0, RZ, PT ;  /* 0x000000ff0000720c */ /* 0x004fc60003fa6270 */
[----:B------:R-:W2:Y:S04]  /*a320*/  LDL R0, [R1+0x2fc0] ;  /* 0x002fc00001007983 */ /* 0x000ea80000100800 */
[----:B------:R-:W-:Y:S01]  /*a330*/  STL [R1+0x343c], R23 ;  /* 0x00343c1701007387 */ /* 0x000fe20000100800 */
[----:B----4-:R-:W-:-:S03]  /*a340*/  ISETP.GE.AND P3, PT, R32, RZ, PT ;  /* 0x000000ff2000720c */ /* 0x010fc60003f66270 */
[----:B------:R-:W4:Y:S04]  /*a350*/  LDL R32, [R1+0x2fb8] ;  /* 0x002fb80001207983 */ /* 0x000f280000100800 */
[----:B------:R-:W-:Y:S01]  /*a360*/  STL [R1+0x3440], R24 ;  /* 0x0034401801007387 */ /* 0x000fe20000100800 */
[----:B------:R-:W-:-:S03]  /*a370*/  ISETP.GE.AND P1, PT, R33, RZ, PT ;  /* 0x000000ff2100720c */ /* 0x000fc60003f26270 */
[----:B------:R-:W4:Y:S01]  /*a380*/  LDL R33, [R1+0x2fb4] ;  /* 0x002fb40001217983 */ /* 0x000f220000100800 */
[----:B------:R-:W-:-:S03]  /*a390*/  ISETP.GE.AND P2, PT, R35, RZ, PT ;  /* 0x000000ff2300720c */ /* 0x000fc60003f46270 */
[----:B------:R-:W4:Y:S01]  /*a3a0*/  LDL R35, [R1+0x2fb0] ;  /* 0x002fb00001237983 */ /* 0x000f220000100800 */
[----:B------:R-:W-:Y:S02]  /*a3b0*/  @!P4 IMAD.MOV R26, RZ, RZ, -R26 ;  /* 0x000000ffff1ac224 */ /* 0x000fe400078e0a1a */
[----:B------:R-:W-:Y:S01]  /*a3c0*/  @!P5 IMAD.MOV R27, RZ, RZ, -R27 ;  /* 0x000000ffff1bd224 */ /* 0x000fe200078e0a1b */
[----:B-1----:R-:W4:Y:S01]  /*a3d0*/  LDL R28, [R1+0x2fa8] ;  /* 0x002fa800011c7983 */ /* 0x002f220000100800 */
[----:B------:R-:W-:-:S03]  /*a3e0*/  ISETP.GE.AND P4, PT, R34, RZ, PT ;  /* 0x000000ff2200720c */ /* 0x000fc60003f86270 */
[----:B------:R-:W4:Y:S01]  /*a3f0*/  LDL R34, [R1+0x2fac] ;  /* 0x002fac0001227983 */ /* 0x000f220000100800 */
[----:B------:R-:W-:Y:S02]  /*a400*/  @!P3 IMAD.MOV R36, RZ, RZ, -R36 ;  /* 0x000000ffff24b224 */ /* 0x000fe400078e0a24 */
[----:B------:R-:W-:Y:S01]  /*a410*/  @!P1 IMAD.MOV R37, RZ, RZ, -R37 ;  /* 0x000000ffff259224 */ /* 0x000fe200078e0a25 */
[----:B------:R-:W4:Y:S01]  /*a420*/  LDL R3, [R1+0x2f84] ;  /* 0x002f840001037983 */ /* 0x000f220000100800 */
[----:B------:R-:W-:-:S03]  /*a430*/  ISETP.GE.AND P5, PT, R29, RZ, PT ;  /* 0x000000ff1d00720c */ /* 0x000fc60003fa6270 */
[----:B------:R-:W4:Y:S04]  /*a440*/  LDL R2, [R1+0x2f74] ;  /* 0x002f740001027983 */ /* 0x000f280000100800 */
[----:B------:R-:W4:Y:S01]  /*a450*/  LDL R29, [R1+0x2fa4] ;  /* 0x002fa400011d7983 */ /* 0x000f220000100800 */
[----:B------:R-:W-:-:S03]  /*a460*/  ISETP.GE.AND P3, PT, R30, RZ, PT ;  /* 0x000000ff1e00720c */ /* 0x000fc60003f66270 */
[----:B------:R-:W4:Y:S01]  /*a470*/  LDL R30, [R1+0x2fa0] ;  /* 0x002fa000011e7983 */ /* 0x000f220000100800 */
[----:B------:R-:W-:Y:S02]  /*a480*/  @!P2 IMAD.MOV R38, RZ, RZ, -R38 ;  /* 0x000000ffff26a224 */ /* 0x000fe400078e0a26 */
[----:B------:R-:W-:Y:S02]  /*a490*/  @!P4 IMAD.MOV R39, RZ, RZ, -R39 ;  /* 0x000000ffff27c224 */ /* 0x000fe400078e0a27 */
[----:B------:R-:W-:-:S05]  /*a4a0*/  @!P5 IMAD.MOV R40, RZ, RZ, -R40 ;  /* 0x000000ffff28d224 */ /* 0x000fca00078e0a28 */
[----:B------:R-:W-:Y:S01]  /*a4b0*/  @!P3 IMAD.MOV R41, RZ, RZ, -R41 ;  /* 0x000000ffff29b224 */ /* 0x000fe200078e0a29 */
[----:B---3--:R-:W-:Y:S02]  /*a4c0*/  ISETP.GE.AND P2, PT, R31, RZ, PT ;  /* 0x000000ff1f00720c */ /* 0x008fe40003f46270 */
[----:B------:R-:W3:Y:S01]  /*a4d0*/  LDL R31, [R1+0x2f98] ;  /* 0x002f9800011f7983 */ /* 0x000ee20000100800 */
[----:B--2---:R-:W-:-:S03]  /*a4e0*/  ISETP.GE.AND P1, PT, R0, RZ, PT ;  /* 0x000000ff0000720c */ /* 0x004fc60003f26270 */
[----:B------:R-:W2:Y:S01]  /*a4f0*/  LDL R0, [R1+0x2f9c] ;  /* 0x002f9c0001007983 */ /* 0x000ea20000100800 */
[----:B----4-:R-:W-:-:S03]  /*a500*/  ISETP.GE.AND P4, PT, R32, RZ, PT ;  /* 0x000000ff2000720c */ /* 0x010fc60003f86270 */
[----:B------:R-:W4:Y:S01]  /*a510*/  LDL R32, [R1+0x2f94] ;  /* 0x002f940001207983 */ /* 0x000f220000100800 */
[----:B------:R-:W-:-:S03]  /*a520*/  ISETP.GE.AND P5, PT, R33, RZ, PT ;  /* 0x000000ff2100720c */ /* 0x000fc60003fa6270 */
[----:B------:R-:W4:Y:S01]  /*a530*/  LDL R33, [R1+0x2f90] ;  /* 0x002f900001217983 */ /* 0x000f220000100800 */
[----:B------:R-:W-:-:S03]  /*a540*/  ISETP.GE.AND P3, PT, R35, RZ, PT ;  /* 0x000000ff2300720c */ /* 0x000fc60003f66270 */
[----:B------:R-:W4:Y:S01]  /*a550*/  LDL R35, [R1+0x2f8c] ;  /* 0x002f8c0001237983 */ /* 0x000f220000100800 */
[----:B------:R-:W-:Y:S01]  /*a560*/  @!P1 IMAD.MOV R42, RZ, RZ, -R42 ;  /* 0x000000ffff2a9224 */ /* 0x000fe200078e0a2a */
[----:B------:R-:W-:Y:S02]  /*a570*/  ISETP.GE.AND P1, PT, R34, RZ, PT ;  /* 0x000000ff2200720c */ /* 0x000fe40003f26270 */
[----:B------:R-:W4:Y:S01]  /*a580*/  LDL R34, [R1+0x2f88] ;  /* 0x002f880001227983 */ /* 0x000f220000100800 */
[----:B------:R-:W-:Y:S01]  /*a590*/  @!P2 IMAD.MOV R43, RZ, RZ, -R43 ;  /* 0x000000ffff2ba224 */ /* 0x000fe200078e0a2b */
[----:B------:R-:W-:Y:S01]  /*a5a0*/  ISETP.GE.AND P2, PT, R28, RZ, PT ;  /* 0x000000ff1c00720c */ /* 0x000fe20003f46270 */
[----:B------:R-:W-:Y:S01]  /*a5b0*/  @!P4 IMAD.MOV R44, RZ, RZ, -R44 ;  /* 0x000000ffff2cc224 */ /* 0x000fe200078e0a2c */
[----:B------:R-:W4:Y:S01]  /*a5c0*/  LDL R28, [R1+0x2f78] ;  /* 0x002f7800011c7983 */ /* 0x000f220000100800 */
[----:B------:R-:W-:Y:S02]  /*a5d0*/  @!P5 IMAD.MOV R45, RZ, RZ, -R45 ;  /* 0x000000ffff2dd224 */ /* 0x000fe400078e0a2d */
[----:B------:R-:W-:Y:S01]  /*a5e0*/  @!P3 IMAD.MOV R46, RZ, RZ, -R46 ;  /* 0x000000ffff2eb224 */ /* 0x000fe200078e0a2e */
[----:B------:R-:W-:-:S03]  /*a5f0*/  ISETP.GE.AND P4, PT, R29, RZ, PT ;  /* 0x000000ff1d00720c */ /* 0x000fc60003f86270 */
[----:B------:R-:W-:Y:S01]  /*a600*/  @!P1 IMAD.MOV R47, RZ, RZ, -R47 ;  /* 0x000000ffff2f9224 */ /* 0x000fe200078e0a2f */
[----:B------:R-:W4:Y:S01]  /*a610*/  LDL R29, [R1+0x2f7c] ;  /* 0x002f7c00011d7983 */ /* 0x000f220000100800 */
[----:B------:R-:W-:Y:S02]  /*a620*/  ISETP.GE.AND P5, PT, R30, RZ, PT ;  /* 0x000000ff1e00720c */ /* 0x000fe40003fa6270 */
[----:B------:R-:W-:-:S06]  /*a630*/  @!P2 IMAD.MOV R48, RZ, RZ, -R48 ;  /* 0x000000ffff30a224 */ /* 0x000fcc00078e0a30 */
[----:B------:R-:W-:-:S05]  /*a640*/  @!P4 IMAD.MOV R49, RZ, RZ, -R49 ;  /* 0x000000ffff31c224 */ /* 0x000fca00078e0a31 */
[----:B------:R-:W-:Y:S01]  /*a650*/  @!P5 IMAD.MOV R50, RZ, RZ, -R50 ;  /* 0x000000ffff32d224 */ /* 0x000fe200078e0a32 */
[----:B---3--:R-:W-:Y:S02]  /*a660*/  ISETP.GE.AND P1, PT, R31, RZ, PT ;  /* 0x000000ff1f00720c */ /* 0x008fe40003f26270 */
[----:B--2---:R-:W-:Y:S02]  /*a670*/  ISETP.GE.AND P3, PT, R0, RZ, PT ;  /* 0x000000ff0000720c */ /* 0x004fe40003f66270 */
[----:B------:R-:W2:Y:S04]  /*a680*/  LDL R0, [R1+0x2f80] ;  /* 0x002f800001007983 */ /* 0x000ea80000100800 */
[----:B------:R-:W3:Y:S04]  /*a690*/  LDL.LU R30, [R1+0x12c] ;  /* 0x00012c00011e7983 */ /* 0x000ee80000300800 */
[----:B------:R-:W3:Y:S01]  /*a6a0*/  LDL.LU R31, [R1+0x128] ;  /* 0x00012800011f7983 */ /* 0x000ee20000300800 */
[----:B----4-:R-:W-:-:S03]  /*a6b0*/  ISETP.GE.AND P2, PT, R32, RZ, PT ;  /* 0x000000ff2000720c */ /* 0x010fc60003f46270 */
[----:B------:R-:W4:Y:S01]  /*a6c0*/  LDL.LU R32, [R1+0x124] ;  /* 0x0001240001207983 */ /* 0x000f220000300800 */
[----:B------:R-:W-:-:S03]  /*a6d0*/  ISETP.GE.AND P4, PT, R33, RZ, PT ;  /* 0x000000ff2100720c */ /* 0x000fc60003f86270 */
[----:B------:R-:W4:Y:S01]  /*a6e0*/  LDL.LU R33, [R1+0x120] ;  /* 0x0001200001217983 */ /* 0x000f220000300800 */
[----:B------:R-:W-:-:S03]  /*a6f0*/  ISETP.GE.AND P5, PT, R35, RZ, PT ;  /* 0x000000ff2300720c */ /* 0x000fc60003fa6270 */
[----:B------:R-:W4:Y:S01]  /*a700*/  LDL.LU R35, [R1+0x11c] ;  /* 0x00011c0001237983 */ /* 0x000f220000300800 */
[----:B------:R-:W-:Y:S01]  /*a710*/  @!P3 IMAD.MOV R51, RZ, RZ, -R51 ;  /* 0x000000ffff33b224 */ /* 0x000fe200078e0a33 */
[----:B------:R-:W-:Y:S02]  /*a720*/  ISETP.GE.AND P3, PT, R34, RZ, PT ;  /* 0x000000ff2200720c */ /* 0x000fe40003f66270 */
[----:B------:R-:W4:Y:S01]  /*a730*/  LDL.LU R34, [R1+0x118] ;  /* 0x0001180001227983 */ /* 0x000f220000300800 */
[----:B------:R-:W-:Y:S01]  /*a740*/  ISETP.NE.AND P0, PT, RZ, c[0x0][0x17c], PT ;  /* 0x00005f00ff007a0c */ /* 0x000fe20003f05270 */
[----:B------:R-:W-:Y:S01]  /*a750*/  @!P1 IMAD.MOV R52, RZ, RZ, -R52 ;  /* 0x000000ffff349224 */ /* 0x000fe200078e0a34 */
[----:B------:R-:W-:Y:S01]  /*a760*/  ISETP.GE.AND P1, PT, R3, RZ, PT ;  /* 0x000000ff0300720c */ /* 0x000fe20003f26270 */
[----:B------:R-:W-:Y:S01]  /*a770*/  @!P2 IMAD.MOV R53, RZ, RZ, -R53 ;  /* 0x000000ffff35a224 */ /* 0x000fe200078e0a35 */
[----:B------:R-:W-:Y:S01]  /*a780*/  ISETP.GE.AND P2, PT, R2, RZ, PT ;  /* 0x000000ff0200720c */ /* 0x000fe20003f46270 */
[----:B------:R-:W-:Y:S01]  /*a790*/  @!P4 IMAD.MOV R54, RZ, RZ, -R54 ;  /* 0x000000ffff36c224 */ /* 0x000fe200078e0a36 */
[----:B------:R-:W-:Y:S01]  /*a7a0*/  ISETP.GE.AND P4, PT, R28, RZ, PT ;  /* 0x000000ff1c00720c */ /* 0x000fe20003f86270 */
[----:B------:R-:W-:Y:S01]  /*a7b0*/  @!P5 IMAD.MOV R55, RZ, RZ, -R55 ;  /* 0x000000ffff37d224 */ /* 0x000fe200078e0a37 */
[----:B------:R-:W-:-:S02]  /*a7c0*/  ISETP.GE.AND P5, PT, R29, RZ, PT ;  /* 0x000000ff1d00720c */ /* 0x000fc40003fa6270 */
[----:B--2---:R-:W-:Y:S02]  /*a7d0*/  ISETP.GE.AND P6, PT, R0, RZ, PT ;  /* 0x000000ff0000720c */ /* 0x004fe40003fc6270 */
[----:B------:R-:W-:-:S04]  /*a7e0*/  LOP3.LUT R0, RZ, c[0x0][0x17c], RZ, 0x33, !PT ;  /* 0x00005f00ff007a12 */ /* 0x000fc800078e33ff */
[C---:B---3--:R-:W-:Y:S02]  /*a7f0*/  SEL R4, R0.reuse, R30, !P0 ;  /* 0x0000001e00047207 */ /* 0x048fe40004000000 */
[----:B------:R-:W-:-:S03]  /*a800*/  SEL R3, R0, R31, !P0 ;  /* 0x0000001f00037207 */ /* 0x000fc60004000000 */
[----:B------:R0:W-:Y:S01]  /*a810*/  STL [R1+0x12c], R4 ;  /* 0x00012c0401007387 */ /* 0x0001e20000100800 */
[----:B----4-:R-:W-:-:S03]  /*a820*/  SEL R2, R0, R32, !P0 ;  /* 0x0000002000027207 */ /* 0x010fc60004000000 */
[----:B------:R1:W-:Y:S01]  /*a830*/  STL [R1+0x128], R3 ;  /* 0x0001280301007387 */ /* 0x0003e20000100800 */
[----:B0-----:R-:W-:-:S03]  /*a840*/  SEL R4, R0, R33, !P0 ;  /* 0x0000002100047207 */ /* 0x001fc60004000000 */
[----:B------:R0:W-:Y:S01]  /*a850*/  STL [R1+0x124], R2 ;  /* 0x0001240201007387 */ /* 0x0001e20000100800 */
[----:B-1----:R-:W-:-:S03]  /*a860*/  SEL R3, R0, R35, !P0 ;  /* 0x0000002300037207 */ /* 0x002fc60004000000 */
[----:B------:R1:W-:Y:S04]  /*a870*/  STL [R1+0x120], R4 ;  /* 0x0001200401007387 */ /* 0x0003e80000100800 */
[----:B------:R-:W2:Y:S01]  /*a880*/  LDL.LU R24, [R1+0x114] ;  /* 0x0001140001187983 */ /* 0x000ea20000300800 */
[----:B0-----:R-:W-:-:S03]  /*a890*/  SEL R2, R0, R34, !P0 ;  /* 0x0000002200027207 */ /* 0x001fc60004000000 */
[----:B------:R0:W-:Y:S04]  /*a8a0*/  STL [R1+0x11c], R3 ;  /* 0x00011c0301007387 */ /* 0x0001e80000100800 */
[----:B------:R-:W3:Y:S04]  /*a8b0*/  LDL.LU R23, [R1+0x110] ;  /* 0x0001100001177983 */ /* 0x000ee80000300800 */
[----:B------:R4:W-:Y:S04]  /*a8c0*/  STL [R1+0x118], R2 ;  /* 0x0001180201007387 */ /* 0x0009e80000100800 */
[----:B------:R-:W3:Y:S04]  /*a8d0*/  LDL.LU R22, [R1+0x10c] ;  /* 0x00010c0001167983 */ /* 0x000ee80000300800 */
        /* <DEDUP_REMOVED lines=17> */
[----:B-1----:R-:W3:Y:S04]  /*a9f0*/  LDL.LU R4, [R1+0xc4] ;  /* 0x0000c40001047983 */ /* 0x002ee80000300800 */
[----:B0-----:R-:W3:Y:S04]  /*aa00*/  LDL.LU R3, [R1+0xc0] ;  /* 0x0000c00001037983 */ /* 0x001ee80000300800 */
[----:B----4-:R-:W4:Y:S04]  /*aa10*/  LDL.LU R2, [R1+0xbc] ;  /* 0x0000bc0001027983 */ /* 0x010f280000300800 */
[----:B------:R-:W4:Y:S04]  /*aa20*/  LDL.LU R28, [R1+0xb8] ;  /* 0x0000b800011c7983 */ /* 0x000f280000300800 */
[----:B------:R-:W4:Y:S04]  /*aa30*/  LDL.LU R29, [R1+0xb4] ;  /* 0x0000b400011d7983 */ /* 0x000f280000300800 */
[----:B------:R-:W4:Y:S04]  /*aa40*/  LDL.LU R30, [R1+0xb0] ;  /* 0x0000b000011e7983 */ /* 0x000f280000300800 */
[----:B------:R-:W4:Y:S04]  /*aa50*/  LDL.LU R31, [R1+0xac] ;  /* 0x0000ac00011f7983 */ /* 0x000f280000300800 */
[----:B------:R-:W4:Y:S04]  /*aa60*/  LDL.LU R32, [R1+0xa8] ;  /* 0x0000a80001207983 */ /* 0x000f280000300800 */
[----:B------:R-:W4:Y:S04]  /*aa70*/  LDL.LU R33, [R1+0xa4] ;  /* 0x0000a40001217983 */ /* 0x000f280000300800 */
[----:B------:R-:W4:Y:S04]  /*aa80*/  LDL.LU R35, [R1+0xa0] ;  /* 0x0000a00001237983 */ /* 0x000f280000300800 */
[----:B------:R-:W4:Y:S01]  /*aa90*/  LDL.LU R34, [R1+0x9c] ;  /* 0x00009c0001227983 */ /* 0x000f220000300800 */
[----:B--2---:R-:W-:-:S02]  /*aaa0*/  SEL R24, R0, R24, !P0 ;  /* 0x0000001800187207 */ /* 0x004fc40004000000 */
[----:B---3--:R-:W-:-:S03]  /*aab0*/  SEL R23, R0, R23, !P0 ;  /* 0x0000001700177207 */ /* 0x008fc60004000000 */
[----:B------:R0:W-:Y:S04]  /*aac0*/  STL [R1+0x114], R24 ;  /* 0x0001141801007387 */ /* 0x0001e80000100800 */
[----:B------:R1:W-:Y:S01]  /*aad0*/  STL [R1+0x110], R23 ;  /* 0x0001101701007387 */ /* 0x0003e20000100800 */
[C---:B0-----:R-:W-:Y:S02]  /*aae0*/  SEL R24, R0.reuse, R22, !P0 ;  /* 0x0000001600187207 */ /* 0x041fe40004000000 */
[C---:B-1----:R-:W-:Y:S02]  /*aaf0*/  SEL R23, R0.reuse, R21, !P0 ;  /* 0x0000001500177207 */ /* 0x042fe40004000000 */
[C---:B------:R-:W-:Y:S01]  /*ab00*/  SEL R22, R0.reuse, R20, !P0 ;  /* 0x0000001400167207 */ /* 0x040fe20004000000 */
[----:B------:R-:W-:Y:S01]  /*ab10*/  STL [R1+0x10c], R24 ;  /* 0x00010c1801007387 */ /* 0x000fe20000100800 */
[----:B------:R-:W-:-:S03]  /*ab20*/  SEL R21, R0, R19, !P0 ;  /* 0x0000001300157207 */ /* 0x000fc60004000000 */
        /* <DEDUP_REMOVED lines=33> */
[----:B----4-:R-:W-:-:S03]  /*ad40*/  SEL R4, R0, R2, !P0 ;  /* 0x0000000200047207 */ /* 0x010fc60004000000 */
[----:B------:R-:W-:Y:S01]  /*ad50*/  STL [R1+0xc4], R6 ;  /* 0x0000c40601007387 */ /* 0x000fe20000100800 */
[----:B------:R-:W-:-:S03]  /*ad60*/  SEL R3, R0, R28, !P0 ;  /* 0x0000001c00037207 */ /* 0x000fc60004000000 */
[----:B------:R-:W-:Y:S01]  /*ad70*/  STL [R1+0xc0], R5 ;  /* 0x0000c00501007387 */ /* 0x000fe20000100800 */
[----:B------:R-:W-:-:S03]  /*ad80*/  SEL R2, R0, R29, !P0 ;  /* 0x0000001d00027207 */ /* 0x000fc60004000000 */
[----:B------:R0:W-:Y:S04]  /*ad90*/  STL [R1+0xbc], R4 ;  /* 0x0000bc0401007387 */ /* 0x0001e80000100800 */
[----:B------:R1:W-:Y:S01]  /*ada0*/  STL [R1+0xb8], R3 ;  /* 0x0000b80301007387 */ /* 0x0003e20000100800 */
[----:B0-----:R-:W-:-:S03]  /*adb0*/  SEL R4, R0, R30, !P0 ;  /* 0x0000001e00047207 */ /* 0x001fc60004000000 */
[----:B------:R0:W-:Y:S01]  /*adc0*/  STL [R1+0xb4], R2 ;  /* 0x0000b40201007387 */ /* 0x0001e20000100800 */
[----:B-1----:R-:W-:-:S03]  /*add0*/  SEL R3, R0, R31, !P0 ;  /* 0x0000001f00037207 */ /* 0x002fc60004000000 */
        /* <DEDUP_REMOVED lines=8> */
[----:B------:R-:W2:Y:S04]  /*ae60*/  LDL.LU R24, [R1+0x98] ;  /* 0x0000980001187983 */ /* 0x000ea80000300800 */
        /* <DEDUP_REMOVED lines=21> */
[----:B0-----:R-:W3:Y:S04]  /*afc0*/  LDL.LU R4, [R1+0x48] ;  /* 0x0000480001047983 */ /* 0x001ee80000300800 */
[----:B-1----:R-:W3:Y:S04]  /*afd0*/  LDL.LU R3, [R1+0x44] ;  /* 0x0000440001037983 */ /* 0x002ee80000300800 */
        /* <DEDUP_REMOVED lines=9> */
[----:B--2---:R-:W-:-:S05]  /*b070*/  SEL R24, R0, R24, !P0 ;  /* 0x0000001800187207 */ /* 0x004fca0004000000 */
[----:B------:R0:W-:Y:S01]  /*b080*/  STL [R1+0x98], R24 ;  /* 0x0000981801007387 */ /* 0x0001e20000100800 */
[----:B---3--:R-:W-:-:S03]  /*b090*/  SEL R23, R0, R23, !P0 ;  /* 0x0000001700177207 */ /* 0x008fc60004000000 */
[----:B0-----:R-:W2:Y:S01]  /*b0a0*/  LDL.LU R24, [R1+0x3440] ;  /* 0x0034400001187983 */ /* 0x001ea20000300800 */
[----:B------:R-:W-:-:S03]  /*b0b0*/  SEL R22, R0, R22, !P0 ;  /* 0x0000001600167207 */ /* 0x000fc60004000000 */
[----:B------:R0:W-:Y:S01]  /*b0c0*/  STL [R1+0x94], R23 ;  /* 0x0000941701007387 */ /* 0x0001e20000100800 */
[C---:B------:R-:W-:Y:S02]  /*b0d0*/  SEL R21, R0.reuse, R21, !P0 ;  /* 0x0000001500157207 */ /* 0x040fe40004000000 */
[C---:B------:R-:W-:Y:S01]  /*b0e0*/  SEL R20, R0.reuse, R20, !P0 ;  /* 0x0000001400147207 */ /* 0x040fe20004000000 */
[----:B0-----:R-:W3:Y:S01]  /*b0f0*/  LDL.LU R23, [R1+0x343c] ;  /* 0x00343c0001177983 */ /* 0x001ee20000300800 */
[----:B------:R-:W-:-:S03]  /*b100*/  SEL R19, R0, R19, !P0 ;  /* 0x0000001300137207 */ /* 0x000fc60004000000 */
[----:B------:R0:W-:Y:S01]  /*b110*/  STL [R1+0x90], R22 ;  /* 0x0000901601007387 */ /* 0x0001e20000100800 */
[C---:B------:R-:W-:Y:S02]  /*b120*/  SEL R18, R0.reuse, R18, !P0 ;  /* 0x0000001200127207 */ /* 0x040fe40004000000 */
[C---:B------:R-:W-:Y:S01]  /*b130*/  SEL R17, R0.reuse, R17, !P0 ;  /* 0x0000001100117207 */ /* 0x040fe20004000000 */
[----:B0-----:R-:W2:Y:S04]  /*b140*/  LDL.LU R22, [R1+0x3438] ;  /* 0x0034380001167983 */ /* 0x001ea80000300800 */
[----:B------:R0:W-:Y:S01]  /*b150*/  STL [R1+0x8c], R21 ;  /* 0x00008c1501007387 */ /* 0x0001e20000100800 */
[C---:B------:R-:W-:Y:S02]  /*b160*/  SEL R16, R0.reuse, R16, !P0 ;  /* 0x0000001000107207 */ /* 0x040fe40004000000 */
[C---:B------:R-:W-:Y:S01]  /*b170*/  SEL R15, R0.reuse, R15, !P0 ;  /* 0x0000000f000f7207 */ /* 0x040fe20004000000 */
[----:B0-----:R-:W2:Y:S04]  /*b180*/  LDL.LU R21, [R1+0x3434] ;  /* 0x0034340001157983 */ /* 0x001ea80000300800 */
[----:B------:R0:W-:Y:S01]  /*b190*/  STL [R1+0x88], R20 ;  /* 0x0000881401007387 */ /* 0x0001e20000100800 */
[----:B------:R-:W-:-:S03]  /*b1a0*/  SEL R14, R0, R14, !P0 ;  /* 0x0000000e000e7207 */ /* 0x000fc60004000000 */
        /* <DEDUP_REMOVED lines=35> */
[----:B----4-:R-:W-:-:S03]  /*b3e0*/  SEL R2, R0, R2, !P0 ;  /* 0x0000000200027207 */ /* 0x010fc60004000000 */
[----:B0-----:R-:W4:Y:S04]  /*b3f0*/  LDL.LU R8, [R1+0x3400] ;  /* 0x0034000001087983 */ /* 0x001f280000300800 */
        /* <DEDUP_REMOVED lines=24> */
[----:B------:R0:W-:Y:S04]  /*b580*/  STL [R1+0x34], R30 ;  /* 0x0000341e01007387 */ /* 0x0001e80000100800 */
[----:B0-----:R-:W3:Y:S04]  /*b590*/  LDL.LU R30, [R1+0x33dc] ;  /* 0x0033dc00011e7983 */ /* 0x001ee80000300800 */
[----:B------:R0:W-:Y:S04]  /*b5a0*/  STL [R1+0x30], R31 ;  /* 0x0000301f01007387 */ /* 0x0001e80000100800 */
[----:B0-----:R-:W4:Y:S04]  /*b5b0*/  LDL.LU R31, [R1+0x33d8] ;  /* 0x0033d800011f7983 */ /* 0x001f280000300800 */
[----:B------:R0:W-:Y:S04]  /*b5c0*/  STL [R1+0x2c], R32 ;  /* 0x00002c2001007387 */ /* 0x0001e80000100800 */
[----:B0-----:R-:W4:Y:S04]  /*b5d0*/  LDL.LU R32, [R1+0x33d4] ;  /* 0x0033d40001207983 */ /* 0x001f280000300800 */
[----:B------:R0:W-:Y:S04]  /*b5e0*/  STL [R1+0x28], R33 ;  /* 0x0000282101007387 */ /* 0x0001e80000100800 */
[----:B0-----:R-:W4:Y:S04]  /*b5f0*/  LDL.LU R33, [R1+0x33d0] ;  /* 0x0033d00001217983 */ /* 0x001f280000300800 */
[----:B------:R0:W-:Y:S04]  /*b600*/  STL [R1+0x24], R35 ;  /* 0x0000242301007387 */ /* 0x0001e80000100800 */
[----:B0-----:R-:W4:Y:S04]  /*b610*/  LDL.LU R35, [R1+0x33cc] ;  /* 0x0033cc0001237983 */ /* 0x001f280000300800 */
[----:B------:R0:W-:Y:S04]  /*b620*/  STL [R1+0x20], R34 ;  /* 0x0000202201007387 */ /* 0x0001e80000100800 */
[----:B0-----:R-:W4:Y:S01]  /*b630*/  LDL.LU R34, [R1+0x33c8] ;  /* 0x0033c80001227983 */ /* 0x001f220000300800 */
[----:B--2---:R-:W-:-:S02]  /*b640*/  SEL R29, R0, R29, !P0 ;  /* 0x0000001d001d7207 */ /* 0x004fc40004000000 */
[C---:B---3--:R-:W-:Y:S02]  /*b650*/  SEL R30, R0.reuse, R30, !P0 ;  /* 0x0000001e001e7207 */ /* 0x048fe40004000000 */
[C---:B----4-:R-:W-:Y:S02]  /*b660*/  SEL R31, R0.reuse, R31, !P0 ;  /* 0x0000001f001f7207 */ /* 0x050fe40004000000 */
[C---:B------:R-:W-:Y:S02]  /*b670*/  SEL R32, R0.reuse, R32, !P0 ;  /* 0x0000002000207207 */ /* 0x040fe40004000000 */
[C---:B------:R-:W-:Y:S02]  /*b680*/  SEL R33, R0.reuse, R33, !P0 ;  /* 0x0000002100217207 */ /* 0x040fe40004000000 */
[C---:B------:R-:W-:Y:S02]  /*b690*/  SEL R35, R0.reuse, R35, !P0 ;  /* 0x0000002300237207 */ /* 0x040fe40004000000 */
[----:B------:R-:W-:-:S05]  /*b6a0*/  SEL R34, R0, R34, !P0 ;  /* 0x0000002200227207 */ /* 0x000fca0004000000 */
[----:B------:R-:W-:Y:S04]  /*b6b0*/  STL [R1+0x3350], R34 ;  /* 0x0033502201007387 */ /* 0x000fe80000100800 */
[----:B------:R-:W-:Y:S04]  /*b6c0*/  STL [R1+0x3354], R35 ;  /* 0x0033542301007387 */ /* 0x000fe80000100800 */
[----:B------:R-:W-:Y:S04]  /*b6d0*/  STL [R1+0x3358], R33 ;  /* 0x0033582101007387 */ /* 0x000fe80000100800 */
[----:B------:R-:W-:Y:S04]  /*b6e0*/  STL [R1+0x335c], R32 ;  /* 0x00335c2001007387 */ /* 0x000fe80000100800 */
[----:B------:R-:W-:Y:S04]  /*b6f0*/  STL [R1+0x3360], R31 ;  /* 0x0033601f01007387 */ /* 0x000fe80000100800 */
[----:B------:R0:W-:Y:S04]  /*b700*/  STL [R1+0x3364], R30 ;  /* 0x0033641e01007387 */ /* 0x0001e80000100800 */
[----:B------:R-:W-:Y:S04]  /*b710*/  STL [R1+0x3368], R29 ;  /* 0x0033681d01007387 */ /* 0x000fe80000100800 */
[----:B0-----:R-:W2:Y:S04]  /*b720*/  LDL.LU R30, [R1+0x12c] ;  /* 0x00012c00011e7983 */ /* 0x001ea80000300800 */
[----:B------:R-:W3:Y:S04]  /*b730*/  LDL.LU R31, [R1+0x128] ;  /* 0x00012800011f7983 */ /* 0x000ee80000300800 */
[----:B------:R-:W4:Y:S04]  /*b740*/  LDL.LU R32, [R1+0x124] ;  /* 0x0001240001207983 */ /* 0x000f280000300800 */
[----:B------:R-:W4:Y:S04]  /*b750*/  LDL.LU R33, [R1+0x120] ;  /* 0x0001200001217983 */ /* 0x000f280000300800 */
[----:B------:R-:W4:Y:S04]  /*b760*/  LDL.LU R35, [R1+0x11c] ;  /* 0x00011c0001237983 */ /* 0x000f280000300800 */
[----:B------:R-:W4:Y:S01]  /*b770*/  LDL.LU R34, [R1+0x118] ;  /* 0x0001180001227983 */ /* 0x000f220000300800 */
[----:B------:R-:W-:-:S02]  /*b780*/  SEL R28, R0, R28, !P0 ;  /* 0x0000001c001c7207 */ /* 0x000fc40004000000 */
[C---:B------:R-:W-:Y:S02]  /*b790*/  SEL R2, R0.reuse, R2, !P0 ;  /* 0x0000000200027207 */ /* 0x040fe40004000000 */
[C---:B------:R-:W-:Y:S02]  /*b7a0*/  SEL R3, R0.reuse, R3, !P0 ;  /* 0x0000000300037207 */ /* 0x040fe40004000000 */
[C---:B------:R-:W-:Y:S01]  /*b7b0*/  SEL R4, R0.reuse, R4, !P0 ;  /* 0x0000000400047207 */ /* 0x040fe20004000000 */
[----:B------:R-:W-:Y:S01]  /*b7c0*/  STL [R1+0x336c], R28 ;  /* 0x00336c1c01007387 */ /* 0x000fe20000100800 */
[C---:B------:R-:W-:Y:S02]  /*b7d0*/  SEL R5, R0.reuse, R5, !P0 ;  /* 0x0000000500057207 */ /* 0x040fe40004000000 */
[C---:B------:R-:W-:Y:S01]  /*b7e0*/  SEL R6, R0.reuse, R6, !P0 ;  /* 0x0000000600067207 */ /* 0x040fe20004000000 */
[----:B------:R-:W-:Y:S01]  /*b7f0*/  STL [R1+0x3370], R2 ;  /* 0x0033700201007387 */ /* 0x000fe20000100800 */
[----:B------:R-:W-:-:S02]  /*b800*/  SEL R7, R0, R7, !P0 ;  /* 0x0000000700077207 */ /* 0x000fc40004000000 */
[C---:B------:R-:W-:Y:S01]  /*b810*/  SEL R8, R0.reuse, R8, !P0 ;  /* 0x0000000800087207 */ /* 0x040fe20004000000 */
[----:B------:R-:W-:Y:S01]  /*b820*/  STL [R1+0x3374], R3 ;  /* 0x0033740301007387 */ /* 0x000fe20000100800 */
[C---:B------:R-:W-:Y:S02]  /*b830*/  SEL R9, R0.reuse, R9, !P0 ;  /* 0x0000000900097207 */ /* 0x040fe40004000000 */
[C---:B------:R-:W-:Y:S01]  /*b840*/  SEL R10, R0.reuse, R10, !P0 ;  /* 0x0000000a000a7207 */ /* 0x040fe20004000000 */
[----:B------:R2:W-:Y:S01]  /*b850*/  STL [R1+0x3378], R4 ;  /* 0x0033780401007387 */ /* 0x0005e20000100800 */
        /* <DEDUP_REMOVED lines=25> */
[----:B------:R-:W-:Y:S04]  /*b9f0*/  STL [R1+0x33ac], R17 ;  /* 0x0033ac1101007387 */ /* 0x000fe80000100800 */
[----:B------:R-:W-:Y:S04]  /*ba00*/  STL [R1+0x33b0], R18 ;  /* 0x0033b01201007387 */ /* 0x000fe80000100800 */
[----:B------:R-:W-:Y:S04]  /*ba10*/  STL [R1+0x33b4], R19 ;  /* 0x0033b41301007387 */ /* 0x000fe80000100800 */
[----:B------:R-:W-:Y:S01]  /*ba20*/  STL [R1+0x33b8], R20 ;  /* 0x0033b81401007387 */ /* 0x000fe20000100800 */
[----:B------:R-:W-:-:S03]  /*ba30*/  @!P3 IMAD.MOV R56, RZ, RZ, -R56 ;  /* 0x000000ffff38b224 */ /* 0x000fc600078e0a38 */
[----:B------:R-:W-:Y:S01]  /*ba40*/  STL [R1+0x33bc], R21 ;  /* 0x0033bc1501007387 */ /* 0x000fe20000100800 */
[----:B------:R-:W-:-:S03]  /*ba50*/  @!P1 IMAD.MOV R57, RZ, RZ, -R57 ;  /* 0x000000ffff399224 */ /* 0x000fc600078e0a39 */
[----:B------:R-:W-:Y:S01]  /*ba60*/  STL [R1+0x33c0], R22 ;  /* 0x0033c01601007387 */ /* 0x000fe20000100800 */
[----:B------:R-:W-:Y:S02]  /*ba70*/  @!P2 IMAD.MOV R58, RZ, RZ, -R58 ;  /* 0x000000ffff3aa224 */ /* 0x000fe400078e0a3a */
[----:B------:R-:W-:Y:S01]  /*ba80*/  @!P4 IMAD.MOV R59, RZ, RZ, -R59 ;  /* 0x000000ffff3bc224 */ /* 0x000fe200078e0a3b */
[----:B------:R-:W-:Y:S01]  /*ba90*/  STL [R1+0x33c4], R23 ;  /* 0x0033c41701007387 */ /* 0x000fe20000100800 */
[----:B------:R-:W-:Y:S02]  /*baa0*/  @!P5 IMAD.MOV R60, RZ, RZ, -R60 ;  /* 0x000000ffff3cd224 */ /* 0x000fe400078e0a3c */
[----:B------:R-:W-:Y:S01]  /*bab0*/  @!P6 IMAD.MOV R61, RZ, RZ, -R61 ;  /* 0x000000ffff3de224 */ /* 0x000fe200078e0a3d */
[C---:B------:R-:W-:Y:S02]  /*bac0*/  SEL R24, R0.reuse, R24, !P0 ;  /* 0x0000001800187207 */ /* 0x040fe40004000000 */
[----:B------:R-:W-:-:S02]  /*bad0*/  SEL R25, R0, R25, !P0 ;  /* 0x0000001900197207 */ /* 0x000fc40004000000 */
[C---:B------:R-:W-:Y:S02]  /*bae0*/  SEL R26, R0.reuse, R26, !P0 ;  /* 0x0000001a001a7207 */ /* 0x040fe40004000000 */
[C---:B------:R-:W-:Y:S02]  /*baf0*/  SEL R27, R0.reuse, R27, !P0 ;  /* 0x0000001b001b7207 */ /* 0x040fe40004000000 */
[C---:B------:R-:W-:Y:S02]  /*bb00*/  SEL R36, R0.reuse, R36, !P0 ;  /* 0x0000002400247207 */ /* 0x040fe40004000000 */
[C---:B------:R-:W-:Y:S02]  /*bb10*/  SEL R37, R0.reuse, R37, !P0 ;  /* 0x0000002500257207 */ /* 0x040fe40004000000 */
        /* <DEDUP_REMOVED lines=23> */
[----:B------:R-:W-:Y:S01]  /*bc90*/  SEL R0, R0, R61, !P0 ;  /* 0x0000003d00007207 */ /* 0x000fe20004000000 */
[----:B--2---:R-:W-:Y:S02]  /*bca0*/  IMAD R4, R30, c[0x0][0x190], RZ ;  /* 0x000064001e047a24 */ /* 0x004fe400078e02ff */
[----:B---3--:R-:W-:-:S03]  /*bcb0*/  IMAD R3, R31, c[0x0][0x190], RZ ;  /* 0x000064001f037a24 */ /* 0x008fc600078e02ff */
[----:B------:R0:W-:Y:S01]  /*bcc0*/  STL [R1+0x398], R4 ;  /* 0x0003980401007387 */ /* 0x0001e20000100800 */
[----:B----4-:R-:W-:-:S03]  /*bcd0*/  IMAD R2, R32, c[0x0][0x190], RZ ;  /* 0x0000640020027a24 */ /* 0x010fc600078e02ff */
[----:B------:R1:W-:Y:S01]  /*bce0*/  STL [R1+0x2c0], R3 ;  /* 0x0002c00301007387 */ /* 0x0003e20000100800 */
[----:B0-----:R-:W-:-:S03]  /*bcf0*/  IMAD R4, R33, c[0x0][0x190], RZ ;  /* 0x0000640021047a24 */ /* 0x001fc600078e02ff */
[----:B------:R0:W-:Y:S01]  /*bd00*/  STL [R1+0x2c8], R2 ;  /* 0x0002c80201007387 */ /* 0x0001e20000100800 */
[----:B-1----:R-:W-:-:S03]  /*bd10*/  IMAD R3, R35, c[0x0][0x190], RZ ;  /* 0x0000640023037a24 */ /* 0x002fc600078e02ff */
[----:B------:R1:W-:Y:S04]  /*bd20*/  STL [R1+0x2d0], R4 ;  /* 0x0002d00401007387 */ /* 0x0003e80000100800 */
[----:B------:R-:W2:Y:S01]  /*bd30*/  LDL.LU R61, [R1+0x114] ;  /* 0x00011400013d7983 */ /* 0x000ea20000300800 */
[----:B0-----:R-:W-:-:S03]  /*bd40*/  IMAD R2, R34, c[0x0][0x190], RZ ;  /* 0x0000640022027a24 */ /* 0x001fc600078e02ff */
        /* <DEDUP_REMOVED lines=32> */
[----:B--2---:R-:W-:-:S02]  /*bf50*/  IMAD R61, R61, c[0x0][0x190], RZ ;  /* 0x000064003d3d7a24 */ /* 0x004fc400078e02ff */
[----:B---3--:R-:W-:-:S03]  /*bf60*/  IMAD R23, R23, c[0x0][0x190], RZ ;  /* 0x0000640017177a24 */ /* 0x008fc600078e02ff */
[----:B------:R0:W-:Y:S04]  /*bf70*/  STL [R1+0x2e8], R61 ;  /* 0x0002e83d01007387 */ /* 0x0001e80000100800 */
[----:B------:R1:W-:Y:S01]  /*bf80*/  STL [R1+0x2f0], R23 ;  /* 0x0002f01701007387 */ /* 0x0003e20000100800 */
[----:B0-----:R-:W-:Y:S02]  /*bf90*/  IMAD R61, R22, c[0x0][0x190], RZ ;  /* 0x00006400163d7a24 */ /* 0x001fe400078e02ff */
[----:B-1----:R-:W-:Y:S02]  /*bfa0*/  IMAD R23, R21, c[0x0][0x190], RZ ;  /* 0x0000640015177a24 */ /* 0x002fe400078e02ff */
[----:B------:R-:W-:Y:S01]  /*bfb0*/  IMAD R22, R20, c[0x0][0x190], RZ ;  /* 0x0000640014167a24 */ /* 0x000fe200078e02ff */
[----:B------:R-:W-:Y:S01]  /*bfc0*/  STL [R1+0x2f8], R61 ;  /* 0x0002f83d01007387 */ /* 0x000fe20000100800 */
[----:B------:R-:W-:-:S03]  /*bfd0*/  IMAD R21, R19, c[0x0][0x190], RZ ;  /* 0x0000640013157a24 */ /* 0x000fc600078e02ff */
        /* <DEDUP_REMOVED lines=33> */
[----:B----4-:R-:W-:-:S03]  /*c1f0*/  IMAD R4, R2, c[0x0][0x190], RZ ;  /* 0x0000640002047a24 */ /* 0x010fc600078e02ff */
[----:B------:R-:W-:Y:S01]  /*c200*/  STL [R1+0x344], R6 ;  /* 0x0003440601007387 */ /* 0x000fe20000100800 */
[----:B------:R-:W-:-:S03]  /*c210*/  IMAD R3, R28, c[0x0][0x190], RZ ;  /* 0x000064001c037a24 */ /* 0x000fc600078e02ff */
[----:B------:R-:W-:Y:S01]  /*c220*/  STL [R1+0x33c], R5 ;  /* 0x00033c0501007387 */ /* 0x000fe20000100800 */
[----:B------:R-:W-:-:S03]  /*c230*/  IMAD R2, R29, c[0x0][0x190], RZ ;  /* 0x000064001d027a24 */ /* 0x000fc600078e02ff */
[----:B------:R0:W-:Y:S04]  /*c240*/  STL [R1+0x334], R4 ;  /* 0x0003340401007387 */ /* 0x0001e80000100800 */
[----:B------:R1:W-:Y:S01]  /*c250*/  STL [R1+0x32c], R3 ;  /* 0x00032c0301007387 */ /* 0x0003e20000100800 */
[----:B0-----:R-:W-:-:S03]  /*c260*/  IMAD R4, R30, c[0x0][0x190], RZ ;  /* 0x000064001e047a24 */ /* 0x001fc600078e02ff */
[----:B------:R0:W-:Y:S01]  /*c270*/  STL [R1+0x324], R2 ;  /* 0x0003240201007387 */ /* 0x0001e20000100800 */
[----:B-1----:R-:W-:-:S03]  /*c280*/  IMAD R3, R31, c[0x0][0x190], RZ ;  /* 0x000064001f037a24 */ /* 0x002fc600078e02ff */
        /* <DEDUP_REMOVED lines=41> */
[----:B--2---:R-:W-:-:S05]  /*c520*/  IMAD R23, R23, c[0x0][0x190], RZ ;  /* 0x0000640017177a24 */ /* 0x004fca00078e02ff */
[----:B------:R0:W-:Y:S01]  /*c530*/  STL [R1+0x2ec], R23 ;  /* 0x0002ec1701007387 */ /* 0x0001e20000100800 */
[----:B---3--:R-:W-:-:S03]  /*c540*/  IMAD R22, R22, c[0x0][0x190], RZ ;  /* 0x0000640016167a24 */ /* 0x008fc600078e02ff */
[----:B0-----:R-:W2:Y:S01]  /*c550*/  LDL.LU R23, [R1+0x33c4] ;  /* 0x0033c40001177983 */ /* 0x001ea20000300800 */
[----:B------:R-:W-:-:S03]  /*c560*/  IMAD R21, R21, c[0x0][0x190], RZ ;  /* 0x0000640015157a24 */ /* 0x000fc600078e02ff */
[----:B------:R0:W-:Y:S01]  /*c570*/  STL [R1+0x2e4], R22 ;  /* 0x0002e41601007387 */ /* 0x0001e20000100800 */
[----:B------:R-:W-:Y:S02]  /*c580*/  IMAD R20, R20, c[0x0][0x190], RZ ;  /* 0x0000640014147a24 */ /* 0x000fe400078e02ff */
[----:B------:R-:W-:Y:S01]  /*c590*/  IMAD R19, R19, c[0x0][0x190], RZ ;  /* 0x0000640013137a24 */ /* 0x000fe200078e02ff */
[----:B0-----:R-:W3:Y:S01]  /*c5a0*/  LDL.LU R22, [R1+0x33c0] ;  /* 0x0033c00001167983 */ /* 0x001ee20000300800 */
[----:B------:R-:W-:-:S03]  /*c5b0*/  IMAD R18, R18, c[0x0][0x190], RZ ;  /* 0x0000640012127a24 */ /* 0x000fc600078e02ff */
[----:B------:R0:W-:Y:S01]  /*c5c0*/  STL [R1+0x2dc], R21 ;  /* 0x0002dc1501007387 */ /* 0x0001e20000100800 */
[----:B------:R-:W-:Y:S02]  /*c5d0*/  IMAD R17, R17, c[0x0][0x190], RZ ;  /* 0x0000640011117a24 */ /* 0x000fe400078e02ff */
[----:B------:R-:W-:Y:S01]  /*c5e0*/  IMAD R16, R16, c[0x0][0x190], RZ ;  /* 0x0000640010107a24 */ /* 0x000fe200078e02ff */
[----:B0-----:R-:W2:Y:S04]  /*c5f0*/  LDL.LU R21, [R1+0x33bc] ;  /* 0x0033bc0001157983 */ /* 0x001ea80000300800 */
[----:B------:R0:W-:Y:S01]  /*c600*/  STL [R1+0x2d4], R20 ;  /* 0x0002d41401007387 */ /* 0x0001e20000100800 */
[----:B------:R-:W-:Y:S02]  /*c610*/  IMAD R15, R15, c[0x0][0x190], RZ ;  /* 0x000064000f0f7a24 */ /* 0x000fe400078e02ff */
[----:B------:R-:W-:Y:S01]  /*c620*/  IMAD R14, R14, c[0x0][0x190], RZ ;  /* 0x000064000e0e7a24 */ /* 0x000fe200078e02ff */
[----:B0-----:R-:W2:Y:S04]  /*c630*/  LDL.LU R20, [R1+0x33b8] ;  /* 0x0033b80001147983 */ /* 0x001ea80000300800 */
[----:B------:R0:W-:Y:S01]  /*c640*/  STL [R1+0x2cc], R19 ;  /* 0x0002cc1301007387 */ /* 0x0001e20000100800 */
[----:B------:R-:W-:-:S03]  /*c650*/  IMAD R13, R13, c[0x0][0x190], RZ ;  /* 0x000064000d0d7a24 */ /* 0x000fc600078e02ff */
        /* <DEDUP_REMOVED lines=32> */
[----:B----4-:R-:W-:-:S03]  /*c860*/  IMAD R2, R2, c[0x0][0x190], RZ ;  /* 0x0000640002027a24 */ /* 0x010fc600078e02ff */
[----:B0-----:R-:W4:Y:S04]  /*c870*/  LDL.LU R8, [R1+0x3388] ;  /* 0x0033880001087983 */ /* 0x001f280000300800 */
        /* <DEDUP_REMOVED lines=33> */
[----:B0-----:R-:W3:Y:S04]  /*ca90*/  LDL.LU R35, [R1+0x3354] ;  /* 0x0033540001237983 */ /* 0x001ee80000300800 */
[----:B------:R0:W-:Y:S04]  /*caa0*/  STL [R1+0x260], R34 ;  /* 0x0002602201007387 */ /* 0x0001e80000100800 */
[----:B0-----:R-:W3:Y:S01]  /*cab0*/  LDL.LU R34, [R1+0x3350] ;  /* 0x0033500001227983 */ /* 0x001ee20000300800 */
[----:B------:R-:W-:-:S05]  /*cac0*/  IMAD R61, R61, c[0x0][0x190], RZ ;  /* 0x000064003d3d7a24 */ /* 0x000fca00078e02ff */
[----:B------:R3:W-:Y:S01]  /*cad0*/  STL [R1+0x25c], R61 ;  /* 0x00025c3d01007387 */ /* 0x0007e20000100800 */
[----:B--2---:R-:W-:Y:S02]  /*cae0*/  IMAD R33, R33, c[0x0][0x190], RZ ;  /* 0x0000640021217a24 */ /* 0x004fe400078e02ff */
[----:B---3--:R-:W-:Y:S02]  /*caf0*/  IMAD R61, R34, c[0x0][0x190], RZ ;  /* 0x00006400223d7a24 */ /* 0x008fe400078e02ff */
[----:B------:R-:W2:Y:S04]  /*cb00*/  LDL.LU R34, [R1+0x334c] ;  /* 0x00334c0001227983 */ /* 0x000ea80000300800 */
[----:B------:R0:W-:Y:S02]  /*cb10*/  STL [R1+0x258], R61 ;  /* 0x0002583d01007387 */ /* 0x0001e40000100800 */
[----:B0-----:R-:W-:-:S02]  /*cb20*/  IMAD R61, R35, c[0x0][0x190], RZ ;  /* 0x00006400233d7a24 */ /* 0x001fc400078e02ff */
[----:B------:R-:W2:Y:S04]  /*cb30*/  LDL.LU R35, [R1+0x3348] ;  /* 0x0033480001237983 */ /* 0x000ea80000300800 */
[----:B------:R0:W-:Y:S04]  /*cb40*/  STL [R1+0x254], R61 ;  /* 0x0002543d01007387 */ /* 0x0001e80000100800 */
[----:B------:R1:W-:Y:S01]  /*cb50*/  STL [R1+0x250], R33 ;  /* 0x0002502101007387 */ /* 0x0003e20000100800 */
[----:B0-----:R-:W-:Y:S02]  /*cb60*/  IMAD R61, R32, c[0x0][0x190], RZ ;  /* 0x00006400203d7a24 */ /* 0x001fe400078e02ff */
[----:B------:R-:W-:-:S02]  /*cb70*/  IMAD R32, R30, c[0x0][0x190], RZ ;  /* 0x000064001e207a24 */ /* 0x000fc400078e02ff */
[----:B-1----:R-:W-:Y:S02]  /*cb80*/  IMAD R33, R31, c[0x0][0x190], RZ ;  /* 0x000064001f217a24 */ /* 0x002fe400078e02ff */
[----:B------:R-:W-:Y:S01]  /*cb90*/  IMAD R31, R29, c[0x0][0x190], RZ ;  /* 0x000064001d1f7a24 */ /* 0x000fe200078e02ff */
[----:B------:R-:W-:Y:S01]  /*cba0*/  STL [R1+0x24c], R61 ;  /* 0x00024c3d01007387 */ /* 0x000fe20000100800 */
[----:B------:R-:W-:Y:S02]  /*cbb0*/  IMAD R30, R28, c[0x0][0x190], RZ ;  /* 0x000064001c1e7a24 */ /* 0x000fe400078e02ff */
[----:B------:R-:W-:Y:S01]  /*cbc0*/  IMAD R29, R2, c[0x0][0x190], RZ ;  /* 0x00006400021d7a24 */ /* 0x000fe200078e02ff */
[----:B------:R-:W-:Y:S01]  /*cbd0*/  STL [R1+0x248], R33 ;  /* 0x0002482101007387 */ /* 0x000fe20000100800 */
[----:B------:R-:W-:Y:S02]  /*cbe0*/  IMAD R28, R3, c[0x0][0x190], RZ ;  /* 0x00006400031c7a24 */ /* 0x000fe400078e02ff */
[----:B------:R-:W-:Y:S01]  /*cbf0*/  IMAD R2, R4, c[0x0][0x190], RZ ;  /* 0x0000640004027a24 */ /* 0x000fe200078e02ff */
[----:B------:R-:W-:Y:S01]  /*cc00*/  STL [R1+0x244], R32 ;  /* 0x0002442001007387 */ /* 0x000fe20000100800 */
[----:B------:R-:W-:-:S03]  /*cc10*/  IMAD R3, R5, c[0x0][0x190], RZ ;  /* 0x0000640005037a24 */ /* 0x000fc600078e02ff */
[----:B------:R-:W-:Y:S01]  /*cc20*/  STL [R1+0x240], R31 ;  /* 0x0002401f01007387 */ /* 0x000fe20000100800 */
[----:B------:R-:W-:-:S03]  /*cc30*/  IMAD R4, R6, c[0x0][0x190], RZ ;  /* 0x0000640006047a24 */ /* 0x000fc600078e02ff */
[----:B------:R-:W-:Y:S04]  /*cc40*/  STL [R1+0x23c], R30 ;  /* 0x00023c1e01007387 */ /* 0x000fe80000100800 */
[----:B------:R-:W-:Y:S04]  /*cc50*/  STL [R1+0x238], R29 ;  /* 0x0002381d01007387 */ /* 0x000fe80000100800 */
[----:B------:R-:W-:Y:S04]  /*cc60*/  STL [R1+0x234], R28 ;  /* 0x0002341c01007387 */ /* 0x000fe80000100800 */
[----:B------:R0:W-:Y:S04]  /*cc70*/  STL [R1+0x230], R2 ;  /* 0x0002300201007387 */ /* 0x0001e80000100800 */
[----:B------:R4:W-:Y:S01]  /*cc80*/  STL [R1+0x22c], R3 ;  /* 0x00022c0301007387 */ /* 0x0009e20000100800 */
[----:B0-----:R-:W-:-:S03]  /*cc90*/  IMAD R2, R7, c[0x0][0x190], RZ ;  /* 0x0000640007027a24 */ /* 0x001fc600078e02ff */
[----:B------:R0:W-:Y:S01]  /*cca0*/  STL [R1+0x228], R4 ;  /* 0x0002280401007387 */ /* 0x0001e20000100800 */
[----:B----4-:R-:W-:-:S03]  /*ccb0*/  IMAD R3, R8, c[0x0][0x190], RZ ;  /* 0x0000640008037a24 */ /* 0x010fc600078e02ff */
[----:B------:R1:W-:Y:S01]  /*ccc0*/  STL [R1+0x224], R2 ;  /* 0x0002240201007387 */ /* 0x0003e20000100800 */
[----:B0-----:R-:W-:-:S03]  /*ccd0*/  IMAD R4, R9, c[0x0][0x190], RZ ;  /* 0x0000640009047a24 */ /* 0x001fc600078e02ff */
[----:B------:R0:W-:Y:S01]  /*cce0*/  STL [R1+0x220], R3 ;  /* 0x0002200301007387 */ /* 0x0001e20000100800 */
[----:B-1----:R-:W-:-:S03]  /*ccf0*/  IMAD R2, R10, c[0x0][0x190], RZ ;  /* 0x000064000a027a24 */ /* 0x002fc600078e02ff */
[----:B------:R1:W-:Y:S04]  /*cd00*/  STL [R1+0x21c], R4 ;  /* 0x00021c0401007387 */ /* 0x0003e80000100800 */
[----:B------:R3:W-:Y:S01]  /*cd10*/  STL [R1+0x218], R2 ;  /* 0x0002180201007387 */ /* 0x0007e20000100800 */
[----:B0-----:R-:W-:Y:S02]  /*cd20*/  IMAD R3, R11, c[0x0][0x190], RZ ;  /* 0x000064000b037a24 */ /* 0x001fe400078e02ff */
[----:B-1----:R-:W-:-:S03]  /*cd30*/  IMAD R4, R12, c[0x0][0x190], RZ ;  /* 0x000064000c047a24 */ /* 0x002fc600078e02ff */
[----:B------:R0:W-:Y:S01]  /*cd40*/  STL [R1+0x214], R3 ;  /* 0x0002140301007387 */ /* 0x0001e20000100800 */
[----:B---3--:R-:W-:-:S03]  /*cd50*/  IMAD R2, R13, c[0x0][0x190], RZ ;  /* 0x000064000d027a24 */ /* 0x008fc600078e02ff */
[----:B------:R-:W-:Y:S01]  /*cd60*/  STL [R1+0x210], R4 ;  /* 0x0002100401007387 */ /* 0x000fe20000100800 */
[----:B0-----:R-:W-:-:S03]  /*cd70*/  IMAD R3, R14, c[0x0][0x190], RZ ;  /* 0x000064000e037a24 */ /* 0x001fc600078e02ff */
[----:B------:R-:W3:Y:S04]  /*cd80*/  LDL.LU R14, [R1+0x2c0] ;  /* 0x0002c000010e7983 */ /* 0x000ee80000300800 */
[----:B------:R0:W-:Y:S01]  /*cd90*/  STL [R1+0x20c], R2 ;  /* 0x00020c0201007387 */ /* 0x0001e20000100800 */
[----:B------:R-:W-:-:S03]  /*cda0*/  IMAD R33, R16, c[0x0][0x190], RZ ;  /* 0x0000640010217a24 */ /* 0x000fc600078e02ff */
[----:B------:R1:W-:Y:S04]  /*cdb0*/  STL [R1+0x208], R3 ;  /* 0x0002080301007387 */ /* 0x0003e80000100800 */
[----:B------:R-:W4:Y:S01]  /*cdc0*/  LDL.LU R16, [R1+0x2c8] ;  /* 0x0002c80001107983 */ /* 0x000f220000300800 */
[----:B0-----:R-:W-:Y:S02]  /*cdd0*/  IMAD R2, R15, c[0x0][0x190], RZ ;  /* 0x000064000f027a24 */ /* 0x001fe400078e02ff */
[----:B-1----:R-:W-:-:S03]  /*cde0*/  IMAD R3, R17, c[0x0][0x190], RZ ;  /* 0x0000640011037a24 */ /* 0x002fc600078e02ff */
[----:B------:R0:W-:Y:S01]  /*cdf0*/  STL [R1+0x204], R2 ;  /* 0x0002040201007387 */ /* 0x0001e20000100800 */
[----:B------:R-:W-:-:S03]  /*ce00*/  IMAD R32, R19, c[0x0][0x190], RZ ;  /* 0x0000640013207a24 */ /* 0x000fc600078e02ff */
[----:B------:R-:W-:Y:S01]  /*ce10*/  STL [R1+0x200], R33 ;  /* 0x0002002101007387 */ /* 0x000fe20000100800 */
[----:B0-----:R-:W-:-:S03]  /*ce20*/  IMAD R2, R18, c[0x0][0x190], RZ ;  /* 0x0000640012027a24 */ /* 0x001fc600078e02ff */
[----:B------:R-:W-:Y:S01]  /*ce30*/  STL [R1+0x1fc], R3 ;  /* 0x0001fc0301007387 */ /* 0x000fe20000100800 */
[----:B------:R-:W-:-:S03]  /*ce40*/  IMAD R15, R20, c[0x0][0x190], RZ ;  /* 0x00006400140f7a24 */ /* 0x000fc600078e02ff */
[----:B------:R-:W4:Y:S04]  /*ce50*/  LDL.LU R18, [R1+0x2d0] ;  /* 0x0002d00001127983 */ /* 0x000f280000300800 */
[----:B------:R0:W-:Y:S04]  /*ce60*/  STL [R1+0x1f8], R2 ;  /* 0x0001f80201007387 */ /* 0x0001e80000100800 */
[----:B------:R-:W4:Y:S01]  /*ce70*/  LDL.LU R20, [R1+0x2d8] ;  /* 0x0002d80001147983 */ /* 0x000f220000300800 */
[----:B0-----:R-:W-:-:S03]  /*ce80*/  IMAD R2, R21, c[0x0][0x190], RZ ;  /* 0x0000640015027a24 */ /* 0x001fc600078e02ff */
[----:B------:R-:W-:Y:S04]  /*ce90*/  STL [R1+0x1f4], R32 ;  /* 0x0001f42001007387 */ /* 0x000fe80000100800 */
[----:B------:R-:W-:Y:S04]  /*cea0*/  STL [R1+0x32f8], R32 ;  /* 0x0032f82001007387 */ /* 0x000fe80000100800 */
[----:B------:R0:W-:Y:S01]  /*ceb0*/  STL [R1+0x1ec], R2 ;  /* 0x0001ec0201007387 */ /* 0x0001e20000100800 */
[----:B------:R-:W-:-:S03]  /*cec0*/  IMAD R3, R24, c[0x0][0x190], RZ ;  /* 0x0000640018037a24 */ /* 0x000fc600078e02ff */
[----:B------:R-:W-:Y:S01]  /*ced0*/  STL [R1+0x32fc], R33 ;  /* 0x0032fc2101007387 */ /* 0x000fe20000100800 */
[----:B0-----:R-:W-:-:S03]  /*cee0*/  IMAD R2, R22, c[0x0][0x190], RZ ;  /* 0x0000640016027a24 */ /* 0x001fc600078e02ff */
[----:B------:R-:W-:Y:S04]  /*cef0*/  STL [R1+0x1f0], R15 ;  /* 0x0001f00f01007387 */ /* 0x000fe80000100800 */
[----:B------:R-:W4:Y:S04]  /*cf00*/  LDL.LU R22, [R1+0x2e0] ;  /* 0x0002e00001167983 */ /* 0x000f280000300800 */
[----:B------:R0:W-:Y:S04]  /*cf10*/  STL [R1+0x1e8], R2 ;  /* 0x0001e80201007387 */ /* 0x0001e80000100800 */
[----:B------:R-:W4:Y:S01]  /*cf20*/  LDL.LU R24, [R1+0x2e8] ;  /* 0x0002e80001187983 */ /* 0x000f220000300800 */
[----:B0-----:R-:W-:-:S05]  /*cf30*/  IMAD R2, R23, c[0x0][0x190], RZ ;  /* 0x0000640017027a24 */ /* 0x001fca00078e02ff */
[----:B------:R0:W-:Y:S04]  /*cf40*/  STL [R1+0x1e4], R2 ;  /* 0x0001e40201007387 */ /* 0x0001e80000100800 */
[----:B------:R1:W-:Y:S01]  /*cf50*/  STL [R1+0x1e0], R3 ;  /* 0x0001e00301007387 */ /* 0x0003e20000100800 */
[----:B0-----:R-:W-:Y:S02]  /*cf60*/  IMAD R2, R25, c[0x0][0x190], RZ ;  /* 0x0000640019027a24 */ /* 0x001fe400078e02ff */
[----:B-1----:R-:W-:Y:S02]  /*cf70*/  IMAD R3, R26, c[0x0][0x190], RZ ;  /* 0x000064001a037a24 */ /* 0x002fe400078e02ff */
[----:B------:R-:W4:Y:S01]  /*cf80*/  LDL.LU R26, [R1+0x2f0] ;  /* 0x0002f000011a7983 */ /* 0x000f220000300800 */
[----:B------:R-:W-:-:S03]  /*cf90*/  IMAD R28, R36, c[0x0][0x190], RZ ;  /* 0x00006400241c7a24 */ /* 0x000fc600078e02ff */
[----:B------:R0:W-:Y:S01]  /*cfa0*/  STL [R1+0x1dc], R2 ;  /* 0x0001dc0201007387 */ /* 0x0001e20000100800 */
[----:B------:R-:W-:-:S03]  /*cfb0*/  IMAD R29, R37, c[0x0][0x190], RZ ;  /* 0x00006400251d7a24 */ /* 0x000fc600078e02ff */
[----:B------:R-:W-:Y:S04]  /*cfc0*/  STL [R1+0x1d8], R3 ;  /* 0x0001d80301007387 */ /* 0x000fe80000100800 */
[----:B------:R-:W4:Y:S01]  /*cfd0*/  LDL.LU R36, [R1+0x310] ;  /* 0x0003100001247983 */ /* 0x000f220000300800 */
[----:B0-----:R-:W-:Y:S02]  /*cfe0*/  IMAD R2, R27, c[0x0][0x190], RZ ;  /* 0x000064001b027a24 */ /* 0x001fe400078e02ff */
[----:B------:R-:W-:-:S03]  /*cff0*/  IMAD R27, R38, c[0x0][0x190], RZ ;  /* 0x00006400261b7a24 */ /* 0x000fc600078e02ff */
[----:B------:R0:W-:Y:S01]  /*d000*/  STL [R1+0x1d4], R2 ;  /* 0x0001d40201007387 */ /* 0x0001e20000100800 */
[----:B------:R-:W-:-:S03]  /*d010*/  IMAD R25, R39, c[0x0][0x190], RZ ;  /* 0x0000640027197a24 */ /* 0x000fc600078e02ff */
[----:B------:R-:W4:Y:S04]  /*d020*/  LDL.LU R37, [R1+0x308] ;  /* 0x0003080001257983 */ /* 0x000f280000300800 */
[----:B------:R-:W-:Y:S01]  /*d030*/  STL [R1+0x1d0], R28 ;  /* 0x0001d01c01007387 */ /* 0x000fe20000100800 */
[----:B0-----:R-:W-:-:S03]  /*d040*/  IMAD R2, R40, c[0x0][0x190], RZ ;  /* 0x0000640028027a24 */ /* 0x001fc600078e02ff */
[----:B------:R-:W4:Y:S04]  /*d050*/  LDL.LU R38, [R1+0x318] ;  /* 0x0003180001267983 */ /* 0x000f280000300800 */
[----:B------:R-:W-:Y:S04]  /*d060*/  STL [R1+0x1cc], R29 ;  /* 0x0001cc1d01007387 */ /* 0x000fe80000100800 */
[----:B------:R-:W-:Y:S04]  /*d070*/  STL.64 [R1+0x3300], R28 ;  /* 0x0033001c01007387 */ /* 0x000fe80000100a00 */
[----:B------:R-:W4:Y:S01]  /*d080*/  LDL.LU R39, [R1+0x300] ;  /* 0x0003000001277983 */ /* 0x000f220000300800 */
[----:B------:R-:W-:-:S03]  /*d090*/  IMAD R30, R41, c[0x0][0x190], RZ ;  /* 0x00006400291e7a24 */ /* 0x000fc600078e02ff */
[----:B------:R-:W-:Y:S04]  /*d0a0*/  STL [R1+0x1c8], R27 ;  /* 0x0001c81b01007387 */ /* 0x000fe80000100800 */
[----:B------:R-:W4:Y:S04]  /*d0b0*/  LDL.LU R40, [R1+0x320] ;  /* 0x0003200001287983 */ /* 0x000f280000300800 */
[----:B------:R-:W-:Y:S04]  /*d0c0*/  STL [R1+0x1c4], R25 ;  /* 0x0001c41901007387 */ /* 0x000fe80000100800 */
[----:B------:R0:W-:Y:S04]  /*d0d0*/  STL [R1+0x1c0], R2 ;  /* 0x0001c00201007387 */ /* 0x0001e80000100800 */
[----:B------:R-:W4:Y:S01]  /*d0e0*/  LDL.LU R41, [R1+0x2f8] ;  /* 0x0002f80001297983 */ /* 0x000f220000300800 */
[----:B------:R-:W-:-:S02]  /*d0f0*/  IMAD R31, R42, c[0x0][0x190], RZ ;  /* 0x000064002a1f7a24 */ /* 0x000fc400078e02ff */
[----:B------:R-:W-:Y:S01]  /*d100*/  IMAD R61, R43, c[0x0][0x190], RZ ;  /* 0x000064002b3d7a24 */ /* 0x000fe200078e02ff */
[----:B------:R-:W4:Y:S01]  /*d110*/  LDL.LU R42, [R1+0x328] ;  /* 0x00032800012a7983 */ /* 0x000f220000300800 */
[----:B------:R-:W-:-:S03]  /*d120*/  IMAD R23, R44, c[0x0][0x190], RZ ;  /* 0x000064002c177a24 */ /* 0x000fc600078e02ff */
[----:B------:R-:W-:Y:S01]  /*d130*/  STL [R1+0x1bc], R30 ;  /* 0x0001bc1e01007387 */ /* 0x000fe20000100800 */
[----:B------:R-:W-:-:S03]  /*d140*/  IMAD R13, R45, c[0x0][0x190], RZ ;  /* 0x000064002d0d7a24 */ /* 0x000fc600078e02ff */
[----:B------:R-:W-:Y:S01]  /*d150*/  STL [R1+0x1b8], R31 ;  /* 0x0001b81f01007387 */ /* 0x000fe20000100800 */
[----:B------:R-:W-:-:S03]  /*d160*/  IMAD R12, R46, c[0x0][0x190], RZ ;  /* 0x000064002e0c7a24 */ /* 0x000fc600078e02ff */
[----:B------:R-:W-:Y:S01]  /*d170*/  STL.64 [R1+0x3308], R30 ;  /* 0x0033081e01007387 */ /* 0x000fe20000100a00 */
[----:B------:R-:W-:-:S03]  /*d180*/  IMAD R11, R47, c[0x0][0x190], RZ ;  /* 0x000064002f0b7a24 */ /* 0x000fc600078e02ff */
[----:B------:R-:W4:Y:S01]  /*d190*/  LDL.LU R44, [R1+0x330] ;  /* 0x00033000012c7983 */ /* 0x000f220000300800 */
[----:B------:R-:W-:-:S03]  /*d1a0*/  IMAD R10, R48, c[0x0][0x190], RZ ;  /* 0x00006400300a7a24 */ /* 0x000fc600078e02ff */
[----:B------:R-:W-:Y:S04]  /*d1b0*/  STL [R1+0x1b4], R61 ;  /* 0x0001b43d01007387 */ /* 0x000fe80000100800 */
[----:B------:R-:W-:Y:S04]  /*d1c0*/  STL [R1+0x1b0], R23 ;  /* 0x0001b01701007387 */ /* 0x000fe80000100800 */
[----:B------:R-:W4:Y:S01]  /*d1d0*/  LDL.LU R46, [R1+0x338] ;  /* 0x00033800012e7983 */ /* 0x000f220000300800 */
[----:B------:R-:W-:-:S03]  /*d1e0*/  IMAD R9, R49, c[0x0][0x190], RZ ;  /* 0x0000640031097a24 */ /* 0x000fc600078e02ff */
[----:B------:R-:W-:Y:S01]  /*d1f0*/  STL [R1+0x1ac], R13 ;  /* 0x0001ac0d01007387 */ /* 0x000fe20000100800 */
[----:B------:R-:W-:-:S03]  /*d200*/  IMAD R8, R50, c[0x0][0x190], RZ ;  /* 0x0000640032087a24 */ /* 0x000fc600078e02ff */
[----:B------:R-:W-:Y:S04]  /*d210*/  STL [R1+0x1a8], R12 ;  /* 0x0001a80c01007387 */ /* 0x000fe80000100800 */
[----:B------:R-:W-:Y:S04]  /*d220*/  STL.64 [R1+0x3310], R12 ;  /* 0x0033100c01007387 */ /* 0x000fe80000100a00 */
[----:B------:R-:W4:Y:S01]  /*d230*/  LDL.LU R48, [R1+0x340] ;  /* 0x0003400001307983 */ /* 0x000f220000300800 */
[----:B------:R-:W-:-:S03]  /*d240*/  IMAD R51, R51, c[0x0][0x190], RZ ;  /* 0x0000640033337a24 */ /* 0x000fc600078e02ff */
[----:B------:R-:W-:Y:S01]  /*d250*/  STL [R1+0x1a4], R11 ;  /* 0x0001a40b01007387 */ /* 0x000fe20000100800 */
[----:B------:R-:W-:-:S03]  /*d260*/  IMAD R21, R52, c[0x0][0x190], RZ ;  /* 0x0000640034157a24 */ /* 0x000fc600078e02ff */
[----:B------:R-:W-:Y:S01]  /*d270*/  STL [R1+0x1a0], R10 ;  /* 0x0001a00a01007387 */ /* 0x000fe20000100800 */
[----:B------:R-:W-:-:S03]  /*d280*/  IMAD R7, R53, c[0x0][0x190], RZ ;  /* 0x0000640035077a24 */ /* 0x000fc600078e02ff */
[----:B------:R-:W-:Y:S04]  /*d290*/  STL.64 [R1+0x3318], R10 ;  /* 0x0033180a01007387 */ /* 0x000fe80000100a00 */
[----:B------:R-:W4:Y:S01]  /*d2a0*/  LDL.LU R50, [R1+0x348] ;  /* 0x0003480001327983 */ /* 0x000f220000300800 */
[----:B------:R-:W-:-:S03]  /*d2b0*/  IMAD R6, R54, c[0x0][0x190], RZ ;  /* 0x0000640036067a24 */ /* 0x000fc600078e02ff */
[----:B------:R-:W-:Y:S04]  /*d2c0*/  STL [R1+0x19c], R9 ;  /* 0x00019c0901007387 */ /* 0x000fe80000100800 */
[----:B------:R-:W-:Y:S04]  /*d2d0*/  STL [R1+0x198], R8 ;  /* 0x0001980801007387 */ /* 0x000fe80000100800 */
[----:B------:R-:W-:Y:S01]  /*d2e0*/  STL.64 [R1+0x3320], R8 ;  /* 0x0033200801007387 */ /* 0x000fe20000100a00 */
[----:B------:R-:W-:-:S03]  /*d2f0*/  IMAD R5, R55, c[0x0][0x190], RZ ;  /* 0x0000640037057a24 */ /* 0x000fc600078e02ff */
[----:B------:R-:W4:Y:S01]  /*d300*/  LDL.LU R52, [R1+0x350] ;  /* 0x0003500001347983 */ /* 0x000f220000300800 */
[----:B------:R-:W-:-:S03]  /*d310*/  IMAD R4, R56, c[0x0][0x190], RZ ;  /* 0x0000640038047a24 */ /* 0x000fc600078e02ff */
[----:B------:R-:W-:Y:S04]  /*d320*/  STL [R1+0x194], R51 ;  /* 0x0001943301007387 */ /* 0x000fe80000100800 */
[----:B------:R-:W-:Y:S01]  /*d330*/  STL [R1+0x190], R21 ;  /* 0x0001901501007387 */ /* 0x000fe20000100800 */
[----:B------:R-:W-:-:S03]  /*d340*/  IMAD R3, R57, c[0x0][0x190], RZ ;  /* 0x0000640039037a24 */ /* 0x000fc600078e02ff */
[----:B------:R-:W-:Y:S01]  /*d350*/  STL [R1+0x18c], R7 ;  /* 0x00018c0701007387 */ /* 0x000fe20000100800 */
[----:B0-----:R-:W-:-:S03]  /*d360*/  IMAD R2, R58, c[0x0][0x190], RZ ;  /* 0x000064003a027a24 */ /* 0x001fc600078e02ff */
[----:B------:R-:W4:Y:S04]  /*d370*/  LDL.LU R54, [R1+0x358] ;  /* 0x0003580001367983 */ /* 0x000f280000300800 */
[----:B------:R-:W-:Y:S04]  /*d380*/  STL [R1+0x188], R6 ;  /* 0x0001880601007387 */ /* 0x000fe80000100800 */
[----:B------:R-:W-:Y:S04]  /*d390*/  STL.64 [R1+0x3328], R6 ;  /* 0x0033280601007387 */ /* 0x000fe80000100a00 */
[----:B------:R-:W4:Y:S04]  /*d3a0*/  LDL.LU R56, [R1+0x360] ;  /* 0x0003600001387983 */ /* 0x000f280000300800 */
[----:B------:R-:W-:Y:S04]  /*d3b0*/  STL [R1+0x184], R5 ;  /* 0x0001840501007387 */ /* 0x000fe80000100800 */
[----:B------:R-:W-:Y:S01]  /*d3c0*/  STL [R1+0x180], R4 ;  /* 0x0001800401007387 */ /* 0x000fe20000100800 */
[----:B------:R-:W-:-:S03]  /*d3d0*/  IMAD R19, R59, c[0x0][0x190], RZ ;  /* 0x000064003b137a24 */ /* 0x000fc600078e02ff */
[----:B------:R-:W-:Y:S04]  /*d3e0*/  STL.64 [R1+0x3330], R4 ;  /* 0x0033300401007387 */ /* 0x000fe80000100a00 */
[----:B------:R-:W-:Y:S04]  /*d3f0*/  STL [R1+0x17c], R3 ;  /* 0x00017c0301007387 */ /* 0x000fe80000100800 */
[----:B------:R-:W-:Y:S04]  /*d400*/  STL [R1+0x178], R2 ;  /* 0x0001780201007387 */ /* 0x000fe80000100800 */
[----:B------:R2:W-:Y:S01]  /*d410*/  STL.64 [R1+0x3338], R2 ;  /* 0x0033380201007387 */ /* 0x0005e20000100a00 */
[----:B------:R-:W-:-:S03]  /*d420*/  IMAD R17, R60, c[0x0][0x190], RZ ;  /* 0x000064003c117a24 */ /* 0x000fc600078e02ff */
[----:B---3--:R-:W-:Y:S04]  /*d430*/  STL.64 [R1+0x3340], R14 ;  /* 0x0033400e01007387 */ /* 0x008fe80000100a00 */
[----:B------:R-:W-:Y:S01]  /*d440*/  STL [R1+0x174], R19 ;  /* 0x0001741301007387 */ /* 0x000fe20000100800 */
[----:B--2---:R-:W-:-:S04]  /*d450*/  IMAD.WIDE R2, R14, 0x2, R34 ;  /* 0x000000020e027825 */ /* 0x004fc800078e0222 */
[--C-:B----4-:R-:W-:Y:S01]  /*d460*/  IMAD.WIDE R4, R16, 0x2, R34.reuse ;  /* 0x0000000210047825 */ /* 0x110fe200078e0222 */
[----:B------:R0:W-:Y:S04]  /*d470*/  STL.64 [R1+0x168], R2 ;  /* 0x0001680201007387 */ /* 0x0001e80000100a00 */
[----:B------:R-:W-:Y:S04]  /*d480*/  STL [R1+0x170], R17 ;  /* 0x0001701101007387 */ /* 0x000fe80000100800 */
[----:B------:R1:W-:Y:S01]  /*d490*/  STL.64 [R1+0x160], R4 ;  /* 0x0001600401007387 */ /* 0x0003e20000100a00 */
[----:B0-----:R-:W-:-:S04]  /*d4a0*/  IMAD.WIDE R2, R18, 0x2, R34 ;  /* 0x0000000212027825 */ /* 0x001fc800078e0222 */
[--C-:B------:R-:W-:Y:S01]  /*d4b0*/  IMAD.WIDE R6, R20, 0x2, R34.reuse ;  /* 0x0000000214067825 */ /* 0x100fe200078e0222 */
[----:B------:R0:W-:Y:S04]  /*d4c0*/  STL.64 [R1+0x158], R2 ;  /* 0x0001580201007387 */ /* 0x0001e80000100a00 */
[----:B------:R-:W-:Y:S04]  /*d4d0*/  STL.64 [R1+0x150], R6 ;  /* 0x0001500601007387 */ /* 0x000fe80000100a00 */
[----:B------:R-:W2:Y:S01]  /*d4e0*/  LDL R8, [R1+0x364] ;  /* 0x0003640001087983 */ /* 0x000ea20000100800 */
[----:B-1----:R-:W-:-:S05]  /*d4f0*/  IMAD.WIDE R4, R22, 0x2, R34 ;  /* 0x0000000216047825 */ /* 0x002fca00078e0222 */
[----:B------:R-:W-:Y:S01]  /*d500*/  STL.64 [R1+0x148], R4 ;  /* 0x0001480401007387 */ /* 0x000fe20000100a00 */
[----:B0-----:R-:W-:-:S03]  /*d510*/  IMAD.WIDE R2, R24, 0x2, R34 ;  /* 0x0000000218027825 */ /* 0x001fc600078e0222 */
[----:B------:R-:W3:Y:S04]  /*d520*/  LDL R9, [R1+0x35c] ;  /* 0x00035c0001097983 */ /* 0x000ee80000100800 */
[----:B------:R0:W-:Y:S04]  /*d530*/  STL.64 [R1+0x140], R2 ;  /* 0x0001400201007387 */ /* 0x0001e80000100a00 */
[----:B------:R-:W4:Y:S04]  /*d540*/  LDL R10, [R1+0x354] ;  /* 0x00035400010a7983 */ /* 0x000f280000100800 */
[----:B------:R-:W4:Y:S04]  /*d550*/  LDL R11, [R1+0x34c] ;  /* 0x00034c00010b7983 */ /* 0x000f280000100800 */
[----:B------:R-:W4:Y:S04]  /*d560*/  LDL R49, [R1+0x344] ;  /* 0x0003440001317983 */ /* 0x000f280000100800 */
[----:B------:R-:W4:Y:S04]  /*d570*/  LDL R28, [R1+0x33c] ;  /* 0x00033c00011c7983 */ /* 0x000f280000100800 */
[----:B------:R-:W4:Y:S01]  /*d580*/  LDL R12, [R1+0x334] ;  /* 0x00033400010c7983 */ /* 0x000f220000100800 */
[----:B0-----:R-:W-:-:S03]  /*d590*/  IMAD.WIDE R2, R26, 0x2, R34 ;  /* 0x000000021a027825 */ /* 0x001fc600078e0222 */
[----:B------:R-:W4:Y:S04]  /*d5a0*/  LDL R29, [R1+0x32c] ;  /* 0x00032c00011d7983 */ /* 0x000f280000100800 */
[----:B------:R0:W-:Y:S04]  /*d5b0*/  STL.64 [R1+0x138], R2 ;  /* 0x0001380201007387 */ /* 0x0001e80000100a00 */
[----:B------:R-:W4:Y:S04]  /*d5c0*/  LDL R33, [R1+0x31c] ;  /* 0x00031c0001217983 */ /* 0x000f280000100800 */
[----:B------:R-:W4:Y:S01]  /*d5d0*/  LDL R13, [R1+0x324] ;  /* 0x00032400010d7983 */ /* 0x000f220000100800 */
[----:B0-----:R-:W-:-:S05]  /*d5e0*/  IMAD.WIDE R2, R41, 0x2, R34 ;  /* 0x0000000229027825 */ /* 0x001fca00078e0222 */
[----:B------:R0:W-:Y:S04]  /*d5f0*/  STL.64 [R1+0x130], R2 ;  /* 0x0001300201007387 */ /* 0x0001e80000100a00 */
[----:B------:R-:W4:Y:S04]  /*d600*/  LDL R47, [R1+0x314] ;  /* 0x00031400012f7983 */ /* 0x000f280000100800 */
[----:B------:R-:W4:Y:S01]  /*d610*/  LDL R45, [R1+0x30c] ;  /* 0x00030c00012d7983 */ /* 0x000f220000100800 */
[----:B0-----:R-:W-:-:S05]  /*d620*/  IMAD.WIDE R2, R39, 0x2, R34 ;  /* 0x0000000227027825 */ /* 0x001fca00078e0222 */
[----:B------:R0:W-:Y:S04]  /*d630*/  STL.64 [R1+0x128], R2 ;  /* 0x0001280201007387 */ /* 0x0001e80000100a00 */
[----:B------:R-:W4:Y:S04]  /*d640*/  LDL R30, [R1+0x304] ;  /* 0x00030400011e7983 */ /* 0x000f280000100800 */
[----:B------:R-:W4:Y:S04]  /*d650*/  LDL R31, [R1+0x2fc] ;  /* 0x0002fc00011f7983 */ /* 0x000f280000100800 */
[----:B------:R-:W4:Y:S01]  /*d660*/  LDL R32, [R1+0x2f4] ;  /* 0x0002f40001207983 */ /* 0x000f220000100800 */
[----:B0-----:R-:W-:-:S04]  /*d670*/  IMAD.WIDE R2, R37, 0x2, R34 ;  /* 0x0000000225027825 */ /* 0x001fc800078e0222 */
[--C-:B------:R-:W-:Y:S01]  /*d680*/  IMAD.WIDE R4, R36, 0x2, R34.reuse ;  /* 0x0000000224047825 */ /* 0x100fe200078e0222 */
[----:B------:R0:W-:Y:S03]  /*d690*/  STL.64 [R1+0x120], R2 ;  /* 0x0001200201007387 */ /* 0x0001e60000100a00 */
[--C-:B------:R-:W-:Y:S01]  /*d6a0*/  IMAD.WIDE R6, R38, 0x2, R34.reuse ;  /* 0x0000000226067825 */ /* 0x100fe200078e0222 */
[----:B------:R1:W-:Y:S04]  /*d6b0*/  STL.64 [R1+0x118], R4 ;  /* 0x0001180401007387 */ /* 0x0003e80000100a00 */
[----:B------:R1:W-:Y:S01]  /*d6c0*/  STL.64 [R1+0x110], R6 ;  /* 0x0001100601007387 */ /* 0x0003e20000100a00 */
[----:B0-----:R-:W-:-:S03]  /*d6d0*/  IMAD.WIDE R2, R40, 0x2, R34 ;  /* 0x0000000228027825 */ /* 0x001fc600078e0222 */
[----:B------:R-:W4:Y:S01]  /*d6e0*/  LDL R43, [R1+0x2ec] ;  /* 0x0002ec00012b7983 */ /* 0x000f220000100800 */
[----:B-1----:R-:W-:-:S03]  /*d6f0*/  IMAD.WIDE R4, R42, 0x2, R34 ;  /* 0x000000022a047825 */ /* 0x002fc600078e0222 */
[----:B------:R0:W-:Y:S01]  /*d700*/  STL.64 [R1+0x108], R2 ;  /* 0x0001080201007387 */ /* 0x0001e20000100a00 */
[----:B------:R-:W-:-:S03]  /*d710*/  IMAD.WIDE R6, R46, 0x2, R34 ;  /* 0x000000022e067825 */ /* 0x000fc600078e0222 */
[----:B------:R1:W-:Y:S01]  /*d720*/  STL.64 [R1+0x100], R4 ;  /* 0x0001000401007387 */ /* 0x0003e20000100a00 */
[----:B0-----:R-:W-:-:S04]  /*d730*/  IMAD.WIDE R2, R44, 0x2, R34 ;  /* 0x000000022c027825 */ /* 0x001fc800078e0222 */
[--C-:B-1----:R-:W-:Y:S01]  /*d740*/  IMAD.WIDE R4, R48, 0x2, R34.reuse ;  /* 0x0000000230047825 */ /* 0x102fe200078e0222 */
[----:B------:R0:W-:Y:S04]  /*d750*/  STL.64 [R1+0xf8], R2 ;  /* 0x0000f80201007387 */ /* 0x0001e80000100a00 */
[----:B------:R1:W-:Y:S04]  /*d760*/  STL.64 [R1+0xf0], R6 ;  /* 0x0000f00601007387 */ /* 0x0003e80000100a00 */
[----:B------:R1:W-:Y:S01]  /*d770*/  STL.64 [R1+0xe8], R4 ;  /* 0x0000e80401007387 */ /* 0x0003e20000100a00 */
[----:B0-----:R-:W-:-:S04]  /*d780*/  IMAD.WIDE R2, R50, 0x2, R34 ;  /* 0x0000000232027825 */ /* 0x001fc800078e0222 */
[--C-:B-1----:R-:W-:Y:S01]  /*d790*/  IMAD.WIDE R6, R52, 0x2, R34.reuse ;  /* 0x0000000234067825 */ /* 0x102fe200078e0222 */
[----:B------:R0:W-:Y:S04]  /*d7a0*/  STL.64 [R1+0xe0], R2 ;  /* 0x0000e00201007387 */ /* 0x0001e80000100a00 */
[----:B------:R2:W-:Y:S01]  /*d7b0*/  STL.64 [R1+0x368], R6 ;  /* 0x0003680601007387 */ /* 0x0005e20000100a00 */
[----:B------:R-:W-:-:S05]  /*d7c0*/  IMAD.WIDE R4, R54, 0x2, R34 ;  /* 0x0000000236047825 */ /* 0x000fca00078e0222 */
[----:B------:R3:W-:Y:S01]  /*d7d0*/  STL.64 [R1+0x380], R4 ;  /* 0x0003800401007387 */ /* 0x0007e20000100a00 */
[----:B0-----:R-:W-:-:S05]  /*d7e0*/  IMAD.WIDE R2, R56, 0x2, R34 ;  /* 0x0000000238027825 */ /* 0x001fca00078e0222 */
[----:B------:R4:W-:Y:S01]  /*d7f0*/  STL.64 [R1+0x3a0], R2 ;  /* 0x0003a00201007387 */ /* 0x0009e20000100a00 */
[----:B--2---:R-:W-:-:S05]  /*d800*/  IMAD.WIDE R6, R8, 0x2, R34 ;  /* 0x0000000208067825 */ /* 0x004fca00078e0222 */
[----:B------:R0:W-:Y:S01]  /*d810*/  STL.64 [R1+0x3b8], R6 ;  /* 0x0003b80601007387 */ /* 0x0001e20000100a00 */
[----:B---3--:R-:W-:-:S04]  /*d820*/  IMAD.WIDE R4, R9, 0x2, R34 ;  /* 0x0000000209047825 */ /* 0x008fc800078e0222 */
[--C-:B----4-:R-:W-:Y:S01]  /*d830*/  IMAD.WIDE R2, R10, 0x2, R34.reuse ;  /* 0x000000020a027825 */ /* 0x110fe200078e0222 */
[----:B------:R1:W-:Y:S03]  /*d840*/  STL.64 [R1+0x3d0], R4 ;  /* 0x0003d00401007387 */ /* 0x0003e60000100a00 */
[--C-:B0-----:R-:W-:Y:S01]  /*d850*/  IMAD.WIDE R6, R11, 0x2, R34.reuse ;  /* 0x000000020b067825 */ /* 0x101fe200078e0222 */
[----:B------:R0:W-:Y:S04]  /*d860*/  STL.64 [R1+0x3e8], R2 ;  /* 0x0003e80201007387 */ /* 0x0001e80000100a00 */
[----:B------:R-:W-:Y:S01]  /*d870*/  STL.64 [R1+0x400], R6 ;  /* 0x0004000601007387 */ /* 0x000fe20000100a00 */
[----:B-1----:R-:W-:-:S04]  /*d880*/  IMAD.WIDE R4, R49, 0x2, R34 ;  /* 0x0000000231047825 */ /* 0x002fc800078e0222 */
[--C-:B0-----:R-:W-:Y:S02]  /*d890*/  IMAD.WIDE R2, R28, 0x2, R34.reuse ;  /* 0x000000021c027825 */ /* 0x101fe400078e0222 */
[----:B------:R-:W2:Y:S04]  /*d8a0*/  LDL R28, [R1+0x2e4] ;  /* 0x0002e400011c7983 */ /* 0x000ea80000100800 */
[----:B------:R0:W-:Y:S04]  /*d8b0*/  STL.64 [R1+0x418], R4 ;  /* 0x0004180401007387 */ /* 0x0001e80000100a00 */
[----:B------:R1:W-:Y:S01]  /*d8c0*/  STL.64 [R1+0x430], R2 ;  /* 0x0004300201007387 */ /* 0x0003e20000100a00 */
[----:B0-----:R-:W-:-:S04]  /*d8d0*/  IMAD.WIDE R4, R12, 0x2, R34 ;  /* 0x000000020c047825 */ /* 0x001fc800078e0222 */
[--C-:B-1----:R-:W-:Y:S02]  /*d8e0*/  IMAD.WIDE R2, R29, 0x2, R34.reuse ;  /* 0x000000021d027825 */ /* 0x102fe400078e0222 */
[----:B------:R-:W3:Y:S04]  /*d8f0*/  LDL R29, [R1+0x2dc] ;  /* 0x0002dc00011d7983 */ /* 0x000ee80000100800 */
[----:B------:R-:W-:Y:S04]  /*d900*/  STL.64 [R1+0x448], R4 ;  /* 0x0004480401007387 */ /* 0x000fe80000100a00 */
[----:B------:R0:W-:Y:S02]  /*d910*/  STL.64 [R1+0x460], R2 ;  /* 0x0004600201007387 */ /* 0x0001e40000100a00 */
[----:B0-----:R-:W-:-:S02]  /*d920*/  IMAD.WIDE R2, R33, 0x2, R34 ;  /* 0x0000000221027825 */ /* 0x001fc400078e0222 */
[----:B------:R-:W4:Y:S02]  /*d930*/  LDL R33, [R1+0x2d4] ;  /* 0x0002d40001217983 */ /* 0x000f240000100800 */
[----:B------:R-:W-:-:S05]  /*d940*/  IMAD.WIDE R4, R13, 0x2, R34 ;  /* 0x000000020d047825 */ /* 0x000fca00078e0222 */
[----:B------:R0:W-:Y:S04]  /*d950*/  STL.64 [R1+0x478], R4 ;  /* 0x0004780401007387 */ /* 0x0001e80000100a00 */
[----:B------:R1:W-:Y:S01]  /*d960*/  STL.64 [R1+0x490], R2 ;  /* 0x0004900201007387 */ /* 0x0003e20000100a00 */
[----:B------:R-:W-:-:S04]  /*d970*/  IMAD.WIDE R6, R47, 0x2, R34 ;  /* 0x000000022f067825 */ /* 0x000fc800078e0222 */
[--C-:B0-----:R-:W-:Y:S01]  /*d980*/  IMAD.WIDE R4, R45, 0x2, R34.reuse ;  /* 0x000000022d047825 */ /* 0x101fe200078e0222 */
[----:B------:R0:W-:Y:S04]  /*d990*/  STL.64 [R1+0x4a8], R6 ;  /* 0x0004a80601007387 */ /* 0x0001e80000100a00 */
[----:B------:R0:W-:Y:S01]  /*d9a0*/  STL.64 [R1+0x4c0], R4 ;  /* 0x0004c00401007387 */ /* 0x0001e20000100a00 */
[----:B-1----:R-:W-:-:S04]  /*d9b0*/  IMAD.WIDE R2, R30, 0x2, R34 ;  /* 0x000000021e027825 */ /* 0x002fc800078e0222 */
[--C-:B0-----:R-:W-:Y:S01]  /*d9c0*/  IMAD.WIDE R6, R31, 0x2, R34.reuse ;  /* 0x000000021f067825 */ /* 0x101fe200078e0222 */
[----:B------:R0:W-:Y:S03]  /*d9d0*/  STL.64 [R1+0x4d8], R2 ;  /* 0x0004d80201007387 */ /* 0x0001e60000100a00 */
[--C-:B------:R-:W-:Y:S01]  /*d9e0*/  IMAD.WIDE R4, R32, 0x2, R34.reuse ;  /* 0x0000000220047825 */ /* 0x100fe200078e0222 */
[----:B0-----:R-:W4:Y:S04]  /*d9f0*/  LDL R3, [R1+0x2cc] ;  /* 0x0002cc0001037983 */ /* 0x001f280000100800 */
[----:B------:R-:W-:Y:S04]  /*da00*/  STL.64 [R1+0x4f0], R6 ;  /* 0x0004f00601007387 */ /* 0x000fe80000100a00 */
[----:B------:R-:W4:Y:S04]  /*da10*/  LDL R60, [R1+0x2c4] ;  /* 0x0002c400013c7983 */ /* 0x000f280000100800 */
[----:B------:R0:W-:Y:S04]  /*da20*/  STL.64 [R1+0x508], R4 ;  /* 0x0005080401007387 */ /* 0x0001e80000100a00 */
[----:B------:R-:W4:Y:S04]  /*da30*/  LDL R59, [R1+0x2bc] ;  /* 0x0002bc00013b7983 */ /* 0x000f280000100800 */
[----:B------:R-:W4:Y:S04]  /*da40*/  LDL R32, [R1+0x2b4] ;  /* 0x0002b40001207983 */ /* 0x000f280000100800 */
[----:B0-----:R-:W4:Y:S01]  /*da50*/  LDL R4, [R1+0x2b8] ;  /* 0x0002b80001047983 */ /* 0x001f220000100800 */
[----:B------:R-:W-:-:S03]  /*da60*/  IMAD.WIDE R6, R43, 0x2, R34 ;  /* 0x000000022b067825 */ /* 0x000fc600078e0222 */
[----:B------:R-:W4:Y:S04]  /*da70*/  LDL R5, [R1+0x2b0] ;  /* 0x0002b00001057983 */ /* 0x000f280000100800 */
[----:B------:R-:W4:Y:S04]  /*da80*/  LDL R58, [R1+0x2ac] ;  /* 0x0002ac00013a7983 */ /* 0x000f280000100800 */
[----:B------:R0:W-:Y:S04]  /*da90*/  STL.64 [R1+0x520], R6 ;  /* 0x0005200601007387 */ /* 0x0001e80000100a00 */
[----:B------:R-:W4:Y:S04]  /*daa0*/  LDL R57, [R1+0x2a8] ;  /* 0x0002a80001397983 */ /* 0x000f280000100800 */
[----:B------:R-:W4:Y:S04]  /*dab0*/  LDL R55, [R1+0x29c] ;  /* 0x00029c0001377983 */ /* 0x000f280000100800 */
[----:B0-----:R-:W4:Y:S04]  /*dac0*/  LDL R6, [R1+0x2a4] ;  /* 0x0002a40001067983 */ /* 0x001f280000100800 */
        /* <DEDUP_REMOVED lines=9> */
[----:B------:R-:W4:Y:S01]  /*db60*/  LDL R45, [R1+0x278] ;  /* 0x00027800012d7983 */ /* 0x000f220000100800 */
[----:B--2---:R-:W-:-:S05]  /*db70*/  IMAD.WIDE R14, R28, 0x2, R34 ;  /* 0x000000021c0e7825 */ /* 0x004fca00078e0222 */
[----:B------:R3:W-:Y:S04]  /*db80*/  STL.64 [R1+0x540], R14 ;  /* 0x0005400e01007387 */ /* 0x0007e80000100a00 */
[----:B------:R-:W2:Y:S04]  /*db90*/  LDL R13, [R1+0x274] ;  /* 0x00027400010d7983 */ /* 0x000ea80000100800 */
[----:B------:R-:W2:Y:S01]  /*dba0*/  LDL R43, [R1+0x270] ;  /* 0x00027000012b7983 */ /* 0x000ea20000100800 */
[----:B---3--:R-:W-:-:S05]  /*dbb0*/  IMAD.WIDE R14, R29, 0x2, R34 ;  /* 0x000000021d0e7825 */ /* 0x008fca00078e0222 */
[----:B------:R4:W-:Y:S04]  /*dbc0*/  STL.64 [R1+0x558], R14 ;  /* 0x0005580e01007387 */ /* 0x0009e80000100a00 */
[----:B------:R-:W3:Y:S04]  /*dbd0*/  LDL R30, [R1+0x26c] ;  /* 0x00026c00011e7983 */ /* 0x000ee80000100800 */
[----:B------:R-:W3:Y:S01]  /*dbe0*/  LDL R31, [R1+0x268] ;  /* 0x00026800011f7983 */ /* 0x000ee20000100800 */
[----:B----4-:R-:W-:-:S05]  /*dbf0*/  IMAD.WIDE R14, R33, 0x2, R34 ;  /* 0x00000002210e7825 */ /* 0x010fca00078e0222 */
[----:B------:R0:W-:Y:S04]  /*dc00*/  STL.64 [R1+0x578], R14 ;  /* 0x0005780e01007387 */ /* 0x0001e80000100a00 */
[----:B------:R-:W4:Y:S04]  /*dc10*/  LDL R28, [R1+0x264] ;  /* 0x00026400011c7983 */ /* 0x000f280000100800 */
[----:B------:R-:W4:Y:S04]  /*dc20*/  LDL R29, [R1+0x260] ;  /* 0x00026000011d7983 */ /* 0x000f280000100800 */
[----:B------:R-:W4:Y:S01]  /*dc30*/  LDL R33, [R1+0x25c] ;  /* 0x00025c0001217983 */ /* 0x000f220000100800 */
[----:B0-----:R-:W-:-:S05]  /*dc40*/  IMAD.WIDE R14, R3, 0x2, R34 ;  /* 0x00000002030e7825 */ /* 0x001fca00078e0222 */
[----:B------:R0:W-:Y:S01]  /*dc50*/  STL.64 [R1+0x590], R14 ;  /* 0x0005900e01007387 */ /* 0x0001e20000100a00 */
[----:B------:R-:W-:-:S05]  /*dc60*/  IMAD.WIDE R2, R60, 0x2, R34 ;  /* 0x000000023c027825 */ /* 0x000fca00078e0222 */
[----:B------:R-:W-:Y:S01]  /*dc70*/  STL.64 [R1+0x5b0], R2 ;  /* 0x0005b00201007387 */ /* 0x000fe20000100a00 */
[----:B0-----:R-:W-:-:S05]  /*dc80*/  IMAD.WIDE R14, R59, 0x2, R34 ;  /* 0x000000023b0e7825 */ /* 0x001fca00078e0222 */
[----:B------:R0:W-:Y:S02]  /*dc90*/  STL.64 [R1+0x5c8], R14 ;  /* 0x0005c80e01007387 */ /* 0x0001e40000100a00 */
[--C-:B0-----:R-:W-:Y:S02]  /*dca0*/  IMAD.WIDE R14, R32, 0x2, R34.reuse ;  /* 0x00000002200e7825 */ /* 0x101fe400078e0222 */
[----:B------:R-:W4:Y:S02]  /*dcb0*/  LDL R32, [R1+0x258] ;  /* 0x0002580001207983 */ /* 0x000f240000100800 */
[----:B------:R-:W-:-:S05]  /*dcc0*/  IMAD.WIDE R2, R4, 0x2, R34 ;  /* 0x0000000204027825 */ /* 0x000fca00078e0222 */
[----:B------:R0:W-:Y:S04]  /*dcd0*/  STL.64 [R1+0x5e8], R2 ;  /* 0x0005e80201007387 */ /* 0x0001e80000100a00 */
[----:B------:R1:W-:Y:S01]  /*dce0*/  STL.64 [R1+0x608], R14 ;  /* 0x0006080e01007387 */ /* 0x0003e20000100a00 */
[----:B0-----:R-:W-:-:S04]  /*dcf0*/  IMAD.WIDE R2, R5, 0x2, R34 ;  /* 0x0000000205027825 */ /* 0x001fc800078e0222 */
[--C-:B-1----:R-:W-:Y:S01]  /*dd00*/  IMAD.WIDE R14, R58, 0x2, R34.reuse ;  /* 0x000000023a0e7825 */ /* 0x102fe200078e0222 */
[----:B------:R0:W-:Y:S03]  /*dd10*/  STL.64 [R1+0x620], R2 ;  /* 0x0006200201007387 */ /* 0x0001e60000100a00 */
[--C-:B------:R-:W-:Y:S01]  /*dd20*/  IMAD.WIDE R4, R57, 0x2, R34.reuse ;  /* 0x0000000239047825 */ /* 0x100fe200078e0222 */
[----:B------:R-:W-:Y:S04]  /*dd30*/  STL.64 [R1+0x640], R14 ;  /* 0x0006400e01007387 */ /* 0x000fe80000100a00 */
[----:B------:R1:W-:Y:S01]  /*dd40*/  STL.64 [R1+0x658], R4 ;  /* 0x0006580401007387 */ /* 0x0003e20000100a00 */
[----:B0-----:R-:W-:-:S04]  /*dd50*/  IMAD.WIDE R2, R6, 0x2, R34 ;  /* 0x0000000206027825 */ /* 0x001fc800078e0222 */
[--C-:B------:R-:W-:Y:S01]  /*dd60*/  IMAD.WIDE R6, R7, 0x2, R34.reuse ;  /* 0x0000000207067825 */ /* 0x100fe200078e0222 */
[----:B------:R0:W-:Y:S03]  /*dd70*/  STL.64 [R1+0x678], R2 ;  /* 0x0006780201007387 */ /* 0x0001e60000100a00 */
[--C-:B-1----:R-:W-:Y:S01]  /*dd80*/  IMAD.WIDE R4, R55, 0x2, R34.reuse ;  /* 0x0000000237047825 */ /* 0x102fe200078e0222 */
[----:B------:R1:W-:Y:S04]  /*dd90*/  STL.64 [R1+0x690], R6 ;  /* 0x0006900601007387 */ /* 0x0003e80000100a00 */
[----:B------:R1:W-:Y:S01]  /*dda0*/  STL.64 [R1+0x6b0], R4 ;  /* 0x0006b00401007387 */ /* 0x0003e20000100a00 */
[----:B0-----:R-:W-:-:S04]  /*ddb0*/  IMAD.WIDE R2, R53, 0x2, R34 ;  /* 0x0000000235027825 */ /* 0x001fc800078e0222 */
[--C-:B-1----:R-:W-:Y:S01]  /*ddc0*/  IMAD.WIDE R6, R8, 0x2, R34.reuse ;  /* 0x0000000208067825 */ /* 0x102fe200078e0222 */
[----:B------:R0:W-:Y:S03]  /*ddd0*/  STL.64 [R1+0x6d0], R2 ;  /* 0x0006d00201007387 */ /* 0x0001e60000100a00 */
[--C-:B------:R-:W-:Y:S01]  /*dde0*/  IMAD.WIDE R4, R9, 0x2, R34.reuse ;  /* 0x0000000209047825 */ /* 0x100fe200078e0222 */
[----:B------:R1:W-:Y:S04]  /*ddf0*/  STL.64 [R1+0x6e8], R6 ;  /* 0x0006e80601007387 */ /* 0x0003e80000100a00 */
[----:B------:R1:W-:Y:S01]  /*de00*/  STL.64 [R1+0x708], R4 ;  /* 0x0007080401007387 */ /* 0x0003e20000100a00 */
[----:B0-----:R-:W-:-:S04]  /*de10*/  IMAD.WIDE R2, R10, 0x2, R34 ;  /* 0x000000020a027825 */ /* 0x001fc800078e0222 */
[--C-:B-1----:R-:W-:Y:S01]  /*de20*/  IMAD.WIDE R6, R11, 0x2, R34.reuse ;  /* 0x000000020b067825 */ /* 0x102fe200078e0222 */
[----:B------:R0:W-:Y:S03]  /*de30*/  STL.64 [R1+0x720], R2 ;  /* 0x0007200201007387 */ /* 0x0001e60000100a00 */
[--C-:B------:R-:W-:Y:S01]  /*de40*/  IMAD.WIDE R4, R49, 0x2, R34.reuse ;  /* 0x0000000231047825 */ /* 0x100fe200078e0222 */
[----:B------:R-:W-:Y:S03]  /*de50*/  STL.64 [R1+0x740], R6 ;  /* 0x0007400601007387 */ /* 0x000fe60000100a00 */
[--C-:B0-----:R-:W-:Y:S02]  /*de60*/  IMAD.WIDE R2, R47, 0x2, R34.reuse ;  /* 0x000000022f027825 */ /* 0x101fe400078e0222 */
[----:B------:R-:W4:Y:S04]  /*de70*/  LDL R47, [R1+0x254] ;  /* 0x00025400012f7983 */ /* 0x000f280000100800 */
[----:B------:R0:W-:Y:S04]  /*de80*/  STL.64 [R1+0x758], R4 ;  /* 0x0007580401007387 */ /* 0x0001e80000100a00 */
[----:B------:R1:W-:Y:S01]  /*de90*/  STL.64 [R1+0x778], R2 ;  /* 0x0007780201007387 */ /* 0x0003e20000100a00 */
[----:B0-----:R-:W-:-:S04]  /*dea0*/  IMAD.WIDE R4, R12, 0x2, R34 ;  /* 0x000000020c047825 */ /* 0x001fc800078e0222 */
[--C-:B-1----:R-:W-:Y:S02]  /*deb0*/  IMAD.WIDE R2, R45, 0x2, R34.reuse ;  /* 0x000000022d027825 */ /* 0x102fe400078e0222 */
[----:B------:R-:W4:Y:S04]  /*dec0*/  LDL R45, [R1+0x250] ;  /* 0x00025000012d7983 */ /* 0x000f280000100800 */
[----:B------:R2:W-:Y:S04]  /*ded0*/  STL.64 [R1+0x798], R4 ;  /* 0x0007980401007387 */ /* 0x0005e80000100a00 */
[----:B------:R0:W-:Y:S01]  /*dee0*/  STL.64 [R1+0x7b0], R2 ;  /* 0x0007b00201007387 */ /* 0x0001e20000100a00 */
[----:B--2---:R-:W-:-:S04]  /*def0*/  IMAD.WIDE R4, R13, 0x2, R34 ;  /* 0x000000020d047825 */ /* 0x004fc800078e0222 */
[--C-:B0-----:R-:W-:Y:S02]  /*df00*/  IMAD.WIDE R2, R43, 0x2, R34.reuse ;  /* 0x000000022b027825 */ /* 0x101fe400078e0222 */
[----:B------:R-:W2:Y:S04]  /*df10*/  LDL R43, [R1+0x24c] ;  /* 0x00024c00012b7983 */ /* 0x000ea80000100800 */
[----:B------:R3:W-:Y:S04]  /*df20*/  STL.64 [R1+0x7d0], R4 ;  /* 0x0007d00401007387 */ /* 0x0007e80000100a00 */
[----:B------:R4:W-:Y:S01]  /*df30*/  STL.64 [R1+0x7e8], R2 ;  /* 0x0007e80201007387 */ /* 0x0009e20000100a00 */
[----:B---3--:R-:W-:-:S04]  /*df40*/  IMAD.WIDE R4, R30, 0x2, R34 ;  /* 0x000000021e047825 */ /* 0x008fc800078e0222 */
[--C-:B------:R-:W-:Y:S01]  /*df50*/  IMAD.WIDE R6, R31, 0x2, R34.reuse ;  /* 0x000000021f067825 */ /* 0x100fe200078e0222 */
[----:B------:R0:W-:Y:S04]  /*df60*/  STL.64 [R1+0x808], R4 ;  /* 0x0008080401007387 */ /* 0x0001e80000100a00 */
[----:B------:R1:W-:Y:S01]  /*df70*/  STL.64 [R1+0x820], R6 ;  /* 0x0008200601007387 */ /* 0x0003e20000100a00 */
[----:B----4-:R-:W-:-:S04]  /*df80*/  IMAD.WIDE R2, R28, 0x2, R34 ;  /* 0x000000021c027825 */ /* 0x010fc800078e0222 */
[--C-:B0-----:R-:W-:Y:S01]  /*df90*/  IMAD.WIDE R4, R29, 0x2, R34.reuse ;  /* 0x000000021d047825 */ /* 0x101fe200078e0222 */
[----:B------:R0:W-:Y:S03]  /*dfa0*/  STL.64 [R1+0x840], R2 ;  /* 0x0008400201007387 */ /* 0x0001e60000100a00 */
[--C-:B-1----:R-:W-:Y:S01]  /*dfb0*/  IMAD.WIDE R6, R33, 0x2, R34.reuse ;  /* 0x0000000221067825 */ /* 0x102fe200078e0222 */
[----:B0-----:R-:W3:Y:S04]  /*dfc0*/  LDL R3, [R1+0x248] ;  /* 0x0002480001037983 */ /* 0x001ee80000100800 */
[----:B------:R0:W-:Y:S04]  /*dfd0*/  STL.64 [R1+0x860], R4 ;  /* 0x0008600401007387 */ /* 0x0001e80000100a00 */
[----:B0-----:R-:W4:Y:S04]  /*dfe0*/  LDL R4, [R1+0x244] ;  /* 0x0002440001047983 */ /* 0x001f280000100800 */
[----:B------:R0:W-:Y:S04]  /*dff0*/  STL.64 [R1+0x878], R6 ;  /* 0x0008780601007387 */ /* 0x0001e80000100a00 */
[----:B------:R-:W4:Y:S04]  /*e000*/  LDL R5, [R1+0x240] ;  /* 0x0002400001057983 */ /* 0x000f280000100800 */
[----:B------:R-:W4:Y:S04]  /*e010*/  LDL R58, [R1+0x23c] ;  /* 0x00023c00013a7983 */ /* 0x000f280000100800 */
[----:B0-----:R-:W4:Y:S04]  /*e020*/  LDL R6, [R1+0x238] ;  /* 0x0002380001067983 */ /* 0x001f280000100800 */
[----:B------:R-:W4:Y:S04]  /*e030*/  LDL R7, [R1+0x234] ;  /* 0x0002340001077983 */ /* 0x000f280000100800 */
[----:B------:R-:W4:Y:S01]  /*e040*/  LDL R8, [R1+0x230] ;  /* 0x0002300001087983 */ /* 0x000f220000100800 */
[----:B------:R-:W-:-:S05]  /*e050*/  IMAD.WIDE R10, R32, 0x2, R34 ;  /* 0x00000002200a7825 */ /* 0x000fca00078e0222 */
        /* <DEDUP_REMOVED lines=14> */
[----:B------:R-:W-:-:S05]  /*e140*/  IMAD.WIDE R14, R47, 0x2, R34 ;  /* 0x000000022f0e7825 */ /* 0x000fca00078e0222 */
[----:B------:R0:W-:Y:S04]  /*e150*/  STL.64 [R1+0x8b0], R14 ;  /* 0x0008b00e01007387 */ /* 0x0001e80000100a00 */
[----:B------:R-:W4:Y:S04]  /*e160*/  LDL R57, [R1+0x1ec] ;  /* 0x0001ec0001397983 */ /* 0x000f280000100800 */
[----:B------:R-:W4:Y:S01]  /*e170*/  LDL R55, [R1+0x1e8] ;  /* 0x0001e80001377983 */ /* 0x000f220000100800 */
[----:B0-----:R-:W-:-:S05]  /*e180*/  IMAD.WIDE R14, R45, 0x2, R34 ;  /* 0x000000022d0e7825 */ /* 0x001fca00078e0222 */
[----:B------:R2:W-:Y:S02]  /*e190*/  STL.64 [R1+0x8d0], R14 ;  /* 0x0008d00e01007387 */ /* 0x0005e40000100a00 */
[----:B--2---:R-:W-:-:S05]  /*e1a0*/  IMAD.WIDE R14, R43, 0x2, R34 ;  /* 0x000000022b0e7825 */ /* 0x004fca00078e0222 */
[----:B------:R0:W-:Y:S04]  /*e1b0*/  STL.64 [R1+0x8e8], R14 ;  /* 0x0008e80e01007387 */ /* 0x0001e80000100a00 */
[----:B0-----:R-:W2:Y:S04]  /*e1c0*/  LDL.LU.64 R14, [R1+0x3340] ;  /* 0x00334000010e7983 */ /* 0x001ea80000300a00 */
[----:B------:R-:W2:Y:S04]  /*e1d0*/  LDL R53, [R1+0x1e4] ;  /* 0x0001e40001357983 */ /* 0x000ea80000100800 */
[----:B------:R-:W2:Y:S04]  /*e1e0*/  LDL R49, [R1+0x1e0] ;  /* 0x0001e00001317983 */ /* 0x000ea80000100800 */
[----:B------:R-:W2:Y:S04]  /*e1f0*/  LDL R47, [R1+0x1dc] ;  /* 0x0001dc00012f7983 */ /* 0x000ea80000100800 */
[----:B------:R-:W2:Y:S04]  /*e200*/  LDL R45, [R1+0x1d8] ;  /* 0x0001d800012d7983 */ /* 0x000ea80000100800 */
[----:B------:R-:W2:Y:S01]  /*e210*/  LDL R43, [R1+0x1d4] ;  /* 0x0001d400012b7983 */ /* 0x000ea20000100800 */
[----:B---3--:R-:W-:-:S05]  /*e220*/  IMAD.WIDE R2, R3, 0x2, R34 ;  /* 0x0000000203027825 */ /* 0x008fca00078e0222 */
[----:B------:R4:W-:Y:S02]  /*e230*/  STL.64 [R1+0x908], R2 ;  /* 0x0009080201007387 */ /* 0x0009e40000100a00 */
[----:B----4-:R-:W-:-:S04]  /*e240*/  IMAD.WIDE R2, R4, 0x2, R34 ;  /* 0x0000000204027825 */ /* 0x010fc800078e0222 */
[--C-:B------:R-:W-:Y:S01]  /*e250*/  IMAD.WIDE R4, R5, 0x2, R34.reuse ;  /* 0x0000000205047825 */ /* 0x100fe200078e0222 */
[----:B------:R0:W-:Y:S04]  /*e260*/  STL.64 [R1+0x928], R2 ;  /* 0x0009280201007387 */ /* 0x0001e80000100a00 */
[----:B0-----:R-:W3:Y:S04]  /*e270*/  LDL.LU.64 R2, [R1+0x3338] ;  /* 0x0033380001027983 */ /* 0x001ee80000300a00 */
[----:B------:R0:W-:Y:S02]  /*e280*/  STL.64 [R1+0x940], R4 ;  /* 0x0009400401007387 */ /* 0x0001e40000100a00 */
[----:B0-----:R-:W-:-:S05]  /*e290*/  IMAD.WIDE R4, R58, 0x2, R34 ;  /* 0x000000023a047825 */ /* 0x001fca00078e0222 */
[----:B------:R0:W-:Y:S02]  /*e2a0*/  STL.64 [R1+0x960], R4 ;  /* 0x0009600401007387 */ /* 0x0001e40000100a00 */
[----:B0-----:R-:W-:-:S04]  /*e2b0*/  IMAD.WIDE R4, R6, 0x2, R34 ;  /* 0x0000000206047825 */ /* 0x001fc800078e0222 */
[--C-:B------:R-:W-:Y:S01]  /*e2c0*/  IMAD.WIDE R6, R7, 0x2, R34.reuse ;  /* 0x0000000207067825 */ /* 0x100fe200078e0222 */
[----:B------:R0:W-:Y:S04]  /*e2d0*/  STL.64 [R1+0x978], R4 ;  /* 0x0009780401007387 */ /* 0x0001e80000100a00 */
[----:B0-----:R-:W4:Y:S04]  /*e2e0*/  LDL.LU.64 R4, [R1+0x3330] ;  /* 0x0033300001047983 */ /* 0x001f280000300a00 */
[----:B------:R-:W2:Y:S04]  /*e2f0*/  LDL R58, [R1+0x1c0] ;  /* 0x0001c000013a7983 */ /* 0x000ea80000100800 */
[----:B------:R0:W-:Y:S02]  /*e300*/  STL.64 [R1+0x998], R6 ;  /* 0x0009980601007387 */ /* 0x0001e40000100a00 */
[----:B0-----:R-:W-:-:S04]  /*e310*/  IMAD.WIDE R6, R8, 0x2, R34 ;  /* 0x0000000208067825 */ /* 0x001fc800078e0222 */
[--C-:B------:R-:W-:Y:S01]  /*e320*/  IMAD.WIDE R8, R9, 0x2, R34.reuse ;  /* 0x0000000209087825 */ /* 0x100fe200078e0222 */
[----:B------:R0:W-:Y:S04]  /*e330*/  STL.64 [R1+0x9b0], R6 ;  /* 0x0009b00601007387 */ /* 0x0001e80000100a00 */
[----:B0-----:R-:W2:Y:S04]  /*e340*/  LDL.LU.64 R6, [R1+0x3328] ;  /* 0x0033280001067983 */ /* 0x001ea80000300a00 */
        /* <DEDUP_REMOVED lines=25> */
[----:B------:R0:W-:Y:S04]  /*e4e0*/  STL.64 [R1+0xaf0], R32 ;  /* 0x000af02001007387 */ /* 0x0001e80000100a00 */
[----:B0-----:R-:W2:Y:S02]  /*e4f0*/  LDL.LU R33, [R1+0x32fc] ;  /* 0x0032fc0001217983 */ /* 0x001ea40000300800 */
[----:B--2---:R-:W-:-:S05]  /*e500*/  IMAD.WIDE R32, R33, 0x2, R34 ;  /* 0x0000000221207825 */ /* 0x004fca00078e0222 */
[----:B------:R0:W-:Y:S02]  /*e510*/  STL.64 [R1+0xb08], R32 ;  /* 0x000b082001007387 */ /* 0x0001e40000100a00 */
[----:B0-----:R-:W-:-:S05]  /*e520*/  IMAD.WIDE R32, R60, 0x2, R34 ;  /* 0x000000023c207825 */ /* 0x001fca00078e0222 */
[----:B------:R0:W-:Y:S02]  /*e530*/  STL.64 [R1+0xb28], R32 ;  /* 0x000b282001007387 */ /* 0x0001e40000100a00 */
[----:B0-----:R-:W-:-:S05]  /*e540*/  IMAD.WIDE R32, R59, 0x2, R34 ;  /* 0x000000023b207825 */ /* 0x001fca00078e0222 */
        /* <DEDUP_REMOVED lines=8> */
[----:B------:R-:W3:Y:S01]  /*e5d0*/  LDL R15, [R1+0x398] ;  /* 0x00039800010f7983 */ /* 0x000ee20000100800 */
[----:B0-----:R-:W-:-:S05]  /*e5e0*/  IMAD.WIDE R32, R55, 0x2, R34 ;  /* 0x0000000237207825 */ /* 0x001fca00078e0222 */
[----:B------:R0:W-:Y:S02]  /*e5f0*/  STL.64 [R1+0xbc0], R32 ;  /* 0x000bc02001007387 */ /* 0x0001e40000100a00 */
        /* <DEDUP_REMOVED lines=13> */
[----:B------:R0:W-:Y:S04]  /*e6d0*/  STL.64 [R1+0xc88], R32 ;  /* 0x000c882001007387 */ /* 0x0001e80000100a00 */
[----:B0-----:R-:W2:Y:S04]  /*e6e0*/  LDL.LU.64 R32, [R1+0x32f0] ;  /* 0x0032f00001207983 */ /* 0x001ea80000300a00 */
[----:B------:R0:W-:Y:S02]  /*e6f0*/  STL.64 [R1+0x3278], R28 ;  /* 0x0032781c01007387 */ /* 0x0001e40000100a00 */
[----:B0-----:R-:W-:-:S05]  /*e700*/  IMAD.WIDE R28, R27, 0x2, R34 ;  /* 0x000000021b1c7825 */ /* 0x001fca00078e0222 */
[----:B------:R0:W-:Y:S02]  /*e710*/  STL.64 [R1+0xca0], R28 ;  /* 0x000ca01c01007387 */ /* 0x0001e40000100a00 */
[----:B0-----:R-:W-:-:S05]  /*e720*/  IMAD.WIDE R28, R25, 0x2, R34 ;  /* 0x00000002191c7825 */ /* 0x001fca00078e0222 */
[----:B------:R0:W-:Y:S04]  /*e730*/  STL.64 [R1+0xcc0], R28 ;  /* 0x000cc01c01007387 */ /* 0x0001e80000100a00 */
[----:B------:R1:W-:Y:S01]  /*e740*/  STL.64 [R1+0x3280], R58 ;  /* 0x0032803a01007387 */ /* 0x0003e20000100a00 */
[----:B0-----:R-:W-:-:S05]  /*e750*/  IMAD.WIDE R28, R58, 0x2, R34 ;  /* 0x000000023a1c7825 */ /* 0x001fca00078e0222 */
[----:B------:R0:W-:Y:S01]  /*e760*/  STL.64 [R1+0xcd8], R28 ;  /* 0x000cd81c01007387 */ /* 0x0001e20000100a00 */
[----:B-1----:R-:W-:-:S03]  /*e770*/  IMAD.WIDE R58, R31, 0x2, R34 ;  /* 0x000000021f3a7825 */ /* 0x002fc600078e0222 */
[----:B------:R1:W-:Y:S01]  /*e780*/  STL.64 [R1+0x3288], R30 ;  /* 0x0032881e01007387 */ /* 0x0003e20000100a00 */
[----:B0-----:R-:W-:-:S05]  /*e790*/  IMAD.WIDE R28, R30, 0x2, R34 ;  /* 0x000000021e1c7825 */ /* 0x001fca00078e0222 */
[----:B------:R0:W-:Y:S04]  /*e7a0*/  STL.64 [R1+0xcf8], R28 ;  /* 0x000cf81c01007387 */ /* 0x0001e80000100a00 */
[----:B------:R4:W-:Y:S01]  /*e7b0*/  STL.64 [R1+0xd18], R58 ;  /* 0x000d183a01007387 */ /* 0x0009e20000100a00 */
[----:B-1----:R-:W-:-:S03]  /*e7c0*/  IMAD.WIDE R30, R13, 0x2, R34 ;  /* 0x000000020d1e7825 */ /* 0x002fc600078e0222 */
[----:B------:R-:W-:Y:S01]  /*e7d0*/  STL.64 [R1+0x3290], R60 ;  /* 0x0032903c01007387 */ /* 0x000fe20000100a00 */
[----:B0-----:R-:W-:-:S04]  /*e7e0*/  IMAD.WIDE R28, R61, 0x2, R34 ;  /* 0x000000023d1c7825 */ /* 0x001fc800078e0222 */
[--C-:B----4-:R-:W-:Y:S01]  /*e7f0*/  IMAD.WIDE R58, R23, 0x2, R34.reuse ;  /* 0x00000002173a7825 */ /* 0x110fe200078e0222 */
[----:B------:R0:W-:Y:S04]  /*e800*/  STL.64 [R1+0xd30], R28 ;  /* 0x000d301c01007387 */ /* 0x0001e80000100a00 */
[----:B------:R-:W-:Y:S04]  /*e810*/  STL.64 [R1+0xd50], R58 ;  /* 0x000d503a01007387 */ /* 0x000fe80000100a00 */
[----:B------:R1:W-:Y:S01]  /*e820*/  STL.64 [R1+0x3298], R12 ;  /* 0x0032980c01007387 */ /* 0x0003e20000100a00 */
[----:B0-----:R-:W-:-:S03]  /*e830*/  IMAD.WIDE R28, R12, 0x2, R34 ;  /* 0x000000020c1c7825 */ /* 0x001fc600078e0222 */
[----:B------:R-:W-:Y:S04]  /*e840*/  STL.64 [R1+0xd68], R30 ;  /* 0x000d681e01007387 */ /* 0x000fe80000100a00 */
[----:B------:R0:W-:Y:S01]  /*e850*/  STL.64 [R1+0xd80], R28 ;  /* 0x000d801c01007387 */ /* 0x0001e20000100a00 */
[----:B-1----:R-:W-:-:S03]  /*e860*/  IMAD.WIDE R12, R11, 0x2, R34 ;  /* 0x000000020b0c7825 */ /* 0x002fc600078e0222 */
[----:B------:R1:W-:Y:S04]  /*e870*/  STL.64 [R1+0x32a0], R10 ;  /* 0x0032a00a01007387 */ /* 0x0003e80000100a00 */
[----:B------:R4:W-:Y:S01]  /*e880*/  STL.64 [R1+0xd98], R12 ;  /* 0x000d980c01007387 */ /* 0x0009e20000100a00 */
[----:B0-----:R-:W-:-:S04]  /*e890*/  IMAD.WIDE R28, R10, 0x2, R34 ;  /* 0x000000020a1c7825 */ /* 0x001fc800078e0222 */
[--C-:B-1----:R-:W-:Y:S01]  /*e8a0*/  IMAD.WIDE R10, R8, 0x2, R34.reuse ;  /* 0x00000002080a7825 */ /* 0x102fe200078e0222 */
[----:B------:R-:W-:Y:S03]  /*e8b0*/  STL.64 [R1+0xdb0], R28 ;  /* 0x000db01c01007387 */ /* 0x000fe60000100a00 */
[--C-:B----4-:R-:W-:Y:S01]  /*e8c0*/  IMAD.WIDE R12, R9, 0x2, R34.reuse ;  /* 0x00000002090c7825 */ /* 0x110fe200078e0222 */
[----:B------:R0:W-:Y:S04]  /*e8d0*/  STL.64 [R1+0x32a8], R8 ;  /* 0x0032a80801007387 */ /* 0x0001e80000100a00 */
[----:B------:R1:W-:Y:S04]  /*e8e0*/  STL.64 [R1+0xdc8], R12 ;  /* 0x000dc80c01007387 */ /* 0x0003e80000100a00 */
[----:B------:R4:W-:Y:S01]  /*e8f0*/  STL.64 [R1+0xde0], R10 ;  /* 0x000de00a01007387 */ /* 0x0009e20000100a00 */
[----:B0-----:R-:W-:-:S04]  /*e900*/  IMAD.WIDE R8, R51, 0x2, R34 ;  /* 0x0000000233087825 */ /* 0x001fc800078e0222 */
[--C-:B-1----:R-:W-:Y:S01]  /*e910*/  IMAD.WIDE R12, R21, 0x2, R34.reuse ;  /* 0x00000002150c7825 */ /* 0x102fe200078e0222 */
[----:B------:R0:W-:Y:S03]  /*e920*/  STL.64 [R1+0xdf8], R8 ;  /* 0x000df80801007387 */ /* 0x0001e60000100a00 */
[--C-:B----4-:R-:W-:Y:S01]  /*e930*/  IMAD.WIDE R10, R7, 0x2, R34.reuse ;  /* 0x00000002070a7825 */ /* 0x110fe200078e0222 */
        /* <DEDUP_REMOVED lines=9> */
[--C-:B---3--:R-:W-:Y:S01]  /*e9d0*/  IMAD.WIDE R4, R2, 0x2, R34.reuse ;  /* 0x0000000202047825 */ /* 0x108fe200078e0222 */
[----:B------:R-:W-:Y:S03]  /*e9e0*/  STL.64 [R1+0xe70], R8 ;  /* 0x000e700801007387 */ /* 0x000fe60000100a00 */
[----:B-1----:R-:W-:Y:S01]  /*e9f0*/  IMAD.WIDE R6, R3, 0x2, R34 ;  /* 0x0000000203067825 */ /* 0x002fe200078e0222 */
[----:B------:R0:W-:Y:S04]  /*ea00*/  STL.64 [R1+0x32c0], R2 ;  /* 0x0032c00201007387 */ /* 0x0001e80000100a00 */
[----:B------:R1:W-:Y:S01]  /*ea10*/  STL.64 [R1+0xe88], R6 ;  /* 0x000e880601007387 */ /* 0x0003e20000100a00 */
[----:B------:R-:W-:-:S03]  /*ea20*/  IMAD R0, R0, c[0x0][0x190], RZ ;  /* 0x0000640000007a24 */ /* 0x000fc600078e02ff */
[----:B------:R3:W-:Y:S01]  /*ea30*/  STL.64 [R1+0xea0], R4 ;  /* 0x000ea00401007387 */ /* 0x0007e20000100a00 */
[----:B0-----:R-:W-:-:S04]  /*ea40*/  IMAD.WIDE R2, R19, 0x2, R34 ;  /* 0x0000000213027825 */ /* 0x001fc800078e0222 */
[----:B-1----:R-:W-:-:S04]  /*ea50*/  IMAD.WIDE R6, R15, 0x2, R34 ;  /* 0x000000020f067825 */ /* 0x002fc800078e0222 */
[--C-:B---3--:R-:W-:Y:S01]  /*ea60*/  IMAD.WIDE R4, R17, 0x2, R34.reuse ;  /* 0x0000000211047825 */ /* 0x108fe200078e0222 */
[----:B------:R0:W-:Y:S04]  /*ea70*/  STL.64 [R1+0xeb8], R2 ;  /* 0x000eb80201007387 */ /* 0x0001e80000100a00 */
[----:B------:R2:W-:Y:S04]  /*ea80*/  STL.64 [R1+0xed0], R4 ;  /* 0x000ed00401007387 */ /* 0x0005e80000100a00 */
[----:B------:R-:W-:Y:S01]  /*ea90*/  STL.64 [R1+0xf00], R6 ;  /* 0x000f000601007387 */ /* 0x000fe20000100a00 */
[----:B0-----:R-:W-:-:S03]  /*eaa0*/  IMAD.WIDE R2, R0, 0x2, R34 ;  /* 0x0000000200027825 */ /* 0x001fc600078e0222 */
[----:B------:R-:W-:Y:S04]  /*eab0*/  STL.64 [R1+0x32c8], R14 ;  /* 0x0032c80e01007387 */ /* 0x000fe80000100a00 */
[----:B------:R0:W-:Y:S01]  /*eac0*/  STL.64 [R1+0xee8], R2 ;  /* 0x000ee80201007387 */ /* 0x0001e20000100a00 */
[----:B--2---:R-:W-:-:S04]  /*ead0*/  IMAD.WIDE R4, R14, 0x2, R32 ;  /* 0x000000020e047825 */ /* 0x004fc800078e0220 */
[--C-:B0-----:R-:W-:Y:S01]  /*eae0*/  IMAD.WIDE R2, R16, 0x2, R32.reuse ;  /* 0x0000000210027825 */ /* 0x101fe200078e0220 */
[----:B------:R-:W-:Y:S04]  /*eaf0*/  STL.64 [R1+0xd8], R4 ;  /* 0x0000d80401007387 */ /* 0x000fe80000100a00 */
[----:B------:R-:W2:Y:S04]  /*eb00*/  LDL R13, [R1+0x364] ;  /* 0x00036400010d7983 */ /* 0x000ea80000100800 */
        /* <DEDUP_REMOVED lines=8> */
[----:B------:R-:W-:Y:S01]  /*eb90*/  STL.64 [R1+0x32d0], R16 ;  /* 0x0032d01001007387 */ /* 0x000fe20000100a00 */
[----:B------:R-:W-:-:S03]  /*eba0*/  IMAD.WIDE R4, R20, 0x2, R32 ;  /* 0x0000000214047825 */ /* 0x000fc600078e0220 */
[----:B------:R-:W4:Y:S04]  /*ebb0*/  LDL R58, [R1+0x32c] ;  /* 0x00032c00013a7983 */ /* 0x000f280000100800 */
[----:B------:R-:W4:Y:S04]  /*ebc0*/  LDL R59, [R1+0x324] ;  /* 0x00032400013b7983 */ /* 0x000f280000100800 */
[----:B------:R0:W-:Y:S04]  /*ebd0*/  STL.64 [R1+0xc8], R2 ;  /* 0x0000c80201007387 */ /* 0x0001e80000100a00 */
[----:B------:R-:W-:Y:S04]  /*ebe0*/  STL.64 [R1+0x32d8], R18 ;  /* 0x0032d81201007387 */ /* 0x000fe80000100a00 */
[----:B------:R-:W-:Y:S01]  /*ebf0*/  STL.64 [R1+0x32e0], R20 ;  /* 0x0032e01401007387 */ /* 0x000fe20000100a00 */
[----:B0-----:R-:W-:-:S03]  /*ec00*/  IMAD.WIDE R2, R22, 0x2, R32 ;  /* 0x0000000216027825 */ /* 0x001fc600078e0220 */
[----:B------:R0:W-:Y:S04]  /*ec10*/  STL.64 [R1+0xc0], R4 ;  /* 0x0000c00401007387 */ /* 0x0001e80000100a00 */
[----:B------:R-:W-:Y:S01]  /*ec20*/  STL.64 [R1+0x32e8], R22 ;  /* 0x0032e81601007387 */ /* 0x000fe20000100a00 */
        /* <DEDUP_REMOVED lines=31> */
[----:B0-----:R-:W-:-:S05]  /*ee20*/  IMAD.WIDE R4, R56, 0x2, R32 ;  /* 0x0000000238047825 */ /* 0x001fca00078e0220 */
[----:B------:R4:W-:Y:S01]  /*ee30*/  STL.64 [R1+0x3a8], R4 ;  /* 0x0003a80401007387 */ /* 0x0009e20000100a00 */
[----:B--2---:R-:W-:-:S04]  /*ee40*/  IMAD.WIDE R2, R13, 0x2, R32 ;  /* 0x000000020d027825 */ /* 0x004fc800078e0220 */
[--C-:B---3--:R-:W-:Y:S01]  /*ee50*/  IMAD.WIDE R6, R60, 0x2, R32.reuse ;  /* 0x000000023c067825 */ /* 0x108fe200078e0220 */
[----:B------:R0:W-:Y:S04]  /*ee60*/  STL.64 [R1+0x3c0], R2 ;  /* 0x0003c00201007387 */ /* 0x0001e80000100a00 */
[----:B------:R1:W-:Y:S01]  /*ee70*/  STL.64 [R1+0x3d8], R6 ;  /* 0x0003d80601007387 */ /* 0x0003e20000100a00 */
[----:B----4-:R-:W-:-:S04]  /*ee80*/  IMAD.WIDE R4, R61, 0x2, R32 ;  /* 0x000000023d047825 */ /* 0x010fc800078e0220 */
[--C-:B0-----:R-:W-:Y:S01]  /*ee90*/  IMAD.WIDE R2, R30, 0x2, R32.reuse ;  /* 0x000000021e027825 */ /* 0x101fe200078e0220 */
[----:B------:R0:W-:Y:S03]  /*eea0*/  STL.64 [R1+0x3f0], R4 ;  /* 0x0003f00401007387 */ /* 0x0001e60000100a00 */
[--C-:B-1----:R-:W-:Y:S01]  /*eeb0*/  IMAD.WIDE R6, R31, 0x2, R32.reuse ;  /* 0x000000021f067825 */ /* 0x102fe200078e0220 */
[----:B------:R1:W-:Y:S04]  /*eec0*/  STL.64 [R1+0x408], R2 ;  /* 0x0004080201007387 */ /* 0x0003e80000100a00 */
[----:B------:R-:W-:Y:S01]  /*eed0*/  STL.64 [R1+0x420], R6 ;  /* 0x0004200601007387 */ /* 0x000fe20000100a00 */
[----:B0-----:R-:W-:-:S03]  /*eee0*/  IMAD.WIDE R4, R28, 0x2, R32 ;  /* 0x000000021c047825 */ /* 0x001fc600078e0220 */
[----:B------:R-:W2:Y:S01]  /*eef0*/  LDL R28, [R1+0x31c] ;  /* 0x00031c00011c7983 */ /* 0x000ea20000100800 */
[----:B-1----:R-:W-:-:S03]  /*ef00*/  IMAD.WIDE R2, R29, 0x2, R32 ;  /* 0x000000021d027825 */ /* 0x002fc600078e0220 */
[----:B------:R0:W-:Y:S04]  /*ef10*/  STL.64 [R1+0x438], R4 ;  /* 0x0004380401007387 */ /* 0x0001e80000100a00 */
[----:B------:R-:W3:Y:S04]  /*ef20*/  LDL R29, [R1+0x314] ;  /* 0x00031400011d7983 */ /* 0x000ee80000100800 */
[----:B------:R1:W-:Y:S01]  /*ef30*/  STL.64 [R1+0x450], R2 ;  /* 0x0004500201007387 */ /* 0x0003e20000100a00 */
[----:B0-----:R-:W-:-:S03]  /*ef40*/  IMAD.WIDE R4, R58, 0x2, R32 ;  /* 0x000000023a047825 */ /* 0x001fc600078e0220 */
[----:B------:R-:W4:Y:S04]  /*ef50*/  LDL R21, [R1+0x30c] ;  /* 0x00030c0001157983 */ /* 0x000f280000100800 */
[----:B------:R-:W-:Y:S01]  /*ef60*/  STL.64 [R1+0x468], R4 ;  /* 0x0004680401007387 */ /* 0x000fe20000100a00 */
[----:B-1----:R-:W-:-:S03]  /*ef70*/  IMAD.WIDE R2, R59, 0x2, R32 ;  /* 0x000000023b027825 */ /* 0x002fc600078e0220 */
[----:B------:R-:W4:Y:S04]  /*ef80*/  LDL R18, [R1+0x304] ;  /* 0x0003040001127983 */ /* 0x000f280000100800 */
[----:B------:R0:W-:Y:S04]  /*ef90*/  STL.64 [R1+0x480], R2 ;  /* 0x0004800201007387 */ /* 0x0001e80000100a00 */
[----:B------:R-:W4:Y:S04]  /*efa0*/  LDL R19, [R1+0x2fc] ;  /* 0x0002fc0001137983 */ /* 0x000f280000100800 */
[----:B------:R-:W4:Y:S04]  /*efb0*/  LDL R16, [R1+0x2f4] ;  /* 0x0002f40001107983 */ /* 0x000f280000100800 */
[----:B------:R-:W4:Y:S04]  /*efc0*/  LDL R17, [R1+0x2ec] ;  /* 0x0002ec0001117983 */ /* 0x000f280000100800 */
[----:B------:R-:W4:Y:S04]  /*efd0*/  LDL R14, [R1+0x2e4] ;  /* 0x0002e400010e7983 */ /* 0x000f280000100800 */
[----:B------:R-:W4:Y:S04]  /*efe0*/  LDL R15, [R1+0x2dc] ;  /* 0x0002dc00010f7983 */ /* 0x000f280000100800 */
        /* <DEDUP_REMOVED lines=22> */
[----:B------:R-:W2:Y:S01]  /*f150*/  LDL R28, [R1+0x278] ;  /* 0x00027800011c7983 */ /* 0x000ea20000100800 */
[----:B---3--:R-:W-:-:S03]  /*f160*/  IMAD.WIDE R22, R29, 0x2, R32 ;  /* 0x000000021d167825 */ /* 0x008fc600078e0220 */
[----:B------:R-:W3:Y:S01]  /*f170*/  LDL R29, [R1+0x274] ;  /* 0x00027400011d7983 */ /* 0x000ee20000100800 */
[----:B----4-:R-:W-:-:S03]  /*f180*/  IMAD.WIDE R20, R21, 0x2, R32 ;  /* 0x0000000215147825 */ /* 0x010fc600078e0220 */
[----:B------:R0:W-:Y:S04]  /*f190*/  STL.64 [R1+0x4b0], R22 ;  /* 0x0004b01601007387 */ /* 0x0001e80000100a00 */
[----:B------:R1:W-:Y:S01]  /*f1a0*/  STL.64 [R1+0x4c8], R20 ;  /* 0x0004c81401007387 */ /* 0x0003e20000100a00 */
[----:B0-----:R-:W-:-:S04]  /*f1b0*/  IMAD.WIDE R22, R18, 0x2, R32 ;  /* 0x0000000212167825 */ /* 0x001fc800078e0220 */
[--C-:B------:R-:W-:Y:S01]  /*f1c0*/  IMAD.WIDE R18, R19, 0x2, R32.reuse ;  /* 0x0000000213127825 */ /* 0x100fe200078e0220 */
[----:B------:R-:W-:Y:S03]  /*f1d0*/  STL.64 [R1+0x4e0], R22 ;  /* 0x0004e01601007387 */ /* 0x000fe60000100a00 */
        /* <DEDUP_REMOVED lines=13> */
[----:B------:R-:W-:Y:S03]  /*f2b0*/  STL.64 [R1+0x598], R18 ;  /* 0x0005981201007387 */ /* 0x000fe60000100a00 */
[--C-:B----4-:R-:W-:Y:S01]  /*f2c0*/  IMAD.WIDE R16, R3, 0x2, R32.reuse ;  /* 0x0000000203107825 */ /* 0x110fe200078e0220 */
[----:B------:R0:W-:Y:S03]  /*f2d0*/  STL.64 [R1+0x5b8], R14 ;  /* 0x0005b80e01007387 */ /* 0x0001e60000100a00 */
[--C-:B------:R-:W-:Y:S01]  /*f2e0*/  IMAD.WIDE R2, R4, 0x2, R32.reuse ;  /* 0x0000000204027825 */ /* 0x100fe200078e0220 */
[----:B------:R-:W-:Y:S04]  /*f2f0*/  STL.64 [R1+0x5d0], R16 ;  /* 0x0005d01001007387 */ /* 0x000fe80000100a00 */
[----:B------:R1:W-:Y:S01]  /*f300*/  STL.64 [R1+0x5f0], R2 ;  /* 0x0005f00201007387 */ /* 0x0003e20000100a00 */
[----:B0-----:R-:W-:-:S04]  /*f310*/  IMAD.WIDE R14, R5, 0x2, R32 ;  /* 0x00000002050e7825 */ /* 0x001fc800078e0220 */
[--C-:B------:R-:W-:Y:S01]  /*f320*/  IMAD.WIDE R4, R6, 0x2, R32.reuse ;  /* 0x0000000206047825 */ /* 0x100fe200078e0220 */
[----:B------:R-:W-:Y:S03]  /*f330*/  STL.64 [R1+0x610], R14 ;  /* 0x0006100e01007387 */ /* 0x000fe60000100a00 */
        /* <DEDUP_REMOVED lines=8> */
[--C-:B----4-:R-:W-:Y:S01]  /*f3c0*/  IMAD.WIDE R6, R11, 0x2, R32.reuse ;  /* 0x000000020b067825 */ /* 0x110fe200078e0220 */
        /* <DEDUP_REMOVED lines=13> */
[----:B------:R-:W-:Y:S01]  /*f4a0*/  STL.64 [R1+0x760], R6 ;  /* 0x0007600601007387 */ /* 0x000fe20000100a00 */
[----:B0-----:R-:W-:-:S03]  /*f4b0*/  IMAD.WIDE R4, R58, 0x2, R32 ;  /* 0x000000023a047825 */ /* 0x001fc600078e0220 */
[----:B------:R-:W4:Y:S01]  /*f4c0*/  LDL R34, [R1+0x270] ;  /* 0x0002700001227983 */ /* 0x000f220000100800 */
[----:B-1----:R-:W-:-:S03]  /*f4d0*/  IMAD.WIDE R2, R59, 0x2, R32 ;  /* 0x000000023b027825 */ /* 0x002fc600078e0220 */
[----:B------:R2:W-:Y:S04]  /*f4e0*/  STL.64 [R1+0x780], R4 ;  /* 0x0007800401007387 */ /* 0x0005e80000100a00 */
[----:B------:R-:W4:Y:S04]  /*f4f0*/  LDL R35, [R1+0x26c] ;  /* 0x00026c0001237983 */ /* 0x000f280000100800 */
[----:B------:R3:W-:Y:S04]  /*f500*/  STL.64 [R1+0x7a0], R2 ;  /* 0x0007a00201007387 */ /* 0x0007e80000100a00 */
[----:B------:R-:W4:Y:S01]  /*f510*/  LDL R21, [R1+0x268] ;  /* 0x0002680001157983 */ /* 0x000f220000100800 */
[----:B--2---:R-:W-:-:S05]  /*f520*/  IMAD.WIDE R4, R28, 0x2, R32 ;  /* 0x000000021c047825 */ /* 0x004fca00078e0220 */
[----:B------:R-:W-:Y:S04]  /*f530*/  STL.64 [R1+0x7b8], R4 ;  /* 0x0007b80401007387 */ /* 0x000fe80000100a00 */
[----:B------:R-:W2:Y:S01]  /*f540*/  LDL R18, [R1+0x264] ;  /* 0x0002640001127983 */ /* 0x000ea20000100800 */
[----:B---3--:R-:W-:-:S05]  /*f550*/  IMAD.WIDE R2, R29, 0x2, R32 ;  /* 0x000000021d027825 */ /* 0x008fca00078e0220 */
[----:B------:R0:W-:Y:S04]  /*f560*/  STL.64 [R1+0x7d8], R2 ;  /* 0x0007d80201007387 */ /* 0x0001e80000100a00 */
[----:B------:R-:W3:Y:S04]  /*f570*/  LDL R19, [R1+0x260] ;  /* 0x0002600001137983 */ /* 0x000ee80000100800 */
[----:B------:R-:W3:Y:S04]  /*f580*/  LDL R16, [R1+0x25c] ;  /* 0x00025c0001107983 */ /* 0x000ee80000100800 */
[----:B------:R-:W3:Y:S04]  /*f590*/  LDL R17, [R1+0x258] ;  /* 0x0002580001117983 */ /* 0x000ee80000100800 */
[----:B------:R-:W3:Y:S04]  /*f5a0*/  LDL R14, [R1+0x254] ;  /* 0x00025400010e7983 */ /* 0x000ee80000100800 */
[----:B------:R-:W3:Y:S04]  /*f5b0*/  LDL R15, [R1+0x250] ;  /* 0x00025000010f7983 */ /* 0x000ee80000100800 */
[----:B0-----:R-:W3:Y:S04]  /*f5c0*/  LDL R2, [R1+0x24c] ;  /* 0x00024c0001027983 */ /* 0x001ee80000100800 */
[----:B------:R-:W3:Y:S04]  /*f5d0*/  LDL R3, [R1+0x248] ;  /* 0x0002480001037983 */ /* 0x000ee80000100800 */
        /* <DEDUP_REMOVED lines=17> */
[----:B------:R-:W3:Y:S01]  /*f6f0*/  LDL R29, [R1+0x200] ;  /* 0x00020000011d7983 */ /* 0x000ee20000100800 */
[----:B----4-:R-:W-:-:S05]  /*f700*/  IMAD.WIDE R22, R34, 0x2, R32 ;  /* 0x0000000222167825 */ /* 0x010fca00078e0220 */
[----:B------:R0:W-:Y:S01]  /*f710*/  STL.64 [R1+0x7f0], R22 ;  /* 0x0007f01601007387 */ /* 0x0001e20000100a00 */
[----:B------:R-:W-:-:S04]  /*f720*/  IMAD.WIDE R34, R35, 0x2, R32 ;  /* 0x0000000223227825 */ /* 0x000fc800078e0220 */
[--C-:B------:R-:W-:Y:S01]  /*f730*/  IMAD.WIDE R20, R21, 0x2, R32.reuse ;  /* 0x0000000215147825 */ /* 0x100fe200078e0220 */
[----:B0-----:R-:W4:Y:S04]  /*f740*/  LDL.LU.64 R22, [R1+0x32e8] ;  /* 0x0032e80001167983 */ /* 0x001f280000300a00 */
[----:B------:R0:W-:Y:S04]  /*f750*/  STL.64 [R1+0x810], R34 ;  /* 0x0008102201007387 */ /* 0x0001e80000100a00 */
[----:B0-----:R-:W4:Y:S04]  /*f760*/  LDL R34, [R1+0x1f4] ;  /* 0x0001f40001227983 */ /* 0x001f280000100800 */
[----:B------:R-:W4:Y:S04]  /*f770*/  LDL R35, [R1+0x1f0] ;  /* 0x0001f00001237983 */ /* 0x000f280000100800 */
[----:B------:R2:W-:Y:S02]  /*f780*/  STL.64 [R1+0x828], R20 ;  /* 0x0008281401007387 */ /* 0x0005e40000100a00 */
[----:B--2---:R-:W-:-:S05]  /*f790*/  IMAD.WIDE R20, R18, 0x2, R32 ;  /* 0x0000000212147825 */ /* 0x004fca00078e0220 */
[----:B------:R0:W-:Y:S01]  /*f7a0*/  STL.64 [R1+0x848], R20 ;  /* 0x0008481401007387 */ /* 0x0001e20000100a00 */
[----:B---3--:R-:W-:-:S03]  /*f7b0*/  IMAD.WIDE R18, R19, 0x2, R32 ;  /* 0x0000000213127825 */ /* 0x008fc600078e0220 */
[----:B0-----:R-:W2:Y:S04]  /*f7c0*/  LDL.LU.64 R20, [R1+0x32e0] ;  /* 0x0032e00001147983 */ /* 0x001ea80000300a00 */
[----:B------:R0:W-:Y:S02]  /*f7d0*/  STL.64 [R1+0x868], R18 ;  /* 0x0008681201007387 */ /* 0x0001e40000100a00 */
[----:B0-----:R-:W-:-:S04]  /*f7e0*/  IMAD.WIDE R18, R16, 0x2, R32 ;  /* 0x0000000210127825 */ /* 0x001fc800078e0220 */
[--C-:B------:R-:W-:Y:S01]  /*f7f0*/  IMAD.WIDE R16, R17, 0x2, R32.reuse ;  /* 0x0000000211107825 */ /* 0x100fe200078e0220 */
[----:B------:R0:W-:Y:S04]  /*f800*/  STL.64 [R1+0x880], R18 ;  /* 0x0008801201007387 */ /* 0x0001e80000100a00 */
[----:B0-----:R-:W3:Y:S04]  /*f810*/  LDL.LU.64 R18, [R1+0x32d8] ;  /* 0x0032d80001127983 */ /* 0x001ee80000300a00 */
        /* <DEDUP_REMOVED lines=49> */
[----:B0-----:R-:W3:Y:S04]  /*fb30*/  LDL.LU.64 R30, [R1+0x3288] ;  /* 0x00328800011e7983 */ /* 0x001ee80000300a00 */
[----:B------:R0:W-:Y:S02]  /*fb40*/  STL.64 [R1+0xad8], R58 ;  /* 0x000ad83a01007387 */ /* 0x0001e40000100a00 */
[----:B0-----:R-:W-:-:S05]  /*fb50*/  IMAD.WIDE R58, R28, 0x2, R32 ;  /* 0x000000021c3a7825 */ /* 0x001fca00078e0220 */
[----:B------:R0:W-:Y:S04]  /*fb60*/  STL.64 [R1+0xaf8], R58 ;  /* 0x000af83a01007387 */ /* 0x0001e80000100a00 */
[----:B0-----:R-:W3:Y:S01]  /*fb70*/  LDL.LU.64 R58, [R1+0x3280] ;  /* 0x00328000013a7983 */ /* 0x001ee20000300a00 */
[----:B------:R-:W-:-:S05]  /*fb80*/  IMAD.WIDE R28, R29, 0x2, R32 ;  /* 0x000000021d1c7825 */ /* 0x000fca00078e0220 */
[----:B------:R2:W-:Y:S02]  /*fb90*/  STL.64 [R1+0xb10], R28 ;  /* 0x000b101c01007387 */ /* 0x0005e40000100a00 */
[----:B--2---:R-:W-:-:S05]  /*fba0*/  IMAD.WIDE R28, R60, 0x2, R32 ;  /* 0x000000023c1c7825 */ /* 0x004fca00078e0220 */
[----:B------:R3:W-:Y:S02]  /*fbb0*/  STL.64 [R1+0xb30], R28 ;  /* 0x000b301c01007387 */ /* 0x0007e40000100a00 */
[----:B---3--:R-:W-:-:S05]  /*fbc0*/  IMAD.WIDE R28, R59, 0x2, R32 ;  /* 0x000000023b1c7825 */ /* 0x008fca00078e0220 */
[----:B------:R4:W-:Y:S02]  /*fbd0*/  STL.64 [R1+0xb50], R28 ;  /* 0x000b501c01007387 */ /* 0x0009e40000100a00 */
[----:B----4-:R-:W-:-:S05]  /*fbe0*/  IMAD.WIDE R28, R34, 0x2, R32 ;  /* 0x00000002221c7825 */ /* 0x010fca00078e0220 */
        /* <DEDUP_REMOVED lines=19> */
[----:B--2---:R-:W-:-:S05]  /*fd20*/  IMAD.WIDE R34, R28, 0x2, R32 ;  /* 0x000000021c227825 */ /* 0x004fca00078e0220 */
[----:B------:R0:W-:Y:S04]  /*fd30*/  STL.64 [R1+0xc70], R34 ;  /* 0x000c702201007387 */ /* 0x0001e80000100a00 */
[----:B------:R1:W-:Y:S01]  /*fd40*/  STL.64 [R1+0x3240], R28 ;  /* 0x0032401c01007387 */ /* 0x0003e20000100a00 */
[----:B0-----:R-:W-:-:S04]  /*fd50*/  IMAD.WIDE R34, R29, 0x2, R32 ;  /* 0x000000021d227825 */ /* 0x001fc800078e0220 */
[--C-:B-1----:R-:W-:Y:S01]  /*fd60*/  IMAD.WIDE R28, R27, 0x2, R32.reuse ;  /* 0x000000021b1c7825 */ /* 0x102fe200078e0220 */
[----:B------:R0:W-:Y:S04]  /*fd70*/  STL.64 [R1+0xc90], R34 ;  /* 0x000c902201007387 */ /* 0x0001e80000100a00 */
[----:B------:R1:W-:Y:S01]  /*fd80*/  STL.64 [R1+0xca8], R28 ;  /* 0x000ca81c01007387 */ /* 0x0003e20000100a00 */
[----:B0-----:R-:W-:-:S04]  /*fd90*/  IMAD.WIDE R34, R25, 0x2, R32 ;  /* 0x0000000219227825 */ /* 0x001fc800078e0220 */
[--C-:B-1----:R-:W-:Y:S01]  /*fda0*/  IMAD.WIDE R28, R58, 0x2, R32.reuse ;  /* 0x000000023a1c7825 */ /* 0x102fe200078e0220 */
[----:B------:R0:W-:Y:S03]  /*fdb0*/  STL.64 [R1+0xcc8], R34 ;  /* 0x000cc82201007387 */ /* 0x0001e60000100a00 */
[--C-:B0-----:R-:W-:Y:S02]  /*fdc0*/  IMAD.WIDE R34, R30, 0x2, R32.reuse ;  /* 0x000000021e227825 */ /* 0x101fe400078e0220 */
[----:B------:R-:W2:Y:S04]  /*fdd0*/  LDL.LU R30, [R1+0x3274] ;  /* 0x00327400011e7983 */ /* 0x000ea80000300800 */
[----:B------:R0:W-:Y:S02]  /*fde0*/  STL.64 [R1+0xce0], R28 ;  /* 0x000ce01c01007387 */ /* 0x0001e40000100a00 */
[----:B0-----:R-:W-:-:S02]  /*fdf0*/  IMAD.WIDE R28, R31, 0x2, R32 ;  /* 0x000000021f1c7825 */ /* 0x001fc400078e0220 */
[----:B------:R-:W2:Y:S02]  /*fe00*/  LDL.LU R31, [R1+0x3270] ;  /* 0x00327000011f7983 */ /* 0x000ea40000300800 */
[--C-:B------:R-:W-:Y:S02]  /*fe10*/  IMAD.WIDE R58, R61, 0x2, R32.reuse ;  /* 0x000000023d3a7825 */ /* 0x100fe400078e0220 */
[----:B------:R0:W-:Y:S04]  /*fe20*/  STL.64 [R1+0xd00], R34 ;  /* 0x000d002201007387 */ /* 0x0001e80000100a00 */
[----:B------:R1:W-:Y:S04]  /*fe30*/  STL.64 [R1+0xd20], R28 ;  /* 0x000d201c01007387 */ /* 0x0003e80000100a00 */
[----:B------:R-:W-:Y:S01]  /*fe40*/  STL.64 [R1+0xd38], R58 ;  /* 0x000d383a01007387 */ /* 0x000fe20000100a00 */
        /* <DEDUP_REMOVED lines=8> */
[----:B------:R-:W-:Y:S03]  /*fed0*/  STL.64 [R1+0xda0], R34 ;  /* 0x000da02201007387 */ /* 0x000fe60000100a00 */
[--C-:B---3--:R-:W-:Y:S01]  /*fee0*/  IMAD.WIDE R12, R9, 0x2, R32.reuse ;  /* 0x00000002090c7825 */ /* 0x108fe200078e0220 */
[----:B------:R-:W-:Y:S03]  /*fef0*/  STL.64 [R1+0xdb8], R28 ;  /* 0x000db81c01007387 */ /* 0x000fe60000100a00 */
[--C-:B------:R-:W-:Y:S01]  /*ff00*/  IMAD.WIDE R10, R8, 0x2, R32.reuse ;  /* 0x00000002080a7825 */ /* 0x100fe200078e0220 */
        /* <DEDUP_REMOVED lines=18> */
[----:B------:R0:W-:Y:S03]  /*10030*/  STL.64 [R1+0xea8], R6 ;  /* 0x000ea80601007387 */ /* 0x0001e60000100a00 */
[--C-:B------:R-:W-:Y:S01]  /*10040*/  IMAD.WIDE R2, R17, 0x2, R32.reuse ;  /* 0x0000000211027825 */ /* 0x100fe200078e0220 */
[----:B------:R1:W-:Y:S04]  /*10050*/  STL.64 [R1+0xec0], R4 ;  /* 0x000ec00401007387 */ /* 0x0003e80000100a00 */
[----:B------:R2:W-:Y:S01]  /*10060*/  STL.64 [R1+0xed8], R2 ;  /* 0x000ed80201007387 */ /* 0x0005e20000100a00 */
[----:B0-----:R-:W-:-:S04]  /*10070*/  IMAD.WIDE R6, R15, 0x2, R32 ;  /* 0x000000020f067825 */ /* 0x001fc800078e0220 */
[----:B-1----:R-:W-:Y:S01]  /*10080*/  IMAD.WIDE R4, R0, 0x2, R32 ;  /* 0x0000000200047825 */ /* 0x002fe200078e0220 */
[----:B------:R-:W-:Y:S04]  /*10090*/  STL.64 [R1+0xf08], R6 ;  /* 0x000f080601007387 */ /* 0x000fe80000100a00 */
[----:B------:R-:W-:Y:S04]  /*100a0*/  STL.64 [R1+0x3248], R14 ;  /* 0x0032480e01007387 */ /* 0x000fe80000100a00 */
[----:B------:R0:W-:Y:S01]  /*100b0*/  STL.64 [R1+0xef0], R4 ;  /* 0x000ef00401007387 */ /* 0x0001e20000100a00 */
[----:B--2---:R-:W-:-:S04]  /*100c0*/  IMAD.WIDE R2, R14, 0x2, R30 ;  /* 0x000000020e027825 */ /* 0x004fc800078e021e */
[--C-:B0-----:R-:W-:Y:S01]  /*100d0*/  IMAD.WIDE R4, R16, 0x2, R30.reuse ;  /* 0x0000000210047825 */ /* 0x101fe200078e021e */
[----:B------:R0:W-:Y:S04]  /*100e0*/  STL.64 [R1+0x48], R2 ;  /* 0x0000480201007387 */ /* 0x0001e80000100a00 */
[----:B------:R-:W-:Y:S04]  /*100f0*/  STL.64 [R1+0x3250], R16 ;  /* 0x0032501001007387 */ /* 0x000fe80000100a00 */
[----:B------:R1:W-:Y:S01]  /*10100*/  STL.64 [R1+0x40], R4 ;  /* 0x0000400401007387 */ /* 0x0003e20000100a00 */
[----:B0-----:R-:W-:-:S03]  /*10110*/  IMAD.WIDE R2, R18, 0x2, R30 ;  /* 0x0000000212027825 */ /* 0x001fc600078e021e */
[----:B------:R-:W-:Y:S04]  /*10120*/  STL.64 [R1+0x3258], R18 ;  /* 0x0032581201007387 */ /* 0x000fe80000100a00 */
[----:B------:R0:W-:Y:S01]  /*10130*/  STL.64 [R1+0x38], R2 ;  /* 0x0000380201007387 */ /* 0x0001e20000100a00 */
[----:B-1----:R-:W-:-:S03]  /*10140*/  IMAD.WIDE R4, R20, 0x2, R30 ;  /* 0x0000000214047825 */ /* 0x002fc600078e021e */
[----:B------:R-:W-:Y:S04]  /*10150*/  STL.64 [R1+0x3260], R20 ;  /* 0x0032601401007387 */ /* 0x000fe80000100a00 */
[----:B------:R1:W-:Y:S01]  /*10160*/  STL.64 [R1+0x30], R4 ;  /* 0x0000300401007387 */ /* 0x0003e20000100a00 */
[----:B0-----:R-:W-:-:S03]  /*10170*/  IMAD.WIDE R2, R22, 0x2, R30 ;  /* 0x0000000216027825 */ /* 0x001fc600078e021e */
[----:B------:R-:W-:Y:S04]  /*10180*/  STL.64 [R1+0x3268], R22 ;  /* 0x0032681601007387 */ /* 0x000fe80000100a00 */
[----:B------:R0:W-:Y:S01]  /*10190*/  STL.64 [R1+0x28], R2 ;  /* 0x0000280201007387 */ /* 0x0001e20000100a00 */
[----:B-1----:R-:W-:-:S03]  /*101a0*/  IMAD.WIDE R4, R24, 0x2, R30 ;  /* 0x0000000218047825 */ /* 0x002fc600078e021e */
[----:B------:R-:W2:Y:S04]  /*101b0*/  LDL R17, [R1+0x364] ;  /* 0x0003640001117983 */ /* 0x000ea80000100800 */
[----:B------:R1:W-:Y:S01]  /*101c0*/  STL.64 [R1+0x20], R4 ;  /* 0x0000200401007387 */ /* 0x0003e20000100a00 */
        /* <DEDUP_REMOVED lines=8> */
[----:B------:R-:W-:-:S05]  /*10250*/  IMAD.WIDE R6, R41, 0x2, R30 ;  /* 0x0000000229067825 */ /* 0x000fca00078e021e */
[----:B------:R-:W-:Y:S04]  /*10260*/  STL.64 [R1+0x10], R6 ;  /* 0x0000100601007387 */ /* 0x000fe80000100a00 */
[----:B------:R-:W4:Y:S01]  /*10270*/  LDL R35, [R1+0x32c] ;  /* 0x00032c0001237983 */ /* 0x000f220000100800 */
[----:B-1----:R-:W-:-:S05]  /*10280*/  IMAD.WIDE R4, R39, 0x2, R30 ;  /* 0x0000000227047825 */ /* 0x002fca00078e021e */
[----:B------:R1:W-:Y:S04]  /*10290*/  STL.64 [R1+0x8], R4 ;  /* 0x0000080401007387 */ /* 0x0003e80000100a00 */
[----:B------:R-:W4:Y:S01]  /*102a0*/  LDL R29, [R1+0x324] ;  /* 0x00032400011d7983 */ /* 0x000f220000100800 */
[----:B0-----:R-:W-:-:S04]  /*102b0*/  IMAD.WIDE R2, R37, 0x2, R30 ;  /* 0x0000000225027825 */ /* 0x001fc800078e021e */
[--C-:B------:R-:W-:Y:S01]  /*102c0*/  IMAD.WIDE R60, R36, 0x2, R30.reuse ;  /* 0x00000002243c7825 */ /* 0x100fe200078e021e */
[----:B------:R0:W-:Y:S03]  /*102d0*/  STL.64 [R1], R2 ;  /* 0x0000000201007387 */ /* 0x0001e60000100a00 */
[--C-:B------:R-:W-:Y:S01]  /*102e0*/  IMAD.WIDE R58, R38, 0x2, R30.reuse ;  /* 0x00000002263a7825 */ /* 0x100fe200078e021e */
[----:B------:R-:W-:Y:S03]  /*102f0*/  STL.64 [R1+0x3170], R60 ;  /* 0x0031703c01007387 */ /* 0x000fe60000100a00 */
[--C-:B-1----:R-:W-:Y:S01]  /*10300*/  IMAD.WIDE R4, R42, 0x2, R30.reuse ;  /* 0x000000022a047825 */ /* 0x102fe200078e021e */
[----:B------:R-:W-:Y:S03]  /*10310*/  STL.64 [R1+0x3178], R58 ;  /* 0x0031783a01007387 */ /* 0x000fe60000100a00 */
[----:B0-----:R-:W-:-:S04]  /*10320*/  IMAD.WIDE R2, R40, 0x2, R30 ;  /* 0x0000000228027825 */ /* 0x001fc800078e021e */
[--C-:B------:R-:W-:Y:S01]  /*10330*/  IMAD.WIDE R6, R44, 0x2, R30.reuse ;  /* 0x000000022c067825 */ /* 0x100fe200078e021e */
[----:B------:R0:W-:Y:S03]  /*10340*/  STL.64 [R1+0x3180], R2 ;  /* 0x0031800201007387 */ /* 0x0001e60000100a00 */
[--C-:B------:R-:W-:Y:S01]  /*10350*/  IMAD.WIDE R8, R46, 0x2, R30.reuse ;  /* 0x000000022e087825 */ /* 0x100fe200078e021e */
[----:B------:R-:W-:Y:S03]  /*10360*/  STL.64 [R1+0x3188], R4 ;  /* 0x0031880401007387 */ /* 0x000fe60000100a00 */
[--C-:B------:R-:W-:Y:S01]  /*10370*/  IMAD.WIDE R10, R48, 0x2, R30.reuse ;  /* 0x00000002300a7825 */ /* 0x100fe200078e021e */
[----:B------:R1:W-:Y:S03]  /*10380*/  STL.64 [R1+0x3190], R6 ;  /* 0x0031900601007387 */ /* 0x0003e60000100a00 */
[--C-:B------:R-:W-:Y:S01]  /*10390*/  IMAD.WIDE R12, R50, 0x2, R30.reuse ;  /* 0x00000002320c7825 */ /* 0x100fe200078e021e */
[----:B------:R-:W-:Y:S03]  /*103a0*/  STL.64 [R1+0x3198], R8 ;  /* 0x0031980801007387 */ /* 0x000fe60000100a00 */
[--C-:B0-----:R-:W-:Y:S01]  /*103b0*/  IMAD.WIDE R2, R52, 0x2, R30.reuse ;  /* 0x0000000234027825 */ /* 0x101fe200078e021e */
[----:B------:R-:W-:Y:S03]  /*103c0*/  STL.64 [R1+0x31a0], R10 ;  /* 0x0031a00a01007387 */ /* 0x000fe60000100a00 */
[--C-:B-1----:R-:W-:Y:S01]  /*103d0*/  IMAD.WIDE R6, R54, 0x2, R30.reuse ;  /* 0x0000000236067825 */ /* 0x102fe200078e021e */
[----:B------:R-:W-:Y:S03]  /*103e0*/  STL.64 [R1+0x31a8], R12 ;  /* 0x0031a80c01007387 */ /* 0x000fe60000100a00 */
[--C-:B------:R-:W-:Y:S01]  /*103f0*/  IMAD.WIDE R4, R56, 0x2, R30.reuse ;  /* 0x0000000238047825 */ /* 0x100fe200078e021e */
[----:B------:R2:W-:Y:S04]  /*10400*/  STL.64 [R1+0x378], R2 ;  /* 0x0003780201007387 */ /* 0x0005e80000100a00 */
[----:B------:R3:W-:Y:S04]  /*10410*/  STL.64 [R1+0x390], R6 ;  /* 0x0003900601007387 */ /* 0x0007e80000100a00 */
[----:B------:R4:W-:Y:S01]  /*10420*/  STL.64 [R1+0x3b0], R4 ;  /* 0x0003b00401007387 */ /* 0x0009e20000100a00 */
[----:B--2---:R-:W-:-:S05]  /*10430*/  IMAD.WIDE R2, R17, 0x2, R30 ;  /* 0x0000000211027825 */ /* 0x004fca00078e021e */
[----:B------:R0:W-:Y:S01]  /*10440*/  STL.64 [R1+0x3c8], R2 ;  /* 0x0003c80201007387 */ /* 0x0001e20000100a00 */
[----:B---3--:R-:W-:-:S05]  /*10450*/  IMAD.WIDE R6, R14, 0x2, R30 ;  /* 0x000000020e067825 */ /* 0x008fca00078e021e */
        /* <DEDUP_REMOVED lines=10> */
[----:B------:R-:W-:Y:S04]  /*10500*/  STL.64 [R1+0x440], R4 ;  /* 0x0004400401007387 */ /* 0x000fe80000100a00 */
[----:B------:R-:W3:Y:S04]  /*10510*/  LDL R8, [R1+0x314] ;  /* 0x0003140001087983 */ /* 0x000ee80000100800 */
[----:B------:R0:W-:Y:S04]  /*10520*/  STL.64 [R1+0x458], R2 ;  /* 0x0004580201007387 */ /* 0x0001e80000100a00 */
[----:B------:R-:W4:Y:S04]  /*10530*/  LDL R34, [R1+0x304] ;  /* 0x0003040001227983 */ /* 0x000f280000100800 */
[----:B------:R-:W4:Y:S01]  /*10540*/  LDL R9, [R1+0x30c] ;  /* 0x00030c0001097983 */ /* 0x000f220000100800 */
[----:B0-----:R-:W-:-:S03]  /*10550*/  IMAD.WIDE R2, R35, 0x2, R30 ;  /* 0x0000000223027825 */ /* 0x001fc600078e021e */
[----:B------:R-:W4:Y:S04]  /*10560*/  LDL R6, [R1+0x2fc] ;  /* 0x0002fc0001067983 */ /* 0x000f280000100800 */
[----:B------:R-:W4:Y:S04]  /*10570*/  LDL R7, [R1+0x2f4] ;  /* 0x0002f40001077983 */ /* 0x000f280000100800 */
[----:B------:R0:W-:Y:S04]  /*10580*/  STL.64 [R1+0x470], R2 ;  /* 0x0004700201007387 */ /* 0x0001e80000100a00 */
[----:B------:R-:W4:Y:S04]  /*10590*/  LDL R4, [R1+0x2ec] ;  /* 0x0002ec0001047983 */ /* 0x000f280000100800 */
[----:B------:R-:W4:Y:S04]  /*105a0*/  LDL R5, [R1+0x2e4] ;  /* 0x0002e40001057983 */ /* 0x000f280000100800 */
[----:B------:R-:W4:Y:S01]  /*105b0*/  LDL R35, [R1+0x2d4] ;  /* 0x0002d40001237983 */ /* 0x000f220000100800 */
[----:B------:R-:W-:-:S03]  /*105c0*/  IMAD.WIDE R12, R29, 0x2, R30 ;  /* 0x000000021d0c7825 */ /* 0x000fc600078e021e */
[----:B0-----:R-:W4:Y:S04]  /*105d0*/  LDL R2, [R1+0x2dc] ;  /* 0x0002dc0001027983 */ /* 0x001f280000100800 */
[----:B------:R-:W4:Y:S04]  /*105e0*/  LDL R3, [R1+0x2cc] ;  /* 0x0002cc0001037983 */ /* 0x000f280000100800 */
        /* <DEDUP_REMOVED lines=20> */
[----:B------:R4:W-:Y:S01]  /*10730*/  STL.64 [R1+0x4a0], R10 ;  /* 0x0004a00a01007387 */ /* 0x0009e20000100a00 */
[----:B---3--:R-:W-:-:S05]  /*10740*/  IMAD.WIDE R12, R8, 0x2, R30 ;  /* 0x00000002080c7825 */ /* 0x008fca00078e021e */
[----:B------:R-:W-:Y:S01]  /*10750*/  STL.64 [R1+0x4b8], R12 ;  /* 0x0004b80c01007387 */ /* 0x000fe20000100a00 */
[----:B----4-:R-:W-:-:S03]  /*10760*/  IMAD.WIDE R10, R34, 0x2, R30 ;  /* 0x00000002220a7825 */ /* 0x010fc600078e021e */
[----:B------:R-:W2:Y:S01]  /*10770*/  LDL R34, [R1+0x278] ;  /* 0x0002780001227983 */ /* 0x000ea20000100800 */
[----:B------:R-:W-:-:S05]  /*10780*/  IMAD.WIDE R8, R9, 0x2, R30 ;  /* 0x0000000209087825 */ /* 0x000fca00078e021e */
[----:B------:R0:W-:Y:S04]  /*10790*/  STL.64 [R1+0x4d0], R8 ;  /* 0x0004d00801007387 */ /* 0x0001e80000100a00 */
[----:B------:R1:W-:Y:S01]  /*107a0*/  STL.64 [R1+0x4e8], R10 ;  /* 0x0004e80a01007387 */ /* 0x0003e20000100a00 */
[----:B0-----:R-:W-:-:S04]  /*107b0*/  IMAD.WIDE R8, R6, 0x2, R30 ;  /* 0x0000000206087825 */ /* 0x001fc800078e021e */
[--C-:B------:R-:W-:Y:S01]  /*107c0*/  IMAD.WIDE R6, R7, 0x2, R30.reuse ;  /* 0x0000000207067825 */ /* 0x100fe200078e021e */
[----:B------:R0:W-:Y:S03]  /*107d0*/  STL.64 [R1+0x500], R8 ;  /* 0x0005000801007387 */ /* 0x0001e60000100a00 */
[--C-:B-1----:R-:W-:Y:S01]  /*107e0*/  IMAD.WIDE R10, R4, 0x2, R30.reuse ;  /* 0x00000002040a7825 */ /* 0x102fe200078e021e */
[----:B------:R1:W-:Y:S04]  /*107f0*/  STL.64 [R1+0x518], R6 ;  /* 0x0005180601007387 */ /* 0x0003e80000100a00 */
[----:B------:R-:W-:Y:S01]  /*10800*/  STL.64 [R1+0x530], R10 ;  /* 0x0005300a01007387 */ /* 0x000fe20000100a00 */
[----:B0-----:R-:W-:-:S04]  /*10810*/  IMAD.WIDE R8, R5, 0x2, R30 ;  /* 0x0000000205087825 */ /* 0x001fc800078e021e */
[--C-:B------:R-:W-:Y:S01]  /*10820*/  IMAD.WIDE R4, R35, 0x2, R30.reuse ;  /* 0x0000000223047825 */ /* 0x100fe200078e021e */
[----:B------:R-:W-:Y:S04]  /*10830*/  STL.64 [R1+0x550], R8 ;  /* 0x0005500801007387 */ /* 0x000fe80000100a00 */
[----:B------:R-:W2:Y:S01]  /*10840*/  LDL R35, [R1+0x274] ;  /* 0x0002740001237983 */ /* 0x000ea20000100800 */
[----:B-1----:R-:W-:-:S04]  /*10850*/  IMAD.WIDE R6, R2, 0x2, R30 ;  /* 0x0000000202067825 */ /* 0x002fc800078e021e */
[--C-:B------:R-:W-:Y:S01]  /*10860*/  IMAD.WIDE R2, R3, 0x2, R30.reuse ;  /* 0x0000000203027825 */ /* 0x100fe200078e021e */
[----:B------:R0:W-:Y:S04]  /*10870*/  STL.64 [R1+0x568], R6 ;  /* 0x0005680601007387 */ /* 0x0001e80000100a00 */
        /* <DEDUP_REMOVED lines=34> */
[----:B------:R-:W-:Y:S04]  /*10aa0*/  STL.64 [R1+0x770], R6 ;  /* 0x0007700601007387 */ /* 0x000fe80000100a00 */
[----:B------:R-:W3:Y:S01]  /*10ab0*/  LDL R20, [R1+0x270] ;  /* 0x0002700001147983 */ /* 0x000ee20000100800 */
[----:B----4-:R-:W-:-:S03]  /*10ac0*/  IMAD.WIDE R2, R29, 0x2, R30 ;  /* 0x000000021d027825 */ /* 0x010fc600078e021e */
[----:B------:R-:W-:Y:S04]  /*10ad0*/  STL.64 [R1+0x788], R4 ;  /* 0x0007880401007387 */ /* 0x000fe80000100a00 */
[----:B------:R-:W4:Y:S04]  /*10ae0*/  LDL R21, [R1+0x26c] ;  /* 0x00026c0001157983 */ /* 0x000f280000100800 */
[----:B------:R2:W-:Y:S04]  /*10af0*/  STL.64 [R1+0x7a8], R2 ;  /* 0x0007a80201007387 */ /* 0x0005e80000100a00 */
[----:B------:R-:W4:Y:S04]  /*10b00*/  LDL R18, [R1+0x268] ;  /* 0x0002680001127983 */ /* 0x000f280000100800 */
[----:B------:R-:W4:Y:S04]  /*10b10*/  LDL R32, [R1+0x264] ;  /* 0x0002640001207983 */ /* 0x000f280000100800 */
[----:B------:R-:W4:Y:S04]  /*10b20*/  LDL R19, [R1+0x260] ;  /* 0x0002600001137983 */ /* 0x000f280000100800 */
[----:B------:R-:W4:Y:S01]  /*10b30*/  LDL R16, [R1+0x25c] ;  /* 0x00025c0001107983 */ /* 0x000f220000100800 */
[----:B--2---:R-:W-:-:S05]  /*10b40*/  IMAD.WIDE R2, R34, 0x2, R30 ;  /* 0x0000000222027825 */ /* 0x004fca00078e021e */
[----:B------:R0:W-:Y:S04]  /*10b50*/  STL.64 [R1+0x7c0], R2 ;  /* 0x0007c00201007387 */ /* 0x0001e80000100a00 */
[----:B------:R-:W2:Y:S04]  /*10b60*/  LDL R17, [R1+0x258] ;  /* 0x0002580001117983 */ /* 0x000ea80000100800 */
[----:B------:R-:W2:Y:S04]  /*10b70*/  LDL R14, [R1+0x254] ;  /* 0x00025400010e7983 */ /* 0x000ea80000100800 */
[----:B------:R-:W2:Y:S04]  /*10b80*/  LDL R15, [R1+0x250] ;  /* 0x00025000010f7983 */ /* 0x000ea80000100800 */
[----:B------:R-:W2:Y:S04]  /*10b90*/  LDL R33, [R1+0x24c] ;  /* 0x00024c0001217983 */ /* 0x000ea80000100800 */
[----:B------:R-:W2:Y:S04]  /*10ba0*/  LDL R28, [R1+0x248] ;  /* 0x00024800011c7983 */ /* 0x000ea80000100800 */
[----:B------:R-:W2:Y:S01]  /*10bb0*/  LDL R29, [R1+0x244] ;  /* 0x00024400011d7983 */ /* 0x000ea20000100800 */
[----:B0-----:R-:W-:-:S05]  /*10bc0*/  IMAD.WIDE R2, R35, 0x2, R30 ;  /* 0x0000000223027825 */ /* 0x001fca00078e021e */
[----:B------:R0:W-:Y:S04]  /*10bd0*/  STL.64 [R1+0x7e0], R2 ;  /* 0x0007e00201007387 */ /* 0x0001e80000100a00 */
[----:B------:R-:W2:Y:S04]  /*10be0*/  LDL R34, [R1+0x240] ;  /* 0x0002400001227983 */ /* 0x000ea80000100800 */
        /* <DEDUP_REMOVED lines=10> */
[----:B0-----:R-:W2:Y:S04]  /*10c90*/  LDL R2, [R1+0x214] ;  /* 0x0002140001027983 */ /* 0x001ea80000100800 */
[----:B------:R-:W2:Y:S04]  /*10ca0*/  LDL R3, [R1+0x210] ;  /* 0x0002100001037983 */ /* 0x000ea80000100800 */
[----:B------:R-:W2:Y:S04]  /*10cb0*/  LDL R58, [R1+0x20c] ;  /* 0x00020c00013a7983 */ /* 0x000ea80000100800 */
[----:B------:R-:W2:Y:S04]  /*10cc0*/  LDL R59, [R1+0x208] ;  /* 0x00020800013b7983 */ /* 0x000ea80000100800 */
[----:B------:R-:W2:Y:S04]  /*10cd0*/  LDL R60, [R1+0x204] ;  /* 0x00020400013c7983 */ /* 0x000ea80000100800 */
[----:B------:R-:W2:Y:S01]  /*10ce0*/  LDL R61, [R1+0x200] ;  /* 0x00020000013d7983 */ /* 0x000ea20000100800 */
[----:B---3--:R-:W-:-:S05]  /*10cf0*/  IMAD.WIDE R22, R20, 0x2, R30 ;  /* 0x0000000214167825 */ /* 0x008fca00078e021e */
[----:B------:R0:W-:Y:S01]  /*10d00*/  STL.64 [R1+0x7f8], R22 ;  /* 0x0007f81601007387 */ /* 0x0001e20000100a00 */
[----:B----4-:R-:W-:-:S03]  /*10d10*/  IMAD.WIDE R20, R21, 0x2, R30 ;  /* 0x0000000215147825 */ /* 0x010fc600078e021e */
[----:B0-----:R-:W3:Y:S04]  /*10d20*/  LDL.LU.64 R22, [R1+0x3268] ;  /* 0x0032680001167983 */ /* 0x001ee80000300a00 */
[----:B------:R0:W-:Y:S02]  /*10d30*/  STL.64 [R1+0x818], R20 ;  /* 0x0008181401007387 */ /* 0x0001e40000100a00 */
[----:B0-----:R-:W-:-:S05]  /*10d40*/  IMAD.WIDE R20, R18, 0x2, R30 ;  /* 0x0000000212147825 */ /* 0x001fca00078e021e */
[----:B------:R0:W-:Y:S01]  /*10d50*/  STL.64 [R1+0x838], R20 ;  /* 0x0008381401007387 */ /* 0x0001e20000100a00 */
[----:B------:R-:W-:-:S04]  /*10d60*/  IMAD.WIDE R18, R19, 0x2, R30 ;  /* 0x0000000213127825 */ /* 0x000fc800078e021e */
[----:B0-----:R-:W-:-:S05]  /*10d70*/  IMAD.WIDE R20, R32, 0x2, R30 ;  /* 0x0000000220147825 */ /* 0x001fca00078e021e */
[----:B------:R0:W-:Y:S04]  /*10d80*/  STL.64 [R1+0x850], R20 ;  /* 0x0008501401007387 */ /* 0x0001e80000100a00 */
[----:B0-----:R-:W4:Y:S04]  /*10d90*/  LDL.LU.64 R20, [R1+0x3260] ;  /* 0x0032600001147983 */ /* 0x001f280000300a00 */
[----:B------:R-:W3:Y:S04]  /*10da0*/  LDL R32, [R1+0x1fc] ;  /* 0x0001fc0001207983 */ /* 0x000ee80000100800 */
[----:B------:R0:W-:Y:S02]  /*10db0*/  STL.64 [R1+0x870], R18 ;  /* 0x0008701201007387 */ /* 0x0001e40000100a00 */
[----:B0-----:R-:W-:-:S05]  /*10dc0*/  IMAD.WIDE R18, R16, 0x2, R30 ;  /* 0x0000000210127825 */ /* 0x001fca00078e021e */
[----:B------:R0:W-:Y:S04]  /*10dd0*/  STL.64 [R1+0x888], R18 ;  /* 0x0008881201007387 */ /* 0x0001e80000100a00 */
[----:B0-----:R-:W3:Y:S01]  /*10de0*/  LDL.LU.64 R18, [R1+0x3258] ;  /* 0x0032580001127983 */ /* 0x001ee20000300a00 */
[----:B--2---:R-:W-:-:S05]  /*10df0*/  IMAD.WIDE R16, R17, 0x2, R30 ;  /* 0x0000000211107825 */ /* 0x004fca00078e021e */
[----:B------:R0:W-:Y:S02]  /*10e00*/  STL.64 [R1+0x8a8], R16 ;  /* 0x0008a81001007387 */ /* 0x0001e40000100a00 */
[----:B0-----:R-:W-:-:S04]  /*10e10*/  IMAD.WIDE R16, R14, 0x2, R30 ;  /* 0x000000020e107825 */ /* 0x001fc800078e021e */
[--C-:B------:R-:W-:Y:S01]  /*10e20*/  IMAD.WIDE R14, R15, 0x2, R30.reuse ;  /* 0x000000020f0e7825 */ /* 0x100fe200078e021e */
[----:B------:R0:W-:Y:S04]  /*10e30*/  STL.64 [R1+0x8c0], R16 ;  /* 0x0008c01001007387 */ /* 0x0001e80000100a00 */
[----:B0-----:R-:W2:Y:S04]  /*10e40*/  LDL.LU.64 R16, [R1+0x3250] ;  /* 0x0032500001107983 */ /* 0x001ea80000300a00 */
[----:B------:R0:W-:Y:S02]  /*10e50*/  STL.64 [R1+0x8e0], R14 ;  /* 0x0008e00e01007387 */ /* 0x0001e40000100a00 */
[----:B0-----:R-:W-:-:S02]  /*10e60*/  IMAD.WIDE R14, R33, 0x2, R30 ;  /* 0x00000002210e7825 */ /* 0x001fc400078e021e */
[----:B------:R-:W2:Y:S04]  /*10e70*/  LDL R33, [R1+0x1f8] ;  /* 0x0001f80001217983 */ /* 0x000ea80000100800 */
[----:B------:R0:W-:Y:S02]  /*10e80*/  STL.64 [R1+0x900], R14 ;  /* 0x0009000e01007387 */ /* 0x0001e40000100a00 */
[----:B0-----:R-:W-:-:S04]  /*10e90*/  IMAD.WIDE R14, R28, 0x2, R30 ;  /* 0x000000021c0e7825 */ /* 0x001fc800078e021e */
[--C-:B------:R-:W-:Y:S01]  /*10ea0*/  IMAD.WIDE R28, R29, 0x2, R30.reuse ;  /* 0x000000021d1c7825 */ /* 0x100fe200078e021e */
[----:B------:R0:W-:Y:S04]  /*10eb0*/  STL.64 [R1+0x918], R14 ;  /* 0x0009180e01007387 */ /* 0x0001e80000100a00 */
[----:B0-----:R-:W4:Y:S04]  /*10ec0*/  LDL.LU.64 R14, [R1+0x3248] ;  /* 0x00324800010e7983 */ /* 0x001f280000300a00 */
[----:B------:R0:W-:Y:S02]  /*10ed0*/  STL.64 [R1+0x938], R28 ;  /* 0x0009381c01007387 */ /* 0x0001e40000100a00 */
[----:B0-----:R-:W-:-:S04]  /*10ee0*/  IMAD.WIDE R28, R34, 0x2, R30 ;  /* 0x00000002221c7825 */ /* 0x001fc800078e021e */
[--C-:B------:R-:W-:Y:S01]  /*10ef0*/  IMAD.WIDE R34, R35, 0x2, R30.reuse ;  /* 0x0000000223227825 */ /* 0x100fe200078e021e */
[----:B------:R0:W-:Y:S04]  /*10f00*/  STL.64 [R1+0x950], R28 ;  /* 0x0009501c01007387 */ /* 0x0001e80000100a00 */
[----:B0-----:R-:W4:Y:S04]  /*10f10*/  LDL.LU.64 R28, [R1+0x3240] ;  /* 0x00324000011c7983 */ /* 0x001f280000300a00 */
[----:B------:R0:W-:Y:S04]  /*10f20*/  STL.64 [R1+0x970], R34 ;  /* 0x0009702201007387 */ /* 0x0001e80000100a00 */
[----:B0-----:R-:W4:Y:S01]  /*10f30*/  LDL.LU.64 R34, [R1+0x3238] ;  /* 0x0032380001227983 */ /* 0x001f220000300a00 */
[----:B------:R-:W-:-:S05]  /*10f40*/  IMAD.WIDE R12, R13, 0x2, R30 ;  /* 0x000000020d0c7825 */ /* 0x000fca00078e021e */
[----:B------:R0:W-:Y:S02]  /*10f50*/  STL.64 [R1+0x988], R12 ;  /* 0x0009880c01007387 */ /* 0x0001e40000100a00 */
[----:B0-----:R-:W-:-:S04]  /*10f60*/  IMAD.WIDE R12, R10, 0x2, R30 ;  /* 0x000000020a0c7825 */ /* 0x001fc800078e021e */
[--C-:B------:R-:W-:Y:S01]  /*10f70*/  IMAD.WIDE R10, R11, 0x2, R30.reuse ;  /* 0x000000020b0a7825 */ /* 0x100fe200078e021e */
[----:B------:R0:W-:Y:S04]  /*10f80*/  STL.64 [R1+0x9a8], R12 ;  /* 0x0009a80c01007387 */ /* 0x0001e80000100a00 */
[----:B------:R1:W-:Y:S01]  /*10f90*/  STL.64 [R1+0x9c8], R10 ;  /* 0x0009c80a01007387 */ /* 0x0003e20000100a00 */
[----:B0-----:R-:W-:-:S04]  /*10fa0*/  IMAD.WIDE R12, R8, 0x2, R30 ;  /* 0x00000002080c7825 */ /* 0x001fc800078e021e */
[--C-:B-1----:R-:W-:Y:S01]  /*10fb0*/  IMAD.WIDE R10, R9, 0x2, R30.reuse ;  /* 0x00000002090a7825 */ /* 0x102fe200078e021e */
        /* <DEDUP_REMOVED lines=9> */
[--C-:B------:R-:W-:Y:S01]  /*11050*/  IMAD.WIDE R6, R2, 0x2, R30.reuse ;  /* 0x0000000202067825 */ /* 0x100fe200078e021e */
        /* <DEDUP_REMOVED lines=10> */
[----:B0-----:R-:W4:Y:S04]  /*11100*/  LDL.LU R6, [R1+0x1c0] ;  /* 0x0001c00001067983 */ /* 0x001f280000300800 */
[----:B------:R-:W-:Y:S04]  /*11110*/  STL.64 [R1+0xb00], R4 ;  /* 0x000b000401007387 */ /* 0x000fe80000100a00 */
[----:B------:R-:W4:Y:S04]  /*11120*/  LDL.LU R7, [R1+0x1bc] ;  /* 0x0001bc0001077983 */ /* 0x000f280000300800 */
[----:B------:R3:W-:Y:S04]  /*11130*/  STL.64 [R1+0xb18], R2 ;  /* 0x000b180201007387 */ /* 0x0007e80000100a00 */
[----:B------:R-:W4:Y:S04]  /*11140*/  LDL.LU R12, [R1+0x1b8] ;  /* 0x0001b800010c7983 */ /* 0x000f280000300800 */
[----:B------:R-:W4:Y:S01]  /*11150*/  LDL.LU R13, [R1+0x1b4] ;  /* 0x0001b400010d7983 */ /* 0x000f220000300800 */
[----:B---3--:R-:W-:-:S03]  /*11160*/  IMAD.WIDE R2, R32, 0x2, R30 ;  /* 0x0000000220027825 */ /* 0x008fc600078e021e */
[----:B------:R-:W3:Y:S04]  /*11170*/  LDL.LU R58, [R1+0x1ac] ;  /* 0x0001ac00013a7983 */ /* 0x000ee80000300800 */
[----:B------:R-:W3:Y:S04]  /*11180*/  LDL.LU R59, [R1+0x1a8] ;  /* 0x0001a800013b7983 */ /* 0x000ee80000300800 */
[----:B------:R4:W-:Y:S04]  /*11190*/  STL.64 [R1+0xb38], R2 ;  /* 0x000b380201007387 */ /* 0x0009e80000100a00 */
[----:B------:R-:W3:Y:S04]  /*111a0*/  LDL.LU R4, [R1+0x1a4] ;  /* 0x0001a40001047983 */ /* 0x000ee80000300800 */
[----:B------:R-:W3:Y:S04]  /*111b0*/  LDL.LU R5, [R1+0x1a0] ;  /* 0x0001a00001057983 */ /* 0x000ee80000300800 */
[----:B------:R-:W3:Y:S04]  /*111c0*/  LDL.LU R10, [R1+0x19c] ;  /* 0x00019c00010a7983 */ /* 0x000ee80000300800 */
[----:B------:R-:W3:Y:S04]  /*111d0*/  LDL.LU R11, [R1+0x198] ;  /* 0x00019800010b7983 */ /* 0x000ee80000300800 */
[----:B------:R-:W3:Y:S01]  /*111e0*/  LDL.LU R8, [R1+0x18c] ;  /* 0x00018c0001087983 */ /* 0x000ee20000300800 */
[----:B--2---:R-:W-:-:S05]  /*111f0*/  IMAD.WIDE R32, R33, 0x2, R30 ;  /* 0x0000000221207825 */ /* 0x004fca00078e021e */
[----:B------:R0:W-:Y:S04]  /*11200*/  STL.64 [R1+0xb60], R32 ;  /* 0x000b602001007387 */ /* 0x0001e80000100a00 */
[----:B------:R-:W2:Y:S01]  /*11210*/  LDL.LU R60, [R1+0x188] ;  /* 0x00018800013c7983 */ /* 0x000ea20000300800 */
[----:B----4-:R-:W-:-:S04]  /*11220*/  IMAD.WIDE R2, R34, 0x2, R30 ;  /* 0x0000000222027825 */ /* 0x010fc800078e021e */
[--C-:B0-----:R-:W-:Y:S01]  /*11230*/  IMAD.WIDE R32, R35, 0x2, R30.reuse ;  /* 0x0000000223207825 */ /* 0x101fe200078e021e */
[----:B------:R0:W-:Y:S04]  /*11240*/  STL.64 [R1+0xb78], R2 ;  /* 0x000b780201007387 */ /* 0x0001e80000100a00 */
[----:B------:R-:W4:Y:S01]  /*11250*/  LDL.LU R61, [R1+0x184] ;  /* 0x00018400013d7983 */ /* 0x000f220000300800 */
[----:B------:R-:W-:-:S03]  /*11260*/  IMAD.WIDE R34, R57, 0x2, R30 ;  /* 0x0000000239227825 */ /* 0x000fc600078e021e */
[----:B------:R-:W4:Y:S04]  /*11270*/  LDL.LU R9, [R1+0x180] ;  /* 0x0001800001097983 */ /* 0x000f280000300800 */
[----:B0-----:R-:W4:Y:S04]  /*11280*/  LDL.LU R2, [R1+0x17c] ;  /* 0x00017c0001027983 */ /* 0x001f280000300800 */
[----:B------:R-:W4:Y:S04]  /*11290*/  LDL.LU R3, [R1+0x178] ;  /* 0x0001780001037983 */ /* 0x000f280000300800 */
        /* <DEDUP_REMOVED lines=14> */
[----:B------:R-:W4:Y:S04]  /*11380*/  LDL.LU R28, [R1+0x3234] ;  /* 0x00323400011c7983 */ /* 0x000f280000300800 */
[----:B------:R0:W-:Y:S02]  /*11390*/  STL.64 [R1+0xc60], R34 ;  /* 0x000c602201007387 */ /* 0x0001e40000100a00 */
[----:B0-----:R-:W-:-:S02]  /*113a0*/  IMAD.WIDE R34, R29, 0x2, R30 ;  /* 0x000000021d227825 */ /* 0x001fc400078e021e */
[----:B------:R-:W4:Y:S04]  /*113b0*/  LDL.LU R29, [R1+0x3230] ;  /* 0x00323000011d7983 */ /* 0x000f280000300800 */
[----:B------:R0:W-:Y:S04]  /*113c0*/  STL.64 [R1+0xc78], R32 ;  /* 0x000c782001007387 */ /* 0x0001e80000100a00 */
        /* <DEDUP_REMOVED lines=9> */
[--C-:B---3--:R-:W-:Y:S01]  /*11460*/  IMAD.WIDE R6, R13, 0x2, R30.reuse ;  /* 0x000000020d067825 */ /* 0x108fe200078e021e */
[----:B------:R1:W-:Y:S04]  /*11470*/  STL.64 [R1+0xd08], R34 ;  /* 0x000d082201007387 */ /* 0x0003e80000100a00 */
[----:B------:R-:W-:Y:S01]  /*11480*/  STL [R1+0x31e0], R13 ;  /* 0x0031e00d01007387 */ /* 0x000fe20000100800 */
[----:B0-----:R-:W-:-:S04]  /*11490*/  IMAD.WIDE R32, R12, 0x2, R30 ;  /* 0x000000020c207825 */ /* 0x001fc800078e021e */
[--C-:B-1----:R-:W-:Y:S01]  /*114a0*/  IMAD.WIDE R34, R23, 0x2, R30.reuse ;  /* 0x0000000217227825 */ /* 0x102fe200078e021e */
[----:B------:R0:W-:Y:S04]  /*114b0*/  STL.64 [R1+0xd28], R32 ;  /* 0x000d282001007387 */ /* 0x0001e80000100a00 */
[----:B------:R1:W-:Y:S04]  /*114c0*/  STL.64 [R1+0xd40], R6 ;  /* 0x000d400601007387 */ /* 0x0003e80000100a00 */
[----:B------:R-:W-:Y:S01]  /*114d0*/  STL.64 [R1+0xd60], R34 ;  /* 0x000d602201007387 */ /* 0x000fe20000100a00 */
[----:B0-----:R-:W-:-:S04]  /*114e0*/  IMAD.WIDE R32, R59, 0x2, R30 ;  /* 0x000000023b207825 */ /* 0x001fc800078e021e */
[--C-:B-1----:R-:W-:Y:S01]  /*114f0*/  IMAD.WIDE R6, R58, 0x2, R30.reuse ;  /* 0x000000023a067825 */ /* 0x102fe200078e021e */
[----:B------:R-:W-:Y:S04]  /*11500*/  STL.64 [R1+0x31f0], R58 ;  /* 0x0031f03a01007387 */ /* 0x000fe80000100a00 */
[----:B------:R0:W-:Y:S04]  /*11510*/  STL.64 [R1+0xd78], R6 ;  /* 0x000d780601007387 */ /* 0x0001e80000100a00 */
[----:B------:R1:W-:Y:S04]  /*11520*/  STL.64 [R1+0xd90], R32 ;  /* 0x000d902001007387 */ /* 0x0003e80000100a00 */
[----:B------:R3:W-:Y:S01]  /*11530*/  STL.64 [R1+0x31f8], R4 ;  /* 0x0031f80401007387 */ /* 0x0007e20000100a00 */
[----:B0-----:R-:W-:-:S04]  /*11540*/  IMAD.WIDE R6, R4, 0x2, R30 ;  /* 0x0000000204067825 */ /* 0x001fc800078e021e */
[--C-:B-1----:R-:W-:Y:S01]  /*11550*/  IMAD.WIDE R32, R5, 0x2, R30.reuse ;  /* 0x0000000205207825 */ /* 0x102fe200078e021e */
[----:B------:R0:W-:Y:S03]  /*11560*/  STL.64 [R1+0xda8], R6 ;  /* 0x000da80601007387 */ /* 0x0001e60000100a00 */
[--C-:B---3--:R-:W-:Y:S01]  /*11570*/  IMAD.WIDE R4, R11, 0x2, R30.reuse ;  /* 0x000000020b047825 */ /* 0x108fe200078e021e */
[----:B------:R-:W-:Y:S04]  /*11580*/  STL.64 [R1+0xdc0], R32 ;  /* 0x000dc02001007387 */ /* 0x000fe80000100a00 */
[----:B------:R1:W-:Y:S01]  /*11590*/  STL.64 [R1+0x3200], R10 ;  /* 0x0032000a01007387 */ /* 0x0003e20000100a00 */
[----:B0-----:R-:W-:-:S05]  /*115a0*/  IMAD.WIDE R6, R10, 0x2, R30 ;  /* 0x000000020a067825 */ /* 0x001fca00078e021e */
[----:B------:R0:W-:Y:S04]  /*115b0*/  STL.64 [R1+0xdd8], R6 ;  /* 0x000dd80601007387 */ /* 0x0001e80000100a00 */
[----:B------:R3:W-:Y:S01]  /*115c0*/  STL.64 [R1+0xdf0], R4 ;  /* 0x000df00401007387 */ /* 0x0007e20000100a00 */
[----:B-1----:R-:W-:-:S04]  /*115d0*/  IMAD.WIDE R10, R8, 0x2, R30 ;  /* 0x00000002080a7825 */ /* 0x002fc800078e021e */
[----:B0-----:R-:W-:-:S04]  /*115e0*/  IMAD.WIDE R6, R51, 0x2, R30 ;  /* 0x0000000233067825 */ /* 0x001fc800078e021e */
[--C-:B---3--:R-:W-:Y:S01]  /*115f0*/  IMAD.WIDE R4, R21, 0x2, R30.reuse ;  /* 0x0000000215047825 */ /* 0x108fe200078e021e */
[----:B------:R2:W-:Y:S04]  /*11600*/  STL.64 [R1+0xe08], R6 ;  /* 0x000e080601007387 */ /* 0x0005e80000100a00 */
[----:B------:R4:W-:Y:S04]  /*11610*/  STL.64 [R1+0xe20], R4 ;  /* 0x000e200401007387 */ /* 0x0009e80000100a00 */
[----:B------:R-:W-:Y:S01]  /*11620*/  STL.64 [R1+0xe38], R10 ;  /* 0x000e380a01007387 */ /* 0x000fe20000100a00 */
[----:B--2---:R-:W-:-:S04]  /*11630*/  IMAD.WIDE R6, R60, 0x2, R30 ;  /* 0x000000023c067825 */ /* 0x004fc800078e021e */
[--C-:B----4-:R-:W-:Y:S01]  /*11640*/  IMAD.WIDE R4, R61, 0x2, R30.reuse ;  /* 0x000000023d047825 */ /* 0x110fe200078e021e */
[----:B------:R-:W-:Y:S04]  /*11650*/  STL [R1+0x31cc], R61 ;  /* 0x0031cc3d01007387 */ /* 0x000fe80000100800 */
[----:B------:R0:W-:Y:S04]  /*11660*/  STL.64 [R1+0xe50], R6 ;  /* 0x000e500601007387 */ /* 0x0001e80000100a00 */
[----:B------:R-:W-:Y:S04]  /*11670*/  STL [R1+0x31d0], R60 ;  /* 0x0031d03c01007387 */ /* 0x000fe80000100800 */
[----:B------:R1:W-:Y:S01]  /*11680*/  STL.64 [R1+0xe68], R4 ;  /* 0x000e680401007387 */ /* 0x0003e20000100a00 */
[----:B0-----:R-:W-:-:S03]  /*11690*/  IMAD.WIDE R6, R9, 0x2, R30 ;  /* 0x0000000209067825 */ /* 0x001fc600078e021e */
[----:B------:R-:W-:Y:S04]  /*116a0*/  STL.64 [R1+0x31d8], R8 ;  /* 0x0031d80801007387 */ /* 0x000fe80000100a00 */
[----:B------:R0:W-:Y:S01]  /*116b0*/  STL.64 [R1+0xe80], R6 ;  /* 0x000e800601007387 */ /* 0x0001e20000100a00 */
[----:B-1----:R-:W-:-:S03]  /*116c0*/  IMAD.WIDE R4, R2, 0x2, R30 ;  /* 0x0000000202047825 */ /* 0x002fc600078e021e */
[----:B------:R-:W-:Y:S04]  /*116d0*/  STL [R1+0x31c8], R3 ;  /* 0x0031c80301007387 */ /* 0x000fe80000100800 */
[----:B------:R1:W-:Y:S01]  /*116e0*/  STL.64 [R1+0xe98], R4 ;  /* 0x000e980401007387 */ /* 0x0003e20000100a00 */
[----:B0-----:R-:W-:-:S04]  /*116f0*/  IMAD.WIDE R6, R3, 0x2, R30 ;  /* 0x0000000203067825 */ /* 0x001fc800078e021e */
[--C-:B------:R-:W-:Y:S01]  /*11700*/  IMAD.WIDE R8, R17, 0x2, R30.reuse ;  /* 0x0000000211087825 */ /* 0x100fe200078e021e */
[----:B------:R0:W-:Y:S03]  /*11710*/  STL.64 [R1+0xeb0], R6 ;  /* 0x000eb00601007387 */ /* 0x0001e60000100a00 */
[----:B-1----:R-:W-:-:S05]  /*11720*/  IMAD.WIDE R4, R19, 0x2, R30 ;  /* 0x0000000213047825 */ /* 0x002fca00078e021e */
[----:B------:R1:W-:Y:S01]  /*11730*/  STL.64 [R1+0xec8], R4 ;  /* 0x000ec80401007387 */ /* 0x0003e20000100a00 */
[----:B0-----:R-:W-:-:S03]  /*11740*/  IMAD.WIDE R6, R15, 0x2, R30 ;  /* 0x000000020f067825 */ /* 0x001fc600078e021e */
[----:B------:R-:W-:Y:S04]  /*11750*/  STL.64 [R1+0xee0], R8 ;  /* 0x000ee00801007387 */ /* 0x000fe80000100a00 */
[----:B------:R-:W-:Y:S01]  /*11760*/  STL.64 [R1+0xf10], R6 ;  /* 0x000f100601007387 */ /* 0x000fe20000100a00 */
[----:B-1----:R-:W-:-:S04]  /*11770*/  IMAD.WIDE R4, R0, 0x2, R30 ;  /* 0x0000000200047825 */ /* 0x002fc800078e021e */
[----:B------:R-:W-:-:S04]  /*11780*/  IMAD.WIDE R14, R14, 0x2, R28 ;  /* 0x000000020e0e7825 */ /* 0x000fc800078e021c */
[--C-:B------:R-:W-:Y:S01]  /*11790*/  IMAD.WIDE R16, R16, 0x2, R28.reuse ;  /* 0x0000000210107825 */ /* 0x100fe200078e021c */
[----:B------:R-:W-:Y:S03]  /*117a0*/  STL.64 [R1+0x31b0], R14 ;  /* 0x0031b00e01007387 */ /* 0x000fe60000100a00 */
[--C-:B------:R-:W-:Y:S01]  /*117b0*/  IMAD.WIDE R18, R18, 0x2, R28.reuse ;  /* 0x0000000212127825 */ /* 0x100fe200078e021c */
[----:B------:R-:W-:Y:S03]  /*117c0*/  STL.64 [R1+0xef8], R4 ;  /* 0x000ef80401007387 */ /* 0x000fe60000100a00 */
[--C-:B------:R-:W-:Y:S01]  /*117d0*/  IMAD.WIDE R20, R20, 0x2, R28.reuse ;  /* 0x0000000214147825 */ /* 0x100fe200078e021c */
[----:B------:R-:W-:Y:S03]  /*117e0*/  STL.64 [R1+0x31b8], R16 ;  /* 0x0031b81001007387 */ /* 0x000fe60000100a00 */
[--C-:B------:R-:W-:Y:S01]  /*117f0*/  IMAD.WIDE R22, R22, 0x2, R28.reuse ;  /* 0x0000000216167825 */ /* 0x100fe200078e021c */
[----:B------:R-:W-:Y:S03]  /*11800*/  STL.64 [R1+0x31c0], R18 ;  /* 0x0031c01201007387 */ /* 0x000fe60000100a00 */
[--C-:B------:R-:W-:Y:S01]  /*11810*/  IMAD.WIDE R24, R24, 0x2, R28.reuse ;  /* 0x0000000218187825 */ /* 0x100fe200078e021c */
[----:B------:R0:W-:Y:S03]  /*11820*/  STL.64 [R1+0x3208], R20 ;  /* 0x0032081401007387 */ /* 0x0001e60000100a00 */
[--C-:B------:R-:W-:Y:S01]  /*11830*/  IMAD.WIDE R26, R26, 0x2, R28.reuse ;  /* 0x000000021a1a7825 */ /* 0x100fe200078e021c */
[----:B------:R-:W-:Y:S03]  /*11840*/  STL.64 [R1+0x3210], R22 ;  /* 0x0032101601007387 */ /* 0x000fe60000100a00 */
[--C-:B------:R-:W-:Y:S01]  /*11850*/  IMAD.WIDE R30, R41, 0x2, R28.reuse ;  /* 0x00000002291e7825 */ /* 0x100fe200078e021c */
[----:B------:R-:W-:Y:S04]  /*11860*/  STL.64 [R1+0x3218], R24 ;  /* 0x0032181801007387 */ /* 0x000fe80000100a00 */
[----:B------:R1:W-:Y:S04]  /*11870*/  STL.64 [R1+0x3220], R26 ;  /* 0x0032201a01007387 */ /* 0x0003e80000100a00 */
[----:B------:R-:W-:Y:S04]  /*11880*/  STL.64 [R1+0x3228], R30 ;  /* 0x0032281e01007387 */ /* 0x000fe80000100a00 */
[----:B0-----:R-:W1:Y:S04]  /*11890*/  LDL.LU R20, [R1+0x364] ;  /* 0x0003640001147983 */ /* 0x001e680000300800 */
[----:B------:R-:W2:Y:S04]  /*118a0*/  LDL.LU R21, [R1+0x35c] ;  /* 0x00035c0001157983 */ /* 0x000ea80000300800 */
[----:B------:R-:W3:Y:S04]  /*118b0*/  LDL.LU R18, [R1+0x354] ;  /* 0x0003540001127983 */ /* 0x000ee80000300800 */
[----:B------:R-:W4:Y:S04]  /*118c0*/  LDL.LU R7, [R1+0x34c] ;  /* 0x00034c0001077983 */ /* 0x000f280000300800 */
        /* <DEDUP_REMOVED lines=17> */
[----:B------:R-:W3:Y:S01]  /*119e0*/  LDL.LU R6, [R1+0x2bc] ;  /* 0x0002bc0001067983 */ /* 0x000ee20000300800 */
[----:B-1----:R-:W-:-:S04]  /*119f0*/  IMAD.WIDE R26, R20, 0x2, R28 ;  /* 0x00000002141a7825 */ /* 0x002fc800078e021c */
[--C-:B--2---:R-:W-:Y:S01]  /*11a00*/  IMAD.WIDE R24, R21, 0x2, R28.reuse ;  /* 0x0000000215187825 */ /* 0x104fe200078e021c */
[----:B------:R-:W-:Y:S04]  /*11a10*/  STL.64 [R1+0x360], R26 ;  /* 0x0003601a01007387 */ /* 0x000fe80000100a00 */
[----:B------:R-:W-:Y:S01]  /*11a20*/  STL.64 [R1+0x358], R24 ;  /* 0x0003581801007387 */ /* 0x000fe20000100a00 */
[----:B----4-:R-:W-:-:S03]  /*11a30*/  IMAD.WIDE R20, R7, 0x2, R28 ;  /* 0x0000000207147825 */ /* 0x010fc600078e021c */
[----:B------:R-:W2:Y:S01]  /*11a40*/  LDL.LU R7, [R1+0x2b8] ;  /* 0x0002b80001077983 */ /* 0x000ea20000300800 */
[----:B---3--:R-:W-:-:S04]  /*11a50*/  IMAD.WIDE R22, R18, 0x2, R28 ;  /* 0x0000000212167825 */ /* 0x008fc800078e021c */
[--C-:B------:R-:W-:Y:S01]  /*11a60*/  IMAD.WIDE R18, R19, 0x2, R28.reuse ;  /* 0x0000000213127825 */ /* 0x100fe200078e021c */
[----:B------:R0:W-:Y:S04]  /*11a70*/  STL.64 [R1+0x350], R22 ;  /* 0x0003501601007387 */ /* 0x0001e80000100a00 */
        /* <DEDUP_REMOVED lines=14> */
[----:B------:R-:W-:Y:S04]  /*11b60*/  STL.64 [R1+0x310], R18 ;  /* 0x0003101201007387 */ /* 0x000fe80000100a00 */
[----:B------:R-:W4:Y:S01]  /*11b70*/  LDL.LU R58, [R1+0x2b4] ;  /* 0x0002b400013a7983 */ /* 0x000f220000300800 */
[----:B---3--:R-:W-:-:S03]  /*11b80*/  IMAD.WIDE R14, R59, 0x2, R28 ;  /* 0x000000023b0e7825 */ /* 0x008fc600078e021c */
[----:B------:R0:W-:Y:S04]  /*11b90*/  STL.64 [R1+0x308], R16 ;  /* 0x0003081001007387 */ /* 0x0001e80000100a00 */
[----:B------:R-:W3:Y:S04]  /*11ba0*/  LDL.LU R59, [R1+0x2b0] ;  /* 0x0002b000013b7983 */ /* 0x000ee80000300800 */
        /* <DEDUP_REMOVED lines=13> */
[----:B------:R-:W-:Y:S04]  /*11c80*/  STL.64 [R1+0x2d0], R14 ;  /* 0x0002d00e01007387 */ /* 0x000fe80000100a00 */
[----:B------:R-:W-:Y:S01]  /*11c90*/  STL.64 [R1+0x2c8], R10 ;  /* 0x0002c80a01007387 */ /* 0x000fe20000100a00 */
[----:B0-----:R-:W-:-:S03]  /*11ca0*/  IMAD.WIDE R8, R13, 0x2, R28 ;  /* 0x000000020d087825 */ /* 0x001fc600078e021c */
[----:B------:R-:W3:Y:S01]  /*11cb0*/  LDL.LU R26, [R1+0x2ac] ;  /* 0x0002ac00011a7983 */ /* 0x000ee20000300800 */
[----:B------:R-:W-:-:S03]  /*11cc0*/  IMAD.WIDE R4, R6, 0x2, R28 ;  /* 0x0000000206047825 */ /* 0x000fc600078e021c */
[----:B------:R-:W-:Y:S04]  /*11cd0*/  STL.64 [R1+0x2c0], R8 ;  /* 0x0002c00801007387 */ /* 0x000fe80000100a00 */
[----:B------:R-:W3:Y:S04]  /*11ce0*/  LDL.LU R27, [R1+0x2a8] ;  /* 0x0002a800011b7983 */ /* 0x000ee80000300800 */
[----:B------:R2:W-:Y:S04]  /*11cf0*/  STL.64 [R1+0x538], R4 ;  /* 0x0005380401007387 */ /* 0x0005e80000100a00 */
        /* <DEDUP_REMOVED lines=10> */
[----:B--2---:R-:W-:-:S05]  /*11da0*/  IMAD.WIDE R4, R7, 0x2, R28 ;  /* 0x0000000207047825 */ /* 0x004fca00078e021c */
[----:B------:R3:W-:Y:S04]  /*11db0*/  STL.64 [R1+0x2b8], R4 ;  /* 0x0002b80401007387 */ /* 0x0007e80000100a00 */
[----:B------:R-:W2:Y:S04]  /*11dc0*/  LDL.LU R17, [R1+0x27c] ;  /* 0x00027c0001117983 */ /* 0x000ea80000300800 */
[----:B------:R-:W2:Y:S04]  /*11dd0*/  LDL.LU R14, [R1+0x278] ;  /* 0x00027800010e7983 */ /* 0x000ea80000300800 */
[----:B------:R-:W2:Y:S04]  /*11de0*/  LDL.LU R15, [R1+0x274] ;  /* 0x00027400010f7983 */ /* 0x000ea80000300800 */
[----:B------:R-:W2:Y:S04]  /*11df0*/  LDL.LU R3, [R1+0x270] ;  /* 0x0002700001037983 */ /* 0x000ea80000300800 */
[----:B------:R-:W2:Y:S04]  /*11e00*/  LDL.LU R8, [R1+0x26c] ;  /* 0x00026c0001087983 */ /* 0x000ea80000300800 */
[----:B------:R-:W2:Y:S04]  /*11e10*/  LDL.LU R13, [R1+0x268] ;  /* 0x00026800010d7983 */ /* 0x000ea80000300800 */
[----:B------:R-:W2:Y:S04]  /*11e20*/  LDL.LU R7, [R1+0x264] ;  /* 0x0002640001077983 */ /* 0x000ea80000300800 */
[----:B------:R-:W2:Y:S01]  /*11e30*/  LDL.LU R9, [R1+0x260] ;  /* 0x0002600001097983 */ /* 0x000ea20000300800 */
[----:B----4-:R-:W-:-:S05]  /*11e40*/  IMAD.WIDE R10, R58, 0x2, R28 ;  /* 0x000000023a0a7825 */ /* 0x010fca00078e021c */
[----:B------:R0:W-:Y:S01]  /*11e50*/  STL.64 [R1+0x570], R10 ;  /* 0x0005700a01007387 */ /* 0x0001e20000100a00 */
[----:B---3--:R-:W-:-:S03]  /*11e60*/  IMAD.WIDE R4, R59, 0x2, R28 ;  /* 0x000000023b047825 */ /* 0x008fc600078e021c */
[----:B------:R-:W3:Y:S04]  /*11e70*/  LDL.LU R60, [R1+0x25c] ;  /* 0x00025c00013c7983 */ /* 0x000ee80000300800 */
[----:B------:R1:W-:Y:S04]  /*11e80*/  STL.64 [R1+0x2b0], R4 ;  /* 0x0002b00401007387 */ /* 0x0003e80000100a00 */
[----:B------:R-:W4:Y:S04]  /*11e90*/  LDL.LU R61, [R1+0x258] ;  /* 0x00025800013d7983 */ /* 0x000f280000300800 */
[----:B0-----:R-:W4:Y:S04]  /*11ea0*/  LDL.LU R10, [R1+0x254] ;  /* 0x00025400010a7983 */ /* 0x001f280000300800 */
[----:B------:R-:W4:Y:S04]  /*11eb0*/  LDL.LU R11, [R1+0x250] ;  /* 0x00025000010b7983 */ /* 0x000f280000300800 */
[----:B-1----:R-:W4:Y:S04]  /*11ec0*/  LDL.LU R4, [R1+0x24c] ;  /* 0x00024c0001047983 */ /* 0x002f280000300800 */
[----:B------:R-:W4:Y:S04]  /*11ed0*/  LDL.LU R5, [R1+0x248] ;  /* 0x0002480001057983 */ /* 0x000f280000300800 */
[----:B------:R-:W4:Y:S04]  /*11ee0*/  LDL.LU R58, [R1+0x244] ;  /* 0x00024400013a7983 */ /* 0x000f280000300800 */
[----:B------:R-:W4:Y:S01]  /*11ef0*/  LDL.LU R59, [R1+0x240] ;  /* 0x00024000013b7983 */ /* 0x000f220000300800 */
[----:B------:R-:W-:-:S04]  /*11f00*/  IMAD.WIDE R30, R26, 0x2, R28 ;  /* 0x000000021a1e7825 */ /* 0x000fc800078e021c */
        /* <DEDUP_REMOVED lines=15> */
[----:B------:R-:W-:Y:S04]  /*12000*/  STL.64 [R1+0x290], R24 ;  /* 0x0002901801007387 */ /* 0x000fe80000100a00 */
[----:B------:R-:W4:Y:S01]  /*12010*/  LDL.LU R6, [R1+0x23c] ;  /* 0x00023c0001067983 */ /* 0x000f220000300800 */
[----:B------:R-:W-:-:S04]  /*12020*/  IMAD.WIDE R22, R18, 0x2, R28 ;  /* 0x0000000212167825 */ /* 0x000fc800078e021c */
[--C-:B------:R-:W-:Y:S01]  /*12030*/  IMAD.WIDE R18, R19, 0x2, R28.reuse ;  /* 0x0000000213127825 */ /* 0x100fe200078e021c */
[----:B------:R0:W-:Y:S04]  /*12040*/  STL.64 [R1+0x670], R22 ;  /* 0x0006701601007387 */ /* 0x0001e80000100a00 */
[----:B------:R2:W-:Y:S04]  /*12050*/  STL.64 [R1+0x288], R20 ;  /* 0x0002881401007387 */ /* 0x0005e80000100a00 */
[----:B------:R1:W-:Y:S01]  /*12060*/  STL.64 [R1+0x6a0], R18 ;  /* 0x0006a01201007387 */ /* 0x0003e20000100a00 */
[----:B0-----:R-:W-:-:S05]  /*12070*/  IMAD.WIDE R22, R16, 0x2, R28 ;  /* 0x0000000210167825 */ /* 0x001fca00078e021c */
[----:B------:R-:W-:Y:S01]  /*12080*/  STL.64 [R1+0x280], R22 ;  /* 0x0002801601007387 */ /* 0x000fe20000100a00 */
[----:B--2---:R-:W-:-:S04]  /*12090*/  IMAD.WIDE R20, R17, 0x2, R28 ;  /* 0x0000000211147825 */ /* 0x004fc800078e021c */
        /* <DEDUP_REMOVED lines=10> */
[--C-:B--2---:R-:W-:Y:S01]  /*12140*/  IMAD.WIDE R14, R7, 0x2, R28.reuse ;  /* 0x00000002070e7825 */ /* 0x104fe200078e021c */
[----:B------:R-:W2:Y:S04]  /*12150*/  LDL.LU R13, [R1+0x238] ;  /* 0x00023800010d7983 */ /* 0x000ea80000300800 */
[----:B------:R0:W-:Y:S04]  /*12160*/  STL.64 [R1+0x268], R16 ;  /* 0x0002681001007387 */ /* 0x0001e80000100a00 */
[----:B------:R-:W2:Y:S04]  /*12170*/  LDL.LU R7, [R1+0x234] ;  /* 0x0002340001077983 */ /* 0x000ea80000300800 */
[----:B------:R4:W-:Y:S01]  /*12180*/  STL.64 [R1+0x768], R14 ;  /* 0x0007680e01007387 */ /* 0x0009e20000100a00 */
[----:B0-----:R-:W-:-:S04]  /*12190*/  IMAD.WIDE R16, R9, 0x2, R28 ;  /* 0x0000000209107825 */ /* 0x001fc800078e021c */
[--C-:B---3--:R-:W-:Y:S01]  /*121a0*/  IMAD.WIDE R8, R60, 0x2, R28.reuse ;  /* 0x000000023c087825 */ /* 0x108fe200078e021c */
[----:B------:R0:W-:Y:S04]  /*121b0*/  STL.64 [R1+0x260], R16 ;  /* 0x0002601001007387 */ /* 0x0001e80000100a00 */
[----:B------:R1:W-:Y:S01]  /*121c0*/  STL.64 [R1+0x790], R8 ;  /* 0x0007900801007387 */ /* 0x0003e20000100a00 */
[----:B----4-:R-:W-:-:S04]  /*121d0*/  IMAD.WIDE R14, R61, 0x2, R28 ;  /* 0x000000023d0e7825 */ /* 0x010fc800078e021c */
[--C-:B0-----:R-:W-:Y:S01]  /*121e0*/  IMAD.WIDE R16, R10, 0x2, R28.reuse ;  /* 0x000000020a107825 */ /* 0x101fe200078e021c */
[----:B------:R0:W-:Y:S03]  /*121f0*/  STL.64 [R1+0x258], R14 ;  /* 0x0002580e01007387 */ /* 0x0001e60000100a00 */
[--C-:B-1----:R-:W-:Y:S01]  /*12200*/  IMAD.WIDE R8, R11, 0x2, R28.reuse ;  /* 0x000000020b087825 */ /* 0x102fe200078e021c */
[----:B------:R-:W-:Y:S04]  /*12210*/  STL.64 [R1+0x7c8], R16 ;  /* 0x0007c81001007387 */ /* 0x000fe80000100a00 */
[----:B------:R1:W-:Y:S01]  /*12220*/  STL.64 [R1+0x250], R8 ;  /* 0x0002500801007387 */ /* 0x0003e20000100a00 */
[----:B------:R-:W-:-:S04]  /*12230*/  IMAD.WIDE R10, R5, 0x2, R28 ;  /* 0x00000002050a7825 */ /* 0x000fc800078e021c */
[----:B0-----:R-:W-:-:S04]  /*12240*/  IMAD.WIDE R14, R4, 0x2, R28 ;  /* 0x00000002040e7825 */ /* 0x001fc800078e021c */
[--C-:B-1----:R-:W-:Y:S01]  /*12250*/  IMAD.WIDE R8, R58, 0x2, R28.reuse ;  /* 0x000000023a087825 */ /* 0x102fe200078e021c */
[----:B------:R-:W-:Y:S04]  /*12260*/  STL.64 [R1+0x800], R14 ;  /* 0x0008000e01007387 */ /* 0x000fe80000100a00 */
[----:B------:R-:W-:Y:S01]  /*12270*/  STL.64 [R1+0x248], R10 ;  /* 0x0002480a01007387 */ /* 0x000fe20000100a00 */
[----:B------:R-:W-:-:S03]  /*12280*/  IMAD.WIDE R4, R59, 0x2, R28 ;  /* 0x000000023b047825 */ /* 0x000fc600078e021c */
[----:B------:R-:W3:Y:S04]  /*12290*/  LDL.LU R26, [R1+0x230] ;  /* 0x00023000011a7983 */ /* 0x000ee80000300800 */
[----:B------:R0:W-:Y:S04]  /*122a0*/  STL.64 [R1+0x830], R8 ;  /* 0x0008300801007387 */ /* 0x0001e80000100a00 */
[----:B------:R-:W4:Y:S04]  /*122b0*/  LDL.LU R27, [R1+0x22c] ;  /* 0x00022c00011b7983 */ /* 0x000f280000300800 */
[----:B------:R1:W-:Y:S04]  /*122c0*/  STL.64 [R1+0x240], R4 ;  /* 0x0002400401007387 */ /* 0x0003e80000100a00 */
[----:B------:R-:W4:Y:S04]  /*122d0*/  LDL.LU R24, [R1+0x228] ;  /* 0x0002280001187983 */ /* 0x000f280000300800 */
[----:B------:R-:W4:Y:S04]  /*122e0*/  LDL.LU R25, [R1+0x224] ;  /* 0x0002240001197983 */ /* 0x000f280000300800 */
[----:B------:R-:W4:Y:S04]  /*122f0*/  LDL.LU R22, [R1+0x220] ;  /* 0x0002200001167983 */ /* 0x000f280000300800 */
[----:B------:R-:W4:Y:S04]  /*12300*/  LDL.LU R23, [R1+0x21c] ;  /* 0x00021c0001177983 */ /* 0x000f280000300800 */
[----:B------:R-:W4:Y:S04]  /*12310*/  LDL.LU R20, [R1+0x218] ;  /* 0x0002180001147983 */ /* 0x000f280000300800 */
[----:B------:R-:W4:Y:S04]  /*12320*/  LDL.LU R21, [R1+0x214] ;  /* 0x0002140001157983 */ /* 0x000f280000300800 */
[----:B------:R-:W4:Y:S04]  /*12330*/  LDL.LU R18, [R1+0x210] ;  /* 0x0002100001127983 */ /* 0x000f280000300800 */
[----:B0-----:R-:W4:Y:S04]  /*12340*/  LDL.LU R9, [R1+0x20c] ;  /* 0x00020c0001097983 */ /* 0x001f280000300800 */
[----:B------:R-:W4:Y:S04]  /*12350*/  LDL.LU R60, [R1+0x208] ;  /* 0x00020800013c7983 */ /* 0x000f280000300800 */
[----:B------:R-:W4:Y:S01]  /*12360*/  LDL.LU R10, [R1+0x204] ;  /* 0x00020400010a7983 */ /* 0x000f220000300800 */
[----:B-1----:R-:W-:-:S05]  /*12370*/  IMAD.WIDE R4, R6, 0x2, R28 ;  /* 0x0000000206047825 */ /* 0x002fca00078e021c */
[----:B------:R0:W-:Y:S04]  /*12380*/  STL.64 [R1+0x858], R4 ;  /* 0x0008580401007387 */ /* 0x0001e80000100a00 */
[----:B------:R-:W4:Y:S04]  /*12390*/  LDL.LU R11, [R1+0x200] ;  /* 0x00020000010b7983 */ /* 0x000f280000300800 */
[----:B0-----:R-:W4:Y:S04]  /*123a0*/  LDL.LU R4, [R1+0x1fc] ;  /* 0x0001fc0001047983 */ /* 0x001f280000300800 */
[----:B------:R-:W4:Y:S04]  /*123b0*/  LDL.LU R5, [R1+0x1f8] ;  /* 0x0001f80001057983 */ /* 0x000f280000300800 */
[----:B------:R-:W4:Y:S04]  /*123c0*/  LDL.LU R58, [R1+0x1f4] ;  /* 0x0001f400013a7983 */ /* 0x000f280000300800 */
[----:B------:R-:W4:Y:S04]  /*123d0*/  LDL.LU R59, [R1+0x1f0] ;  /* 0x0001f000013b7983 */ /* 0x000f280000300800 */
[----:B------:R-:W4:Y:S04]  /*123e0*/  LDL.LU R61, [R1+0x1ec] ;  /* 0x0001ec00013d7983 */ /* 0x000f280000300800 */
[----:B------:R-:W4:Y:S01]  /*123f0*/  LDL.LU R6, [R1+0x1e8] ;  /* 0x0001e80001067983 */ /* 0x000f220000300800 */
[----:B--2---:R-:W-:-:S03]  /*12400*/  IMAD.WIDE R14, R7, 0x2, R28 ;  /* 0x00000002070e7825 */ /* 0x004fc600078e021c */
[----:B------:R-:W2:Y:S01]  /*12410*/  LDL.LU R7, [R1+0x1e4] ;  /* 0x0001e40001077983 */ /* 0x000ea20000300800 */
[----:B------:R-:W-:-:S05]  /*12420*/  IMAD.WIDE R16, R13, 0x2, R28 ;  /* 0x000000020d107825 */ /* 0x000fca00078e021c */
[----:B------:R0:W-:Y:S04]  /*12430*/  STL.64 [R1+0x238], R16 ;  /* 0x0002381001007387 */ /* 0x0001e80000100a00 */
[----:B------:R-:W2:Y:S04]  /*12440*/  LDL.LU R19, [R1+0x1e0] ;  /* 0x0001e00001137983 */ /* 0x000ea80000300800 */
[----:B------:R1:W-:Y:S04]  /*12450*/  STL.64 [R1+0x890], R14 ;  /* 0x0008900e01007387 */ /* 0x0003e80000100a00 */
[----:B0-----:R-:W2:Y:S04]  /*12460*/  LDL.LU R16, [R1+0x1dc] ;  /* 0x0001dc0001107983 */ /* 0x001ea80000300800 */
[----:B------:R-:W2:Y:S04]  /*12470*/  LDL.LU R17, [R1+0x1d8] ;  /* 0x0001d80001117983 */ /* 0x000ea80000300800 */
[----:B-1----:R-:W2:Y:S04]  /*12480*/  LDL.LU R14, [R1+0x1d4] ;  /* 0x0001d400010e7983 */ /* 0x002ea80000300800 */
[----:B------:R-:W2:Y:S04]  /*12490*/  LDL.LU R15, [R1+0x1d0] ;  /* 0x0001d000010f7983 */ /* 0x000ea80000300800 */
[----:B------:R-:W2:Y:S04]  /*124a0*/  LDL.LU R3, [R1+0x1cc] ;  /* 0x0001cc0001037983 */ /* 0x000ea80000300800 */
[----:B------:R-:W2:Y:S04]  /*124b0*/  LDL.LU R8, [R1+0x1c8] ;  /* 0x0001c80001087983 */ /* 0x000ea80000300800 */
[----:B------:R-:W2:Y:S01]  /*124c0*/  LDL.LU R13, [R1+0x1c4] ;  /* 0x0001c400010d7983 */ /* 0x000ea20000300800 */
[----:B---3--:R-:W-:-:S05]  /*124d0*/  IMAD.WIDE R30, R26, 0x2, R28 ;  /* 0x000000021a1e7825 */ /* 0x008fca00078e021c */
[----:B------:R0:W-:Y:S01]  /*124e0*/  STL.64 [R1+0x230], R30 ;  /* 0x0002301e01007387 */ /* 0x0001e20000100a00 */
[----:B----4-:R-:W-:-:S03]  /*124f0*/  IMAD.WIDE R26, R27, 0x2, R28 ;  /* 0x000000021b1a7825 */ /* 0x010fc600078e021c */
[----:B0-----:R-:W3:Y:S04]  /*12500*/  LDL.LU.64 R30, [R1+0x3228] ;  /* 0x00322800011e7983 */ /* 0x001ee80000300a00 */
        /* <DEDUP_REMOVED lines=14> */
[----:B0-----:R-:W3:Y:S04]  /*125f0*/  LDL.LU.64 R22, [R1+0x3210] ;  /* 0x0032100001167983 */ /* 0x001ee80000300a00 */
[----:B------:R0:W-:Y:S02]  /*12600*/  STL.64 [R1+0x958], R20 ;  /* 0x0009581401007387 */ /* 0x0001e40000100a00 */
[----:B0-----:R-:W-:-:S05]  /*12610*/  IMAD.WIDE R20, R18, 0x2, R28 ;  /* 0x0000000212147825 */ /* 0x001fca00078e021c */
[----:B------:R0:W-:Y:S02]  /*12620*/  STL.64 [R1+0x210], R20 ;  /* 0x0002101401007387 */ /* 0x0001e40000100a00 */
[--C-:B0-----:R-:W-:Y:S02]  /*12630*/  IMAD.WIDE R20, R9, 0x2, R28.reuse ;  /* 0x0000000209147825 */ /* 0x101fe400078e021c */
[----:B------:R-:W3:Y:S04]  /*12640*/  LDL.LU R9, [R1+0x1b0] ;  /* 0x0001b00001097983 */ /* 0x000ee80000300800 */
[----:B------:R0:W-:Y:S02]  /*12650*/  STL.64 [R1+0x990], R20 ;  /* 0x0009901401007387 */ /* 0x0001e40000100a00 */
[----:B0-----:R-:W-:-:S05]  /*12660*/  IMAD.WIDE R20, R60, 0x2, R28 ;  /* 0x000000023c147825 */ /* 0x001fca00078e021c */
        /* <DEDUP_REMOVED lines=8> */
[----:B------:R0:W-:Y:S03]  /*126f0*/  STL.64 [R1+0x9e8], R10 ;  /* 0x0009e80a01007387 */ /* 0x0001e60000100a00 */
[--C-:B------:R-:W-:Y:S01]  /*12700*/  IMAD.WIDE R60, R61, 0x2, R28.reuse ;  /* 0x000000023d3c7825 */ /* 0x100fe200078e021c */
[----:B0-----:R-:W3:Y:S04]  /*12710*/  LDL.LU.64 R10, [R1+0x3200] ;  /* 0x00320000010a7983 */ /* 0x001ee80000300a00 */
[----:B------:R0:W-:Y:S02]  /*12720*/  STL.64 [R1+0x1f8], R4 ;  /* 0x0001f80401007387 */ /* 0x0001e40000100a00 */
[----:B0-----:R-:W-:-:S04]  /*12730*/  IMAD.WIDE R4, R58, 0x2, R28 ;  /* 0x000000023a047825 */ /* 0x001fc800078e021c */
[--C-:B------:R-:W-:Y:S01]  /*12740*/  IMAD.WIDE R58, R59, 0x2, R28.reuse ;  /* 0x000000023b3a7825 */ /* 0x100fe200078e021c */
[----:B------:R0:W-:Y:S04]  /*12750*/  STL.64 [R1+0xa20], R4 ;  /* 0x000a200401007387 */ /* 0x0001e80000100a00 */
[----:B0-----:R-:W3:Y:S04]  /*12760*/  LDL.LU.64 R4, [R1+0x31f8] ;  /* 0x0031f80001047983 */ /* 0x001ee80000300a00 */
[----:B------:R0:W-:Y:S04]  /*12770*/  STL.64 [R1+0x1f0], R58 ;  /* 0x0001f03a01007387 */ /* 0x0001e80000100a00 */
[----:B0-----:R-:W3:Y:S04]  /*12780*/  LDL.LU.64 R58, [R1+0x31f0] ;  /* 0x0031f000013a7983 */ /* 0x001ee80000300a00 */
[----:B------:R0:W-:Y:S02]  /*12790*/  STL.64 [R1+0xa58], R60 ;  /* 0x000a583c01007387 */ /* 0x0001e40000100a00 */
[----:B0-----:R-:W-:-:S04]  /*127a0*/  IMAD.WIDE R60, R6, 0x2, R28 ;  /* 0x00000002063c7825 */ /* 0x001fc800078e021c */
[--C-:B--2---:R-:W-:Y:S01]  /*127b0*/  IMAD.WIDE R6, R7, 0x2, R28.reuse ;  /* 0x0000000207067825 */ /* 0x104fe200078e021c */
[----:B------:R0:W-:Y:S04]  /*127c0*/  STL.64 [R1+0x1e8], R60 ;  /* 0x0001e83c01007387 */ /* 0x0001e80000100a00 */
[----:B0-----:R-:W2:Y:S04]  /*127d0*/  LDL.LU R60, [R1+0x194] ;  /* 0x00019400013c7983 */ /* 0x001ea80000300800 */
[----:B------:R-:W2:Y:S04]  /*127e0*/  LDL.LU R61, [R1+0x190] ;  /* 0x00019000013d7983 */ /* 0x000ea80000300800 */
[----:B------:R0:W-:Y:S04]  /*127f0*/  STL.64 [R1+0xa88], R6 ;  /* 0x000a880601007387 */ /* 0x0001e80000100a00 */
[----:B0-----:R-:W2:Y:S01]  /*12800*/  LDL.LU.64 R6, [R1+0x31e8] ;  /* 0x0031e80001067983 */ /* 0x001ea20000300a00 */
[----:B------:R-:W-:-:S05]  /*12810*/  IMAD.WIDE R18, R19, 0x2, R28 ;  /* 0x0000000213127825 */ /* 0x000fca00078e021c */
[----:B------:R0:W-:Y:S02]  /*12820*/  STL.64 [R1+0x1e0], R18 ;  /* 0x0001e01201007387 */ /* 0x0001e40000100a00 */
[----:B0-----:R-:W-:-:S05]  /*12830*/  IMAD.WIDE R18, R16, 0x2, R28 ;  /* 0x0000000210127825 */ /* 0x001fca00078e021c */
[----:B------:R0:W-:Y:S02]  /*12840*/  STL.64 [R1+0xab0], R18 ;  /* 0x000ab01201007387 */ /* 0x0001e40000100a00 */
[----:B0-----:R-:W-:-:S04]  /*12850*/  IMAD.WIDE R18, R17, 0x2, R28 ;  /* 0x0000000211127825 */ /* 0x001fc800078e021c */
        /* <DEDUP_REMOVED lines=9> */
[----:B0-----:R-:W4:Y:S04]  /*128f0*/  LDL.LU R19, [R1+0x174] ;  /* 0x0001740001137983 */ /* 0x001f280000300800 */
[----:B------:R0:W-:Y:S01]  /*12900*/  STL.64 [R1+0x1c8], R16 ;  /* 0x0001c81001007387 */ /* 0x0001e20000100a00 */
[----:B------:R-:W-:-:S03]  /*12910*/  IMAD.WIDE R12, R12, 0x2, R28 ;  /* 0x000000020c0c7825 */ /* 0x000fc600078e021c */
[----:B0-----:R-:W4:Y:S04]  /*12920*/  LDL.LU R16, [R1+0x170] ;  /* 0x0001700001107983 */ /* 0x001f280000300800 */
[----:B------:R2:W-:Y:S04]  /*12930*/  STL.64 [R1+0xb58], R14 ;  /* 0x000b580e01007387 */ /* 0x0005e80000100a00 */
[----:B------:R-:W4:Y:S01]  /*12940*/  LDL.LU R17, [R1+0x398] ;  /* 0x0003980001117983 */ /* 0x000f220000300800 */
[----:B--2---:R-:W-:-:S04]  /*12950*/  IMAD.WIDE R14, R6, 0x2, R28 ;  /* 0x00000002060e7825 */ /* 0x004fc800078e021c */
[--C-:B------:R-:W-:Y:S01]  /*12960*/  IMAD.WIDE R6, R7, 0x2, R28.reuse ;  /* 0x0000000207067825 */ /* 0x100fe200078e021c */
[----:B------:R0:W-:Y:S04]  /*12970*/  STL.64 [R1+0x1c0], R14 ;  /* 0x0001c00e01007387 */ /* 0x0001e80000100a00 */
[----:B0-----:R-:W2:Y:S04]  /*12980*/  LDL.LU.64 R14, [R1+0x168] ;  /* 0x00016800010e7983 */ /* 0x001ea80000300a00 */
[----:B------:R0:W-:Y:S04]  /*12990*/  STL.64 [R1+0xb80], R6 ;  /* 0x000b800601007387 */ /* 0x0001e80000100a00 */
[----:B0-----:R-:W2:Y:S04]  /*129a0*/  LDL.LU.64 R6, [R1+0xd8] ;  /* 0x0000d80001067983 */ /* 0x001ea80000300a00 */
[----:B------:R0:W-:Y:S04]  /*129b0*/  STL.64 [R1+0x1b8], R12 ;  /* 0x0001b80c01007387 */ /* 0x0001e80000100a00 */
[----:B0-----:R-:W2:Y:S01]  /*129c0*/  LDL.LU R13, [R1+0x31e0] ;  /* 0x0031e000010d7983 */ /* 0x001ea20000300800 */
[----:B---3--:R-:W-:-:S04]  /*129d0*/  IMAD.WIDE R8, R9, 0x2, R28 ;  /* 0x0000000209087825 */ /* 0x008fc800078e021c */
[----:B--2---:R-:W-:-:S05]  /*129e0*/  IMAD.WIDE R12, R13, 0x2, R28 ;  /* 0x000000020d0c7825 */ /* 0x004fca00078e021c */
[----:B------:R0:W-:Y:S04]  /*129f0*/  STL.64 [R1+0xbb8], R12 ;  /* 0x000bb80c01007387 */ /* 0x0001e80000100a00 */
[----:B0-----:R-:W2:Y:S04]  /*12a00*/  LDL.LU.64 R12, [R1+0x48] ;  /* 0x00004800010c7983 */ /* 0x001ea80000300a00 */
[----:B------:R0:W-:Y:S02]  /*12a10*/  STL.64 [R1+0x1b0], R8 ;  /* 0x0001b00801007387 */ /* 0x0001e40000100a00 */
[----:B0-----:R-:W-:-:S05]  /*12a20*/  IMAD.WIDE R8, R58, 0x2, R28 ;  /* 0x000000023a087825 */ /* 0x001fca00078e021c */
[----:B------:R0:W-:Y:S02]  /*12a30*/  STL.64 [R1+0xbf0], R8 ;  /* 0x000bf00801007387 */ /* 0x0001e40000100a00 */
[--C-:B0-----:R-:W-:Y:S02]  /*12a40*/  IMAD.WIDE R8, R59, 0x2, R28.reuse ;  /* 0x000000023b087825 */ /* 0x101fe400078e021c */
[----:B------:R-:W3:Y:S04]  /*12a50*/  LDL.LU.64 R58, [R1+0x160] ;  /* 0x00016000013a7983 */ /* 0x000ee80000300a00 */
[----:B------:R0:W-:Y:S02]  /*12a60*/  STL.64 [R1+0x1a8], R8 ;  /* 0x0001a80801007387 */ /* 0x0001e40000100a00 */
[----:B0-----:R-:W-:-:S05]  /*12a70*/  IMAD.WIDE R8, R4, 0x2, R28 ;  /* 0x0000000204087825 */ /* 0x001fca00078e021c */
[----:B------:R0:W-:Y:S02]  /*12a80*/  STL.64 [R1+0xc20], R8 ;  /* 0x000c200801007387 */ /* 0x0001e40000100a00 */
[--C-:B0-----:R-:W-:Y:S02]  /*12a90*/  IMAD.WIDE R8, R5, 0x2, R28.reuse ;  /* 0x0000000205087825 */ /* 0x101fe400078e021c */
[----:B------:R-:W2:Y:S04]  /*12aa0*/  LDL.LU.64 R4, [R1+0xd0] ;  /* 0x0000d00001047983 */ /* 0x000ea80000300a00 */
[----:B------:R0:W-:Y:S02]  /*12ab0*/  STL.64 [R1+0x1a0], R8 ;  /* 0x0001a00801007387 */ /* 0x0001e40000100a00 */
[----:B0-----:R-:W-:-:S05]  /*12ac0*/  IMAD.WIDE R8, R10, 0x2, R28 ;  /* 0x000000020a087825 */ /* 0x001fca00078e021c */
[----:B------:R0:W-:Y:S02]  /*12ad0*/  STL.64 [R1+0xc48], R8 ;  /* 0x000c480801007387 */ /* 0x0001e40000100a00 */
[--C-:B0-----:R-:W-:Y:S02]  /*12ae0*/  IMAD.WIDE R8, R11, 0x2, R28.reuse ;  /* 0x000000020b087825 */ /* 0x101fe400078e021c */
[----:B------:R-:W2:Y:S04]  /*12af0*/  LDL.LU.64 R10, [R1+0x40] ;  /* 0x00004000010a7983 */ /* 0x000ea80000300a00 */
[----:B------:R0:W-:Y:S02]  /*12b00*/  STL.64 [R1+0x198], R8 ;  /* 0x0001980801007387 */ /* 0x0001e40000100a00 */
[----:B0-----:R-:W-:-:S05]  /*12b10*/  IMAD.WIDE R8, R60, 0x2, R28 ;  /* 0x000000023c087825 */ /* 0x001fca00078e021c */
[----:B------:R0:W-:Y:S04]  /*12b20*/  STL.64 [R1+0xc80], R8 ;  /* 0x000c800801007387 */ /* 0x0001e80000100a00 */
[----:B0-----:R-:W2:Y:S01]  /*12b30*/  LDL.LU.64 R8, [R1+0x31d8] ;  /* 0x0031d80001087983 */ /* 0x001ea20000300a00 */
[----:B------:R-:W-:-:S05]  /*12b40*/  IMAD.WIDE R60, R61, 0x2, R28 ;  /* 0x000000023d3c7825 */ /* 0x000fca00078e021c */
[----:B------:R2:W-:Y:S02]  /*12b50*/  STL.64 [R1+0x190], R60 ;  /* 0x0001903c01007387 */ /* 0x0005e40000100a00 */
[----:B--2---:R-:W-:-:S05]  /*12b60*/  IMAD.WIDE R60, R8, 0x2, R28 ;  /* 0x00000002083c7825 */ /* 0x004fca00078e021c */
[----:B------:R0:W-:Y:S04]  /*12b70*/  STL.64 [R1+0xcb8], R60 ;  /* 0x000cb83c01007387 */ /* 0x0001e80000100a00 */
[----:B0-----:R-:W2:Y:S02]  /*12b80*/  LDL.LU R60, [R1+0x31d0] ;  /* 0x0031d000013c7983 */ /* 0x001ea40000300800 */
[----:B--2---:R-:W-:-:S05]  /*12b90*/  IMAD.WIDE R60, R60, 0x2, R28 ;  /* 0x000000023c3c7825 */ /* 0x004fca00078e021c */
[----:B------:R0:W-:Y:S04]  /*12ba0*/  STL.64 [R1+0x188], R60 ;  /* 0x0001883c01007387 */ /* 0x0001e80000100a00 */
[----:B0-----:R-:W2:Y:S01]  /*12bb0*/  LDL.LU R61, [R1+0x31cc] ;  /* 0x0031cc00013d7983 */ /* 0x001ea20000300800 */
[----:B------:R-:W-:-:S04]  /*12bc0*/  IMAD.WIDE R8, R9, 0x2, R28 ;  /* 0x0000000209087825 */ /* 0x000fc800078e021c */
[----:B------:R-:W-:-:S04]  /*12bd0*/  IMAD.WIDE R2, R2, 0x2, R28 ;  /* 0x0000000202027825 */ /* 0x000fc800078e021c */
[----:B--2---:R-:W-:-:S05]  /*12be0*/  IMAD.WIDE R60, R61, 0x2, R28 ;  /* 0x000000023d3c7825 */ /* 0x004fca00078e021c */
[----:B------:R0:W-:Y:S04]  /*12bf0*/  STL.64 [R1+0xce8], R60 ;  /* 0x000ce83c01007387 */ /* 0x0001e80000100a00 */
[----:B0-----:R-:W2:Y:S04]  /*12c00*/  LDL.LU.64 R60, [R1+0x158] ;  /* 0x00015800013c7983 */ /* 0x001ea80000300a00 */
[----:B------:R0:W-:Y:S04]  /*12c10*/  STL.64 [R1+0x180], R8 ;  /* 0x0001800801007387 */ /* 0x0001e80000100a00 */
[----:B0-----:R-:W2:Y:S04]  /*12c20*/  LDL.LU.64 R8, [R1+0xc8] ;  /* 0x0000c80001087983 */ /* 0x001ea80000300a00 */
[----:B------:R0:W-:Y:S04]  /*12c30*/  STL.64 [R1+0xd10], R2 ;  /* 0x000d100201007387 */ /* 0x0001e80000100a00 */
[----:B0-----:R-:W2:Y:S01]  /*12c40*/  LDL.LU R3, [R1+0x31c8] ;  /* 0x0031c80001037983 */ /* 0x001ea20000300800 */
[----:B----4-:R-:W-:-:S04]  /*12c50*/  IMAD.WIDE R18, R19, 0x2, R28 ;  /* 0x0000000213127825 */ /* 0x010fc800078e021c */
[----:B------:R-:W-:-:S04]  /*12c60*/  IMAD.WIDE R32, R39, 0x2, R28 ;  /* 0x0000000227207825 */ /* 0x000fc800078e021c */
        /* <DEDUP_REMOVED lines=12> */
[----:B--2---:R-:W-:-:S05]  /*12d30*/  IMAD.WIDE R2, R3, 0x2, R28 ;  /* 0x0000000203027825 */ /* 0x004fca00078e021c */
[----:B------:R0:W-:Y:S04]  /*12d40*/  STL.64 [R1+0x178], R2 ;  /* 0x0001780201007387 */ /* 0x0001e80000100a00 */
[----:B0-----:R-:W2:Y:S04]  /*12d50*/  LDL.LU.64 R2, [R1+0x38] ;  /* 0x0000380001027983 */ /* 0x001ea80000300a00 */
[----:B------:R0:W-:Y:S02]  /*12d60*/  STL.64 [R1+0xd48], R18 ;  /* 0x000d481201007387 */ /* 0x0001e40000100a00 */
[----:B0-----:R-:W-:-:S04]  /*12d70*/  IMAD.WIDE R18, R16, 0x2, R28 ;  /* 0x0000000210127825 */ /* 0x001fc800078e021c */
[--C-:B------:R-:W-:Y:S01]  /*12d80*/  IMAD.WIDE R16, R17, 0x2, R28.reuse ;  /* 0x0000000211107825 */ /* 0x100fe200078e021c */
[----:B------:R0:W-:Y:S03]  /*12d90*/  STL.64 [R1+0x170], R18 ;  /* 0x0001701201007387 */ /* 0x0001e60000100a00 */
[----:B------:R-:W-:-:S04]  /*12da0*/  IMAD.WIDE R28, R0, 0x2, R28 ;  /* 0x00000002001c7825 */ /* 0x000fc800078e021c */
[----:B------:R-:W-:Y:S01]  /*12db0*/  IMAD.MOV.U32 R0, RZ, RZ, R15 ;  /* 0x000000ffff007224 */ /* 0x000fe200078e000f */
[----:B0-----:R-:W4:Y:S04]  /*12dc0*/  LDL.LU.64 R18, [R1+0x31c0] ;  /* 0x0031c00001127983 */ /* 0x001f280000300a00 */
[----:B------:R0:W-:Y:S04]  /*12dd0*/  STL.64 [R1+0x398], R16 ;  /* 0x0003981001007387 */ /* 0x0001e80000100a00 */
[----:B0-----:R-:W2:Y:S04]  /*12de0*/  LDL.LU.64 R16, [R1+0x31b8] ;  /* 0x0031b80001107983 */ /* 0x001ea80000300a00 */
[----:B------:R0:W-:Y:S04]  /*12df0*/  STL [R1+0x2f5c], R14 ;  /* 0x002f5c0e01007387 */ /* 0x0001e80000100800 */
[----:B0-----:R-:W2:Y:S04]  /*12e00*/  LDL.LU.64 R14, [R1+0x31b0] ;  /* 0x0031b000010e7983 */ /* 0x001ea80000300a00 */
[----:B------:R-:W-:Y:S04]  /*12e10*/  STL [R1+0x2f58], R6 ;  /* 0x002f580601007387 */ /* 0x000fe80000100800 */
[----:B------:R0:W-:Y:S02]  /*12e20*/  STL [R1+0x2f54], R0 ;  /* 0x002f540001007387 */ /* 0x0001e40000100800 */
[----:B0-----:R-:W-:-:S02]  /*12e30*/  IMAD.MOV.U32 R0, RZ, RZ, R7 ;  /* 0x000000ffff007224 */ /* 0x001fc400078e0007 */
[----:B------:R-:W4:Y:S04]  /*12e40*/  LDL.LU.64 R6, [R1+0x30] ;  /* 0x0000300001067983 */ /* 0x000f280000300a00 */
[----:B------:R0:W-:Y:S04]  /*12e50*/  STL [R1+0x2f4c], R0 ;  /* 0x002f4c0001007387 */ /* 0x0001e80000100800 */
[----:B------:R1:W-:Y:S01]  /*12e60*/  STL [R1+0x2f50], R12 ;  /* 0x002f500c01007387 */ /* 0x0003e20000100800 */
[----:B0-----:R-:W-:-:S03]  /*12e70*/  IMAD.MOV.U32 R0, RZ, RZ, R13 ;  /* 0x000000ffff007224 */ /* 0x001fc600078e000d */
[----:B-1----:R-:W4:Y:S04]  /*12e80*/  LDL.LU.64 R12, [R1+0x31a8] ;  /* 0x0031a800010c7983 */ /* 0x002f280000300a00 */
[----:B--2---:R-:W-:Y:S04]  /*12e90*/  STL [R1+0x2f48], R14 ;  /* 0x002f480e01007387 */ /* 0x004fe80000100800 */
[----:B------:R0:W-:Y:S04]  /*12ea0*/  STL [R1+0x2f44], R0 ;  /* 0x002f440001007387 */ /* 0x0001e80000100800 */
[----:B------:R1:W-:Y:S04]  /*12eb0*/  STL [R1+0x2f3c], R15 ;  /* 0x002f3c0f01007387 */ /* 0x0003e80000100800 */
[----:B---3--:R2:W-:Y:S01]  /*12ec0*/  STL [R1+0x2f40], R58 ;  /* 0x002f403a01007387 */ /* 0x0085e20000100800 */
[----:B0-----:R-:W-:-:S03]  /*12ed0*/  IMAD.MOV.U32 R0, RZ, RZ, R59 ;  /* 0x000000ffff007224 */ /* 0x001fc600078e003b */
[----:B-1----:R-:W3:Y:S04]  /*12ee0*/  LDL.LU.64 R14, [R1+0x148] ;  /* 0x00014800010e7983 */ /* 0x002ee80000300a00 */
[----:B------:R-:W-:Y:S04]  /*12ef0*/  STL [R1+0x2f38], R4 ;  /* 0x002f380401007387 */ /* 0x000fe80000100800 */
[----:B------:R0:W-:Y:S04]  /*12f00*/  STL [R1+0x2f34], R0 ;  /* 0x002f340001007387 */ /* 0x0001e80000100800 */
[----:B--2---:R-:W2:Y:S01]  /*12f10*/  LDL.LU.64 R58, [R1+0xb8] ;  /* 0x0000b800013a7983 */ /* 0x004ea20000300a00 */
[----:B0-----:R-:W-:-:S03]  /*12f20*/  IMAD.MOV.U32 R0, RZ, RZ, R5 ;  /* 0x000000ffff007224 */ /* 0x001fc600078e0005 */
[----:B------:R-:W-:Y:S04]  /*12f30*/  STL [R1+0x2f30], R10 ;  /* 0x002f300a01007387 */ /* 0x000fe80000100800 */
[----:B------:R0:W-:Y:S04]  /*12f40*/  STL [R1+0x2f2c], R0 ;  /* 0x002f2c0001007387 */ /* 0x0001e80000100800 */
[----:B------:R-:W2:Y:S01]  /*12f50*/  LDL.LU.64 R4, [R1+0x28] ;  /* 0x0000280001047983 */ /* 0x000ea20000300a00 */
[----:B0-----:R-:W-:-:S03]  /*12f60*/  IMAD.MOV.U32 R0, RZ, RZ, R11 ;  /* 0x000000ffff007224 */ /* 0x001fc600078e000b */
[----:B------:R-:W2:Y:S04]  /*12f70*/  LDL.LU.64 R10, [R1+0x31a0] ;  /* 0x0031a000010a7983 */ /* 0x000ea80000300a00 */
[----:B------:R-:W-:Y:S04]  /*12f80*/  STL [R1+0x2f28], R16 ;  /* 0x002f281001007387 */ /* 0x000fe80000100800 */
[----:B------:R0:W-:Y:S04]  /*12f90*/  STL [R1+0x2f24], R0 ;  /* 0x002f240001007387 */ /* 0x0001e80000100800 */
[----:B------:R1:W-:Y:S01]  /*12fa0*/  STL [R1+0x2f1c], R17 ;  /* 0x002f1c1101007387 */ /* 0x0003e20000100800 */
[----:B0-----:R-:W-:-:S03]  /*12fb0*/  IMAD.MOV.U32 R0, RZ, RZ, R61 ;  /* 0x000000ffff007224 */ /* 0x001fc600078e003d */
[----:B-1----:R-:W2:Y:S04]  /*12fc0*/  LDL.LU.64 R16, [R1+0xc0] ;  /* 0x0000c00001107983 */ /* 0x002ea80000300a00 */
[----:B------:R0:W-:Y:S04]  /*12fd0*/  STL [R1+0x2f20], R60 ;  /* 0x002f203c01007387 */ /* 0x0001e80000100800 */
[----:B------:R-:W-:Y:S04]  /*12fe0*/  STL [R1+0x2f18], R8 ;  /* 0x002f180801007387 */ /* 0x000fe80000100800 */
[----:B------:R1:W-:Y:S04]  /*12ff0*/  STL [R1+0x2f14], R0 ;  /* 0x002f140001007387 */ /* 0x0003e80000100800 */
[----:B0-----:R-:W2:Y:S01]  /*13000*/  LDL.LU.64 R60, [R1+0xb0] ;  /* 0x0000b000013c7983 */ /* 0x001ea20000300a00 */
[----:B-1----:R-:W-:-:S03]  /*13010*/  IMAD.MOV.U32 R0, RZ, RZ, R9 ;  /* 0x000000ffff007224 */ /* 0x002fc600078e0009 */
[----:B------:R-:W2:Y:S04]  /*13020*/  LDL.LU.64 R8, [R1+0x3198] ;  /* 0x0031980001087983 */ /* 0x000ea80000300a00 */
[----:B------:R-:W-:Y:S04]  /*13030*/  STL [R1+0x2f10], R2 ;  /* 0x002f100201007387 */ /* 0x000fe80000100800 */
[----:B------:R0:W-:Y:S04]  /*13040*/  STL [R1+0x2f0c], R0 ;  /* 0x002f0c0001007387 */ /* 0x0001e80000100800 */
[----:B----4-:R-:W-:Y:S01]  /*13050*/  STL [R1+0x2f08], R18 ;  /* 0x002f081201007387 */ /* 0x010fe20000100800 */
[----:B0-----:R-:W-:-:S05]  /*13060*/  IMAD.MOV.U32 R0, RZ, RZ, R3 ;  /* 0x000000ffff007224 */ /* 0x001fca00078e0003 */
[----:B------:R-:W-:Y:S04]  /*13070*/  STL [R1+0x2f04], R0 ;  /* 0x002f040001007387 */ /* 0x000fe80000100800 */
[----:B------:R0:W-:Y:S04]  /*13080*/  STL [R1+0x2efc], R19 ;  /* 0x002efc1301007387 */ /* 0x0001e80000100800 */
[----:B0-----:R-:W4:Y:S02]  /*13090*/  LDL.LU.64 R18, [R1+0x150] ;  /* 0x0001500001127983 */ /* 0x001f240000300a00 */
[----:B----4-:R-:W-:-:S02]  /*130a0*/  IMAD.MOV.U32 R0, RZ, RZ, R19 ;  /* 0x000000ffff007224 */ /* 0x010fc400078e0013 */
[----:B------:R0:W-:Y:S04]  /*130b0*/  STL [R1+0x2f00], R18 ;  /* 0x002f001201007387 */ /* 0x0001e80000100800 */
[----:B------:R-:W4:Y:S04]  /*130c0*/  LDL.LU.64 R2, [R1+0x138] ;  /* 0x0001380001027983 */ /* 0x000f280000300a00 */
[----:B--2---:R-:W-:Y:S04]  /*130d0*/  STL [R1+0x2ef8], R16 ;  /* 0x002ef81001007387 */ /* 0x004fe80000100800 */
[----:B------:R1:W-:Y:S04]  /*130e0*/  STL [R1+0x2ef4], R0 ;  /* 0x002ef40001007387 */ /* 0x0003e80000100800 */
[----:B0-----:R-:W2:Y:S01]  /*130f0*/  LDL.LU.64 R18, [R1+0xa8] ;  /* 0x0000a80001127983 */ /* 0x001ea20000300a00 */
[----:B-1----:R-:W-:-:S03]  /*13100*/  IMAD.MOV.U32 R0, RZ, RZ, R17 ;  /* 0x000000ffff007224 */ /* 0x002fc600078e0011 */
        /* <DEDUP_REMOVED lines=8> */
[----:B---3--:R-:W-:-:S03]  /*13190*/  IMAD.MOV.U32 R0, RZ, RZ, R15 ;  /* 0x000000ffff007224 */ /* 0x008fc600078e000f */
[----:B0-----:R-:W3:Y:S04]  /*131a0*/  LDL.LU.64 R20, [R1+0x20] ;  /* 0x0000200001147983 */ /* 0x001ee80000300a00 */
[----:B------:R0:W-:Y:S04]  /*131b0*/  STL [R1+0x2ee0], R14 ;  /* 0x002ee00e01007387 */ /* 0x0001e80000100800 */
[----:B0-----:R-:W2:Y:S04]  /*131c0*/  LDL.LU.64 R14, [R1+0x130] ;  /* 0x00013000010e7983 */ /* 0x001ea80000300a00 */
[----:B------:R0:W-:Y:S04]  /*131d0*/  STL [R1+0x2ed4], R0 ;  /* 0x002ed40001007387 */ /* 0x0001e80000100800 */
[----:B------:R1:W-:Y:S01]  /*131e0*/  STL [R1+0x2ed8], R58 ;  /* 0x002ed83a01007387 */ /* 0x0003e20000100800 */
[----:B0-----:R-:W-:-:S03]  /*131f0*/  IMAD.MOV.U32 R0, RZ, RZ, R59 ;  /* 0x000000ffff007224 */ /* 0x001fc600078e003b */
[----:B-1----:R-:W2:Y:S04]  /*13200*/  LDL.LU.64 R58, [R1+0xa0] ;  /* 0x0000a000013a7983 */ /* 0x002ea80000300a00 */
[----:B------:R0:W-:Y:S04]  /*13210*/  STL [R1+0x2ecc], R0 ;  /* 0x002ecc0001007387 */ /* 0x0001e80000100800 */
[----:B------:R1:W-:Y:S01]  /*13220*/  STL [R1+0x2ed0], R4 ;  /* 0x002ed00401007387 */ /* 0x0003e20000100800 */
[----:B0-----:R-:W-:-:S03]  /*13230*/  IMAD.MOV.U32 R0, RZ, RZ, R5 ;  /* 0x000000ffff007224 */ /* 0x001fc600078e0005 */
[----:B-1----:R-:W2:Y:S04]  /*13240*/  LDL.LU.64 R4, [R1+0x3188] ;  /* 0x0031880001047983 */ /* 0x002ea80000300a00 */
[----:B------:R-:W-:Y:S04]  /*13250*/  STL [R1+0x2ec8], R22 ;  /* 0x002ec81601007387 */ /* 0x000fe80000100800 */
[----:B------:R-:W-:Y:S04]  /*13260*/  STL [R1+0x2ec4], R0 ;  /* 0x002ec40001007387 */ /* 0x000fe80000100800 */
[----:B------:R0:W-:Y:S04]  /*13270*/  STL [R1+0x2ebc], R23 ;  /* 0x002ebc1701007387 */ /* 0x0001e80000100800 */
[----:B0-----:R-:W2:Y:S02]  /*13280*/  LDL.LU.64 R22, [R1+0x140] ;  /* 0x0001400001167983 */ /* 0x001ea40000300a00 */
[----:B--2---:R-:W-:-:S02]  /*13290*/  IMAD.MOV.U32 R0, RZ, RZ, R23 ;  /* 0x000000ffff007224 */ /* 0x004fc400078e0017 */
[----:B------:R0:W-:Y:S04]  /*132a0*/  STL [R1+0x2ec0], R22 ;  /* 0x002ec01601007387 */ /* 0x0001e80000100800 */
[----:B0-----:R-:W2:Y:S04]  /*132b0*/  LDL.LU.64 R22, [R1+0x128] ;  /* 0x0001280001167983 */ /* 0x001ea80000300a00 */
[----:B------:R0:W-:Y:S04]  /*132c0*/  STL [R1+0x2eb4], R0 ;  /* 0x002eb40001007387 */ /* 0x0001e80000100800 */
[----:B------:R1:W-:Y:S01]  /*132d0*/  STL [R1+0x2eb8], R60 ;  /* 0x002eb83c01007387 */ /* 0x0003e20000100800 */
[----:B0-----:R-:W-:-:S03]  /*132e0*/  IMAD.MOV.U32 R0, RZ, RZ, R61 ;  /* 0x000000ffff007224 */ /* 0x001fc600078e003d */
[----:B-1----:R-:W2:Y:S04]  /*132f0*/  LDL.LU.64 R60, [R1+0x98] ;  /* 0x00009800013c7983 */ /* 0x002ea80000300a00 */
[----:B------:R0:W-:Y:S04]  /*13300*/  STL [R1+0x2eac], R0 ;  /* 0x002eac0001007387 */ /* 0x0001e80000100800 */
[----:B---3--:R-:W-:Y:S01]  /*13310*/  STL [R1+0x2eb0], R20 ;  /* 0x002eb01401007387 */ /* 0x008fe20000100800 */
[----:B0-----:R-:W-:-:S03]  /*13320*/  IMAD.MOV.U32 R0, RZ, RZ, R21 ;  /* 0x000000ffff007224 */ /* 0x001fc600078e0015 */
[----:B------:R-:W-:Y:S04]  /*13330*/  STL [R1+0x2ea8], R24 ;  /* 0x002ea81801007387 */ /* 0x000fe80000100800 */
[----:B------:R-:W-:Y:S04]  /*13340*/  STL [R1+0x2ea4], R0 ;  /* 0x002ea40001007387 */ /* 0x000fe80000100800 */
[----:B------:R0:W-:Y:S04]  /*13350*/  STL [R1+0x2e9c], R25 ;  /* 0x002e9c1901007387 */ /* 0x0001e80000100800 */
[----:B0-----:R-:W3:Y:S01]  /*13360*/  LDL.LU.64 R24, [R1+0x10] ;  /* 0x0000100001187983 */ /* 0x001ee20000300a00 */
[----:B----4-:R-:W-:-:S03]  /*13370*/  IMAD.MOV.U32 R0, RZ, RZ, R3 ;  /* 0x000000ffff007224 */ /* 0x010fc600078e0003 */
[----:B------:R0:W-:Y:S04]  /*13380*/  STL [R1+0x2ea0], R2 ;  /* 0x002ea00201007387 */ /* 0x0001e80000100800 */
[----:B------:R-:W4:Y:S04]  /*13390*/  LDL.LU.64 R20, [R1+0x120] ;  /* 0x0001200001147983 */ /* 0x000f280000300a00 */
[----:B0-----:R-:W2:Y:S04]  /*133a0*/  LDL.LU.64 R2, [R1+0x3180] ;  /* 0x0031800001027983 */ /* 0x001ea80000300a00 */
[----:B------:R-:W-:Y:S04]  /*133b0*/  STL [R1+0x2e98], R18 ;  /* 0x002e981201007387 */ /* 0x000fe80000100800 */
[----:B------:R0:W-:Y:S02]  /*133c0*/  STL [R1+0x2e94], R0 ;  /* 0x002e940001007387 */ /* 0x0001e40000100800 */
[----:B0-----:R-:W-:-:S02]  /*133d0*/  IMAD.MOV.U32 R0, RZ, RZ, R19 ;  /* 0x000000ffff007224 */ /* 0x001fc400078e0013 */
[----:B------:R-:W4:Y:S04]  /*133e0*/  LDL.LU.64 R18, [R1] ;  /* 0x0000000001127983 */ /* 0x000f280000300a00 */
[----:B------:R0:W-:Y:S04]  /*133f0*/  STL [R1+0x2e8c], R0 ;  /* 0x002e8c0001007387 */ /* 0x0001e80000100800 */
[----:B------:R-:W-:Y:S01]  /*13400*/  STL [R1+0x2e90], R16 ;  /* 0x002e901001007387 */ /* 0x000fe20000100800 */
[----:B0-----:R-:W-:-:S03]  /*13410*/  IMAD.MOV.U32 R0, RZ, RZ, R17 ;  /* 0x000000ffff007224 */ /* 0x001fc600078e0011 */
[----:B------:R-:W-:Y:S04]  /*13420*/  STL [R1+0x2e88], R26 ;  /* 0x002e881a01007387 */ /* 0x000fe80000100800 */
[----:B------:R0:W-:Y:S04]  /*13430*/  STL [R1+0x2e84], R0 ;  /* 0x002e840001007387 */ /* 0x0001e80000100800 */
[----:B------:R1:W-:Y:S01]  /*13440*/  STL [R1+0x2e7c], R27 ;  /* 0x002e7c1b01007387 */ /* 0x0003e20000100800 */
[----:B0-----:R-:W-:-:S03]  /*13450*/  IMAD.MOV.U32 R0, RZ, RZ, R15 ;  /* 0x000000ffff007224 */ /* 0x001fc600078e000f */
[----:B-1----:R-:W4:Y:S04]  /*13460*/  LDL.LU.64 R26, [R1+0x90] ;  /* 0x00009000011a7983 */ /* 0x002f280000300a00 */
[----:B------:R-:W4:Y:S04]  /*13470*/  LDL.LU.64 R16, [R1+0x118] ;  /* 0x0001180001107983 */ /* 0x000f280000300a00 */
[----:B------:R0:W-:Y:S04]  /*13480*/  STL [R1+0x2e80], R14 ;  /* 0x002e800e01007387 */ /* 0x0001e80000100800 */
[----:B0-----:R-:W4:Y:S04]  /*13490*/  LDL.LU.64 R14, [R1+0x88] ;  /* 0x00008800010e7983 */ /* 0x001f280000300a00 */
[----:B------:R0:W-:Y:S04]  /*134a0*/  STL [R1+0x2e74], R0 ;  /* 0x002e740001007387 */ /* 0x0001e80000100800 */
[----:B------:R1:W-:Y:S01]  /*134b0*/  STL [R1+0x2e78], R58 ;  /* 0x002e783a01007387 */ /* 0x0003e20000100800 */
[----:B0-----:R-:W-:-:S03]  /*134c0*/  IMAD.MOV.U32 R0, RZ, RZ, R59 ;  /* 0x000000ffff007224 */ /* 0x001fc600078e003b */
[----:B-1----:R-:W4:Y:S04]  /*134d0*/  LDL.LU.64 R58, [R1+0x3178] ;  /* 0x00317800013a7983 */ /* 0x002f280000300a00 */
[----:B---3--:R-:W-:Y:S04]  /*134e0*/  STL [R1+0x2e70], R24 ;  /* 0x002e701801007387 */ /* 0x008fe80000100800 */
[----:B------:R0:W-:Y:S04]  /*134f0*/  STL [R1+0x2e6c], R0 ;  /* 0x002e6c0001007387 */ /* 0x0001e80000100800 */
[----:B------:R-:W-:Y:S01]  /*13500*/  STL [R1+0x2e68], R30 ;  /* 0x002e681e01007387 */ /* 0x000fe20000100800 */
[----:B0-----:R-:W-:-:S05]  /*13510*/  IMAD.MOV.U32 R0, RZ, RZ, R25 ;  /* 0x000000ffff007224 */ /* 0x001fca00078e0019 */
[----:B------:R-:W-:Y:S04]  /*13520*/  STL [R1+0x2e64], R0 ;  /* 0x002e640001007387 */ /* 0x000fe80000100800 */
[----:B------:R0:W-:Y:S04]  /*13530*/  STL [R1+0x2e5c], R31 ;  /* 0x002e5c1f01007387 */ /* 0x0001e80000100800 */
[----:B0-----:R-:W3:Y:S01]  /*13540*/  LDL.LU.64 R30, [R1+0x8] ;  /* 0x00000800011e7983 */ /* 0x001ee20000300a00 */
[----:B--2---:R-:W-:-:S03]  /*13550*/  IMAD.MOV.U32 R0, RZ, RZ, R23 ;  /* 0x000000ffff007224 */ /* 0x004fc600078e0017 */
[----:B------:R-:W2:Y:S04]  /*13560*/  LDL.LU.64 R24, [R1+0x110] ;  /* 0x0001100001187983 */ /* 0x000ea80000300a00 */
[----:B------:R0:W-:Y:S04]  /*13570*/  STL [R1+0x2e60], R22 ;  /* 0x002e601601007387 */ /* 0x0001e80000100800 */
[----:B0-----:R-:W2:Y:S04]  /*13580*/  LDL.LU.64 R22, [R1+0x80] ;  /* 0x0000800001167983 */ /* 0x001ea80000300a00 */
[----:B------:R0:W-:Y:S04]  /*13590*/  STL [R1+0x2e54], R0 ;  /* 0x002e540001007387 */ /* 0x0001e80000100800 */
[----:B------:R1:W-:Y:S01]  /*135a0*/  STL [R1+0x2e58], R60 ;  /* 0x002e583c01007387 */ /* 0x0003e20000100800 */
[----:B0-----:R-:W-:-:S03]  /*135b0*/  IMAD.MOV.U32 R0, RZ, RZ, R61 ;  /* 0x000000ffff007224 */ /* 0x001fc600078e003d */
[----:B-1----:R-:W2:Y:S04]  /*135c0*/  LDL.LU.64 R60, [R1+0x3170] ;  /* 0x00317000013c7983 */ /* 0x002ea80000300a00 */
[----:B---3--:R-:W-:Y:S04]  /*135d0*/  STL [R1+0x2e50], R30 ;  /* 0x002e501e01007387 */ /* 0x008fe80000100800 */
[----:B------:R0:W-:Y:S04]  /*135e0*/  STL [R1+0x2e4c], R0 ;  /* 0x002e4c0001007387 */ /* 0x0001e80000100800 */
[----:B------:R-:W-:Y:S01]  /*135f0*/  STL [R1+0x2e48], R32 ;  /* 0x002e482001007387 */ /* 0x000fe20000100800 */
[----:B0-----:R-:W-:-:S05]  /*13600*/  IMAD.MOV.U32 R0, RZ, RZ, R31 ;  /* 0x000000ffff007224 */ /* 0x001fca00078e001f */
[----:B------:R4:W-:Y:S04]  /*13610*/  STL [R1+0x2e44], R0 ;  /* 0x002e440001007387 */ /* 0x0009e80000100800 */
[----:B------:R-:W-:Y:S04]  /*13620*/  STL [R1+0x2e3c], R33 ;  /* 0x002e3c2101007387 */ /* 0x000fe80000100800 */
[----:B------:R-:W3:Y:S01]  /*13630*/  LDL.LU.64 R30, [R1+0x108] ;  /* 0x00010800011e7983 */ /* 0x000ee20000300a00 */
[----:B----4-:R-:W-:-:S03]  /*13640*/  IMAD.MOV.U32 R0, RZ, RZ, R21 ;  /* 0x000000ffff007224 */ /* 0x010fc600078e0015 */
[----:B------:R0:W-:Y:S04]  /*13650*/  STL [R1+0x2e40], R20 ;  /* 0x002e401401007387 */ /* 0x0001e80000100800 */
[----:B0-----:R-:W4:Y:S04]  /*13660*/  LDL.LU.64 R20, [R1+0x78] ;  /* 0x0000780001147983 */ /* 0x001f280000300a00 */
[----:B------:R0:W-:Y:S04]  /*13670*/  STL [R1+0x2e34], R0 ;  /* 0x002e340001007387 */ /* 0x0001e80000100800 */
[----:B------:R-:W-:Y:S01]  /*13680*/  STL [R1+0x2e38], R26 ;  /* 0x002e381a01007387 */ /* 0x000fe20000100800 */
[----:B0-----:R-:W-:-:S03]  /*13690*/  IMAD.MOV.U32 R0, RZ, RZ, R27 ;  /* 0x000000ffff007224 */ /* 0x001fc600078e001b */
[----:B------:R-:W-:Y:S04]  /*136a0*/  STL [R1+0x2e30], R18 ;  /* 0x002e301201007387 */ /* 0x000fe80000100800 */
[----:B------:R0:W-:Y:S04]  /*136b0*/  STL [R1+0x2e2c], R0 ;  /* 0x002e2c0001007387 */ /* 0x0001e80000100800 */
[----:B------:R-:W-:Y:S01]  /*136c0*/  STL [R1+0x2e28], R34 ;  /* 0x002e282201007387 */ /* 0x000fe20000100800 */
[----:B0-----:R-:W-:-:S05]  /*136d0*/  IMAD.MOV.U32 R0, RZ, RZ, R19 ;  /* 0x000000ffff007224 */ /* 0x001fca00078e0013 */
[----:B------:R0:W-:Y:S04]  /*136e0*/  STL [R1+0x2e24], R0 ;  /* 0x002e240001007387 */ /* 0x0001e80000100800 */
[----:B------:R-:W-:Y:S04]  /*136f0*/  STL [R1+0x2e1c], R35 ;  /* 0x002e1c2301007387 */ /* 0x000fe80000100800 */
[----:B------:R-:W4:Y:S01]  /*13700*/  LDL.LU.64 R18, [R1+0x100] ;  /* 0x0001000001127983 */ /* 0x000f220000300a00 */
[----:B0-----:R-:W-:-:S03]  /*13710*/  IMAD.MOV.U32 R0, RZ, RZ, R17 ;  /* 0x000000ffff007224 */ /* 0x001fc600078e0011 */
[----:B------:R0:W-:Y:S04]  /*13720*/  STL [R1+0x2e20], R16 ;  /* 0x002e201001007387 */ /* 0x0001e80000100800 */
[----:B0-----:R-:W4:Y:S04]  /*13730*/  LDL.LU.64 R16, [R1+0x70] ;  /* 0x0000700001107983 */ /* 0x001f280000300a00 */
[----:B------:R0:W-:Y:S04]  /*13740*/  STL [R1+0x2e14], R0 ;  /* 0x002e140001007387 */ /* 0x0001e80000100800 */
[----:B------:R1:W-:Y:S01]  /*13750*/  STL [R1+0x2e18], R14 ;  /* 0x002e180e01007387 */ /* 0x0003e20000100800 */
[----:B0-----:R-:W-:-:S03]  /*13760*/  IMAD.MOV.U32 R0, RZ, RZ, R15 ;  /* 0x000000ffff007224 */ /* 0x001fc600078e000f */
[----:B--2---:R-:W-:Y:S04]  /*13770*/  STL [R1+0x2e10], R60 ;  /* 0x002e103c01007387 */ /* 0x004fe80000100800 */
[----:B------:R0:W-:Y:S04]  /*13780*/  STL [R1+0x2e0c], R0 ;  /* 0x002e0c0001007387 */ /* 0x0001e80000100800 */
[----:B------:R-:W-:Y:S04]  /*13790*/  STL [R1+0x2e04], R61 ;  /* 0x002e043d01007387 */ /* 0x000fe80000100800 */
[----:B------:R-:W-:Y:S04]  /*137a0*/  STL [R1+0x2e08], R36 ;  /* 0x002e082401007387 */ /* 0x000fe80000100800 */
[----:B-1----:R-:W2:Y:S01]  /*137b0*/  LDL.LU.64 R14, [R1+0xf8] ;  /* 0x0000f800010e7983 */ /* 0x002ea20000300a00 */
[----:B0-----:R-:W-:-:S03]  /*137c0*/  IMAD.MOV.U32 R0, RZ, RZ, R25 ;  /* 0x000000ffff007224 */ /* 0x001fc600078e0019 */
[----:B------:R-:W-:Y:S04]  /*137d0*/  STL [R1+0x2dfc], R37 ;  /* 0x002dfc2501007387 */ /* 0x000fe80000100800 */
[----:B------:R-:W-:Y:S04]  /*137e0*/  STL [R1+0x2e00], R24 ;  /* 0x002e001801007387 */ /* 0x000fe80000100800 */
[----:B------:R-:W2:Y:S04]  /*137f0*/  LDL.LU.64 R26, [R1+0x68] ;  /* 0x00006800011a7983 */ /* 0x000ea80000300a00 */
[----:B------:R0:W-:Y:S04]  /*13800*/  STL [R1+0x2df4], R0 ;  /* 0x002df40001007387 */ /* 0x0001e80000100800 */
[----:B------:R1:W-:Y:S01]  /*13810*/  STL [R1+0x2df8], R22 ;  /* 0x002df81601007387 */ /* 0x0003e20000100800 */
[----:B0-----:R-:W-:-:S03]  /*13820*/  IMAD.MOV.U32 R0, RZ, RZ, R23 ;  /* 0x000000ffff007224 */ /* 0x001fc600078e0017 */
[----:B------:R-:W-:Y:S04]  /*13830*/  STL [R1+0x2df0], R58 ;  /* 0x002df03a01007387 */ /* 0x000fe80000100800 */
[----:B------:R0:W-:Y:S04]  /*13840*/  STL [R1+0x2dec], R0 ;  /* 0x002dec0001007387 */ /* 0x0001e80000100800 */
[----:B------:R-:W-:Y:S04]  /*13850*/  STL [R1+0x2de4], R59 ;  /* 0x002de43b01007387 */ /* 0x000fe80000100800 */
[----:B------:R-:W-:Y:S04]  /*13860*/  STL [R1+0x2de8], R38 ;  /* 0x002de82601007387 */ /* 0x000fe80000100800 */
[----:B------:R-:W2:Y:S04]  /*13870*/  LDL.LU.64 R24, [R1+0xf0] ;  /* 0x0000f00001187983 */ /* 0x000ea80000300a00 */
[----:B------:R-:W-:Y:S04]  /*13880*/  STL [R1+0x2ddc], R39 ;  /* 0x002ddc2701007387 */ /* 0x000fe80000100800 */
[----:B---3--:R-:W-:Y:S04]  /*13890*/  STL [R1+0x2de0], R30 ;  /* 0x002de01e01007387 */ /* 0x008fe80000100800 */
[----:B-1----:R-:W3:Y:S01]  /*138a0*/  LDL.LU.64 R22, [R1+0x60] ;  /* 0x0000600001167983 */ /* 0x002ee20000300a00 */
[----:B0-----:R-:W-:-:S03]  /*138b0*/  IMAD.MOV.U32 R0, RZ, RZ, R31 ;  /* 0x000000ffff007224 */ /* 0x001fc600078e001f */
[----:B----4-:R-:W-:Y:S04]  /*138c0*/  STL [R1+0x2dd8], R20 ;  /* 0x002dd81401007387 */ /* 0x010fe80000100800 */
[----:B------:R0:W-:Y:S04]  /*138d0*/  STL [R1+0x2dd4], R0 ;  /* 0x002dd40001007387 */ /* 0x0001e80000100800 */
[----:B------:R-:W-:Y:S01]  /*138e0*/  STL [R1+0x2dd0], R2 ;  /* 0x002dd00201007387 */ /* 0x000fe20000100800 */
[----:B0-----:R-:W-:-:S05]  /*138f0*/  IMAD.MOV.U32 R0, RZ, RZ, R21 ;  /* 0x000000ffff007224 */ /* 0x001fca00078e0015 */
[----:B------:R0:W-:Y:S04]  /*13900*/  STL [R1+0x2dcc], R0 ;  /* 0x002dcc0001007387 */ /* 0x0001e80000100800 */
[----:B------:R-:W-:Y:S04]  /*13910*/  STL [R1+0x2dc4], R3 ;  /* 0x002dc40301007387 */ /* 0x000fe80000100800 */
[----:B------:R-:W-:Y:S04]  /*13920*/  STL [R1+0x2dc8], R40 ;  /* 0x002dc82801007387 */ /* 0x000fe80000100800 */
[----:B------:R-:W-:Y:S04]  /*13930*/  STL [R1+0x2dbc], R41 ;  /* 0x002dbc2901007387 */ /* 0x000fe80000100800 */
[----:B------:R-:W4:Y:S04]  /*13940*/  LDL.LU.64 R20, [R1+0xe8] ;  /* 0x0000e80001147983 */ /* 0x000f280000300a00 */
[----:B------:R1:W-:Y:S01]  /*13950*/  STL [R1+0x2dc0], R18 ;  /* 0x002dc01201007387 */ /* 0x0003e20000100800 */
[----:B0-----:R-:W-:-:S03]  /*13960*/  IMAD.MOV.U32 R0, RZ, RZ, R19 ;  /* 0x000000ffff007224 */ /* 0x001fc600078e0013 */
[----:B-1----:R-:W4:Y:S04]  /*13970*/  LDL.LU.64 R18, [R1+0x58] ;  /* 0x0000580001127983 */ /* 0x002f280000300a00 */
[----:B------:R0:W-:Y:S04]  /*13980*/  STL [R1+0x2db4], R0 ;  /* 0x002db40001007387 */ /* 0x0001e80000100800 */
[----:B------:R-:W-:Y:S01]  /*13990*/  STL [R1+0x2db8], R16 ;  /* 0x002db81001007387 */ /* 0x000fe20000100800 */
[----:B0-----:R-:W-:-:S03]  /*139a0*/  IMAD.MOV.U32 R0, RZ, RZ, R17 ;  /* 0x000000ffff007224 */ /* 0x001fc600078e0011 */
[----:B------:R-:W-:Y:S04]  /*139b0*/  STL [R1+0x2db0], R4 ;  /* 0x002db00401007387 */ /* 0x000fe80000100800 */
[----:B------:R0:W-:Y:S04]  /*139c0*/  STL [R1+0x2dac], R0 ;  /* 0x002dac0001007387 */ /* 0x0001e80000100800 */
[----:B------:R-:W-:Y:S04]  /*139d0*/  STL [R1+0x2da4], R5 ;  /* 0x002da40501007387 */ /* 0x000fe80000100800 */
[----:B------:R-:W-:Y:S04]  /*139e0*/  STL [R1+0x2da8], R42 ;  /* 0x002da82a01007387 */ /* 0x000fe80000100800 */
[----:B------:R-:W-:Y:S04]  /*139f0*/  STL [R1+0x2d9c], R43 ;  /* 0x002d9c2b01007387 */ /* 0x000fe80000100800 */
[----:B--2---:R1:W-:Y:S01]  /*13a00*/  STL [R1+0x2da0], R14 ;  /* 0x002da00e01007387 */ /* 0x0043e20000100800 */
[----:B0-----:R-:W-:-:S03]  /*13a10*/  IMAD.MOV.U32 R0, RZ, RZ, R15 ;  /* 0x000000ffff007224 */ /* 0x001fc600078e000f */
[----:B------:R-:W2:Y:S04]  /*13a20*/  LDL.LU.64 R16, [R1+0xe0] ;  /* 0x0000e00001107983 */ /* 0x000ea80000300a00 */
[----:B-1----:R-:W2:Y:S04]  /*13a30*/  LDL.LU.64 R14, [R1+0x50] ;  /* 0x00005000010e7983 */ /* 0x002ea80000300a00 */
[----:B------:R0:W-:Y:S04]  /*13a40*/  STL [R1+0x2d94], R0 ;  /* 0x002d940001007387 */ /* 0x0001e80000100800 */
[----:B------:R-:W-:Y:S01]  /*13a50*/  STL [R1+0x2d98], R26 ;  /* 0x002d981a01007387 */ /* 0x000fe20000100800 */
[----:B0-----:R-:W-:-:S03]  /*13a60*/  IMAD.MOV.U32 R0, RZ, RZ, R27 ;  /* 0x000000ffff007224 */ /* 0x001fc600078e001b */
[----:B------:R-:W-:Y:S04]  /*13a70*/  STL [R1+0x2d90], R6 ;  /* 0x002d900601007387 */ /* 0x000fe80000100800 */
[----:B------:R0:W-:Y:S04]  /*13a80*/  STL [R1+0x2d8c], R0 ;  /* 0x002d8c0001007387 */ /* 0x0001e80000100800 */
[----:B------:R-:W-:Y:S04]  /*13a90*/  STL [R1+0x2d84], R7 ;  /* 0x002d840701007387 */ /* 0x000fe80000100800 */
[----:B------:R-:W-:Y:S01]  /*13aa0*/  STL [R1+0x2d88], R44 ;  /* 0x002d882c01007387 */ /* 0x000fe20000100800 */
[----:B0-----:R-:W-:-:S03]  /*13ab0*/  IMAD.MOV.U32 R0, RZ, RZ, R25 ;  /* 0x000000ffff007224 */ /* 0x001fc600078e0019 */
[----:B------:R-:W-:Y:S04]  /*13ac0*/  STL [R1+0x2d7c], R45 ;  /* 0x002d7c2d01007387 */ /* 0x000fe80000100800 */
[----:B------:R-:W-:Y:S04]  /*13ad0*/  STL [R1+0x2d80], R24 ;  /* 0x002d801801007387 */ /* 0x000fe80000100800 */
[----:B------:R-:W2:Y:S04]  /*13ae0*/  LDL.LU.64 R30, [R1+0x368] ;  /* 0x00036800011e7983 */ /* 0x000ea80000300a00 */
[----:B------:R0:W-:Y:S04]  /*13af0*/  STL [R1+0x2d74], R0 ;  /* 0x002d740001007387 */ /* 0x0001e80000100800 */
[----:B---3--:R-:W-:Y:S01]  /*13b00*/  STL [R1+0x2d78], R22 ;  /* 0x002d781601007387 */ /* 0x008fe20000100800 */
[----:B0-----:R-:W-:-:S03]  /*13b10*/  IMAD.MOV.U32 R0, RZ, RZ, R23 ;  /* 0x000000ffff007224 */ /* 0x001fc600078e0017 */
[----:B------:R-:W3:Y:S04]  /*13b20*/  LDL.LU.64 R26, [R1+0x370] ;  /* 0x00037000011a7983 */ /* 0x000ee80000300a00 */
[----:B------:R-:W-:Y:S04]  /*13b30*/  STL [R1+0x2d70], R8 ;  /* 0x002d700801007387 */ /* 0x000fe80000100800 */
[----:B------:R0:W-:Y:S04]  /*13b40*/  STL [R1+0x2d6c], R0 ;  /* 0x002d6c0001007387 */ /* 0x0001e80000100800 */
[----:B------:R-:W3:Y:S04]  /*13b50*/  LDL.LU.64 R24, [R1+0x378] ;  /* 0x0003780001187983 */ /* 0x000ee80000300a00 */
[----:B------:R-:W-:Y:S04]  /*13b60*/  STL [R1+0x2d64], R9 ;  /* 0x002d640901007387 */ /* 0x000fe80000100800 */
[----:B------:R-:W-:Y:S04]  /*13b70*/  STL [R1+0x2d68], R46 ;  /* 0x002d682e01007387 */ /* 0x000fe80000100800 */
[----:B------:R-:W-:Y:S04]  /*13b80*/  STL [R1+0x2d5c], R47 ;  /* 0x002d5c2f01007387 */ /* 0x000fe80000100800 */
[----:B----4-:R-:W-:Y:S01]  /*13b90*/  STL [R1+0x2d60], R20 ;  /* 0x002d601401007387 */ /* 0x010fe20000100800 */
[----:B0-----:R-:W-:-:S03]  /*13ba0*/  IMAD.MOV.U32 R0, RZ, RZ, R21 ;  /* 0x000000ffff007224 */ /* 0x001fc600078e0015 */
[----:B------:R-:W4:Y:S04]  /*13bb0*/  LDL.LU.64 R22, [R1+0x380] ;  /* 0x0003800001167983 */ /* 0x000f280000300a00 */
[----:B------:R0:W-:Y:S02]  /*13bc0*/  STL [R1+0x2d54], R0 ;  /* 0x002d540001007387 */ /* 0x0001e40000100800 */
[----:B0-----:R-:W-:Y:S02]  /*13bd0*/  IMAD.MOV.U32 R0, RZ, RZ, R19 ;  /* 0x000000ffff007224 */ /* 0x001fe400078e0013 */
[----:B------:R0:W-:Y:S04]  /*13be0*/  STL [R1+0x2d58], R18 ;  /* 0x002d581201007387 */ /* 0x0001e80000100800 */
[----:B------:R-:W4:Y:S04]  /*13bf0*/  LDL.LU.64 R20, [R1+0x388] ;  /* 0x0003880001147983 */ /* 0x000f280000300a00 */
[----:B------:R2:W-:Y:S04]  /*13c00*/  STL [R1+0x2d4c], R0 ;  /* 0x002d4c0001007387 */ /* 0x0005e80000100800 */
[----:B------:R-:W-:Y:S04]  /*13c10*/  STL [R1+0x2d50], R10 ;  /* 0x002d500a01007387 */ /* 0x000fe80000100800 */
[----:B------:R-:W-:Y:S04]  /*13c20*/  STL [R1+0x2d44], R11 ;  /* 0x002d440b01007387 */ /* 0x000fe80000100800 */
[----:B0-----:R-:W4:Y:S04]  /*13c30*/  LDL.LU.64 R18, [R1+0x390] ;  /* 0x0003900001127983 */ /* 0x001f280000300a00 */
[----:B------:R-:W-:Y:S04]  /*13c40*/  STL [R1+0x2d48], R48 ;  /* 0x002d483001007387 */ /* 0x000fe80000100800 */
[----:B------:R-:W-:Y:S01]  /*13c50*/  STL [R1+0x2d3c], R49 ;  /* 0x002d3c3101007387 */ /* 0x000fe20000100800 */
[----:B--2---:R-:W-:-:S03]  /*13c60*/  IMAD.MOV.U32 R0, RZ, RZ, R17 ;  /* 0x000000ffff007224 */ /* 0x004fc600078e0011 */
[----:B------:R-:W-:Y:S04]  /*13c70*/  STL [R1+0x2d40], R16 ;  /* 0x002d401001007387 */ /* 0x000fe80000100800 */
[----:B------:R-:W-:Y:S04]  /*13c80*/  STL [R1+0x2d38], R14 ;  /* 0x002d380e01007387 */ /* 0x000fe80000100800 */
[----:B------:R0:W-:Y:S04]  /*13c90*/  STL [R1+0x2d34], R0 ;  /* 0x002d340001007387 */ /* 0x0001e80000100800 */
[----:B------:R-:W2:Y:S01]  /*13ca0*/  LDL.LU.64 R32, [R1+0x3a0] ;  /* 0x0003a00001207983 */ /* 0x000ea20000300a00 */
[----:B0-----:R-:W-:-:S03]  /*13cb0*/  IMAD.MOV.U32 R0, RZ, RZ, R15 ;  /* 0x000000ffff007224 */ /* 0x001fc600078e000f */
[----:B------:R-:W-:Y:S04]  /*13cc0*/  STL [R1+0x2d30], R12 ;  /* 0x002d300c01007387 */ /* 0x000fe80000100800 */
[----:B------:R0:W-:Y:S04]  /*13cd0*/  STL [R1+0x2d2c], R0 ;  /* 0x002d2c0001007387 */ /* 0x0001e80000100800 */
[----:B------:R-:W2:Y:S04]  /*13ce0*/  LDL.LU.64 R16, [R1+0x3a8] ;  /* 0x0003a80001107983 */ /* 0x000ea80000300a00 */
[----:B------:R-:W-:Y:S04]  /*13cf0*/  STL [R1+0x2d24], R13 ;  /* 0x002d240d01007387 */ /* 0x000fe80000100800 */
[----:B------:R-:W-:Y:S04]  /*13d00*/  STL [R1+0x2d28], R50 ;  /* 0x002d283201007387 */ /* 0x000fe80000100800 */
[----:B------:R-:W2:Y:S01]  /*13d10*/  LDL.LU.64 R14, [R1+0x3b0] ;  /* 0x0003b000010e7983 */ /* 0x000ea20000300a00 */
[----:B0-----:R-:W-:-:S03]  /*13d20*/  IMAD.MOV.U32 R0, RZ, RZ, R31 ;  /* 0x000000ffff007224 */ /* 0x001fc600078e001f */
[----:B------:R-:W-:Y:S04]  /*13d30*/  STL [R1+0x2d04], R51 ;  /* 0x002d043301007387 */ /* 0x000fe80000100800 */
[----:B------:R0:W-:Y:S04]  /*13d40*/  STL [R1+0x2d0c], R30 ;  /* 0x002d0c1e01007387 */ /* 0x0001e80000100800 */
[----:B---3--:R-:W-:Y:S04]  /*13d50*/  STL [R1+0x2d14], R26 ;  /* 0x002d141a01007387 */ /* 0x008fe80000100800 */
[----:B------:R1:W-:Y:S04]  /*13d60*/  STL [R1+0x2d08], R0 ;  /* 0x002d080001007387 */ /* 0x0003e80000100800 */
[----:B0-----:R-:W3:Y:S01]  /*13d70*/  LDL.LU.64 R30, [R1+0x3b8] ;  /* 0x0003b800011e7983 */ /* 0x001ee20000300a00 */
[----:B-1----:R-:W-:-:S05]  /*13d80*/  IMAD.MOV.U32 R0, RZ, RZ, R27 ;  /* 0x000000ffff007224 */ /* 0x002fca00078e001b */
[----:B------:R0:W-:Y:S04]  /*13d90*/  STL [R1+0x2d10], R0 ;  /* 0x002d100001007387 */ /* 0x0001e80000100800 */
[----:B------:R-:W-:Y:S04]  /*13da0*/  STL [R1+0x2d1c], R24 ;  /* 0x002d1c1801007387 */ /* 0x000fe80000100800 */
[----:B------:R-:W3:Y:S01]  /*13db0*/  LDL.LU.64 R26, [R1+0x3c0] ;  /* 0x0003c000011a7983 */ /* 0x000ee20000300a00 */
[----:B0-----:R-:W-:-:S05]  /*13dc0*/  IMAD.MOV.U32 R0, RZ, RZ, R25 ;  /* 0x000000ffff007224 */ /* 0x001fca00078e0019 */
[----:B------:R4:W-:Y:S04]  /*13dd0*/  STL [R1+0x2d18], R0 ;  /* 0x002d180001007387 */ /* 0x0009e80000100800 */
[----:B------:R-:W-:Y:S04]  /*13de0*/  STL [R1+0x2d20], R52 ;  /* 0x002d203401007387 */ /* 0x000fe80000100800 */
[----:B------:R-:W-:Y:S04]  /*13df0*/  STL [R1+0x2ce4], R53 ;  /* 0x002ce43501007387 */ /* 0x000fe80000100800 */
[----:B------:R-:W3:Y:S01]  /*13e00*/  LDL.LU.64 R60, [R1+0x3c8] ;  /* 0x0003c800013c7983 */ /* 0x000ee20000300a00 */
[----:B----4-:R-:W-:-:S03]  /*13e10*/  IMAD.MOV.U32 R0, RZ, RZ, R23 ;  /* 0x000000ffff007224 */ /* 0x010fc600078e0017 */
[----:B------:R-:W-:Y:S04]  /*13e20*/  STL [R1+0x2cec], R22 ;  /* 0x002cec1601007387 */ /* 0x000fe80000100800 */
[----:B------:R-:W4:Y:S04]  /*13e30*/  LDL.LU.64 R24, [R1+0x360] ;  /* 0x0003600001187983 */ /* 0x000f280000300a00 */
[----:B------:R0:W-:Y:S04]  /*13e40*/  STL [R1+0x2ce8], R0 ;  /* 0x002ce80001007387 */ /* 0x0001e80000100800 */
[----:B------:R1:W-:Y:S01]  /*13e50*/  STL [R1+0x2cf4], R20 ;  /* 0x002cf41401007387 */ /* 0x0003e20000100800 */
[----:B0-----:R-:W-:-:S03]  /*13e60*/  IMAD.MOV.U32 R0, RZ, RZ, R21 ;  /* 0x000000ffff007224 */ /* 0x001fc600078e0015 */
[----:B-1----:R-:W4:Y:S04]  /*13e70*/  LDL.LU.64 R20, [R1+0x3d0] ;  /* 0x0003d00001147983 */ /* 0x002f280000300a00 */
[----:B------:R0:W-:Y:S04]  /*13e80*/  STL [R1+0x2cf0], R0 ;  /* 0x002cf00001007387 */ /* 0x0001e80000100800 */
[----:B------:R1:W-:Y:S04]  /*13e90*/  STL [R1+0x2cfc], R18 ;  /* 0x002cfc1201007387 */ /* 0x0003e80000100800 */
[----:B------:R-:W4:Y:S01]  /*13ea0*/  LDL.LU.64 R22, [R1+0x3d8] ;  /* 0x0003d80001167983 */ /* 0x000f220000300a00 */
[----:B0-----:R-:W-:-:S05]  /*13eb0*/  IMAD.MOV.U32 R0, RZ, RZ, R19 ;  /* 0x000000ffff007224 */ /* 0x001fca00078e0013 */
[----:B------:R0:W-:Y:S04]  /*13ec0*/  STL [R1+0x2cf8], R0 ;  /* 0x002cf80001007387 */ /* 0x0001e80000100800 */
[----:B------:R-:W-:Y:S04]  /*13ed0*/  STL [R1+0x2d00], R54 ;  /* 0x002d003601007387 */ /* 0x000fe80000100800 */
[----:B------:R-:W-:Y:S04]  /*13ee0*/  STL [R1+0x2cc4], R55 ;  /* 0x002cc43701007387 */ /* 0x000fe80000100800 */
[----:B-1----:R-:W4:Y:S04]  /*13ef0*/  LDL.LU.64 R18, [R1+0x3e0] ;  /* 0x0003e00001127983 */ /* 0x002f280000300a00 */
[----:B--2---:R-:W-:Y:S01]  /*13f00*/  STL [R1+0x2ccc], R32 ;  /* 0x002ccc2001007387 */ /* 0x004fe20000100800 */
[----:B0-----:R-:W-:-:S03]  /*13f10*/  IMAD.MOV.U32 R0, RZ, RZ, R33 ;  /* 0x000000ffff007224 */ /* 0x001fc600078e0021 */
[----:B------:R-:W2:Y:S04]  /*13f20*/  LDL.LU.64 R34, [R1+0x358] ;  /* 0x0003580001227983 */ /* 0x000ea80000300a00 */
        /* <DEDUP_REMOVED lines=8> */
[----:B------:R0:W-:Y:S04]  /*13fb0*/  STL [R1+0x2cd8], R0 ;  /* 0x002cd80001007387 */ /* 0x0001e80000100800 */
[----:B------:R-:W-:Y:S04]  /*13fc0*/  STL [R1+0x2ce0], R56 ;  /* 0x002ce03801007387 */ /* 0x000fe80000100800 */
[----:B------:R-:W-:Y:S04]  /*13fd0*/  STL [R1+0xf80], R57 ;  /* 0x000f803901007387 */ /* 0x000fe80000100800 */
[----:B------:R-:W2:Y:S04]  /*13fe0*/  LDL.LU.64 R32, [R1+0x3f8] ;  /* 0x0003f80001207983 */ /* 0x000ea80000300a00 */
[----:B---3--:R1:W-:Y:S01]  /*13ff0*/  STL [R1+0xf88], R30 ;  /* 0x000f881e01007387 */ /* 0x0083e20000100800 */
[----:B0-----:R-:W-:-:S03]  /*14000*/  IMAD.MOV.U32 R0, RZ, RZ, R31 ;  /* 0x000000ffff007224 */ /* 0x001fc600078e001f */
[----:B-1----:R-:W3:Y:S04]  /*14010*/  LDL.LU.64 R30, [R1+0x350] ;  /* 0x00035000011e7983 */ /* 0x002ee80000300a00 */
[----:B------:R0:W-:Y:S04]  /*14020*/  STL [R1+0xf84], R0 ;  /* 0x000f840001007387 */ /* 0x0001e80000100800 */
[----:B------:R1:W-:Y:S01]  /*14030*/  STL [R1+0xf90], R26 ;  /* 0x000f901a01007387 */ /* 0x0003e20000100800 */
[----:B0-----:R-:W-:-:S03]  /*14040*/  IMAD.MOV.U32 R0, RZ, RZ, R27 ;  /* 0x000000ffff007224 */ /* 0x001fc600078e001b */
[----:B-1----:R-:W3:Y:S04]  /*14050*/  LDL.LU.64 R26, [R1+0x400] ;  /* 0x00040000011a7983 */ /* 0x002ee80000300a00 */
[----:B------:R0:W-:Y:S04]  /*14060*/  STL [R1+0xf8c], R0 ;  /* 0x000f8c0001007387 */ /* 0x0001e80000100800 */
[----:B------:R1:W-:Y:S01]  /*14070*/  STL [R1+0xf98], R60 ;  /* 0x000f983c01007387 */ /* 0x0003e20000100800 */
[----:B0-----:R-:W-:-:S03]  /*14080*/  IMAD.MOV.U32 R0, RZ, RZ, R61 ;  /* 0x000000ffff007224 */ /* 0x001fc600078e003d */
[----:B-1----:R-:W3:Y:S04]  /*14090*/  LDL.LU.64 R60, [R1+0x408] ;  /* 0x00040800013c7983 */ /* 0x002ee80000300a00 */
[----:B------:R0:W-:Y:S04]  /*140a0*/  STL [R1+0xf94], R0 ;  /* 0x000f940001007387 */ /* 0x0001e80000100800 */
[----:B----4-:R1:W-:Y:S01]  /*140b0*/  STL [R1+0xfa0], R24 ;  /* 0x000fa01801007387 */ /* 0x0103e20000100800 */
[----:B0-----:R-:W-:-:S03]  /*140c0*/  IMAD.MOV.U32 R0, RZ, RZ, R25 ;  /* 0x000000ffff007224 */ /* 0x001fc600078e0019 */
[----:B-1----:R-:W4:Y:S04]  /*140d0*/  LDL.LU.64 R24, [R1+0x410] ;  /* 0x0004100001187983 */ /* 0x002f280000300a00 */
[----:B------:R0:W-:Y:S04]  /*140e0*/  STL [R1+0xf9c], R0 ;  /* 0x000f9c0001007387 */ /* 0x0001e80000100800 */
[----:B------:R1:W-:Y:S01]  /*140f0*/  STL [R1+0xfa8], R20 ;  /* 0x000fa81401007387 */ /* 0x0003e20000100800 */
        /* <DEDUP_REMOVED lines=11> */
[----:B--2---:R1:W-:Y:S01]  /*141b0*/  STL [R1+0xfc0], R34 ;  /* 0x000fc02201007387 */ /* 0x0043e20000100800 */
[----:B0-----:R-:W-:-:S03]  /*141c0*/  IMAD.MOV.U32 R0, RZ, RZ, R35 ;  /* 0x000000ffff007224 */ /* 0x001fc600078e0023 */
[----:B-1----:R-:W2:Y:S04]  /*141d0*/  LDL.LU.64 R34, [R1+0x428] ;  /* 0x0004280001227983 */ /* 0x002ea80000300a00 */
        /* <DEDUP_REMOVED lines=1420> */
[----:B------:R3:W-:Y:S02]  /*19aa0*/  STL [R1+0x1ad4], R0 ;  /* 0x001ad40001007387 */ /* 0x0007e40000100800 */
[----:B---3--:R-:W-:Y:S02]  /*19ab0*/  IMAD.MOV.U32 R0, RZ, RZ, R31 ;  /* 0x000000ffff007224 */ /* 0x008fe400078e001f */
[----:B------:R0:W-:Y:S04]  /*19ac0*/  STL [R1+0x1ae0], R30 ;  /* 0x001ae01e01007387 */ /* 0x0001e80000100800 */
[----:B0-----:R-:W3:Y:S04]  /*19ad0*/  LDL.LU.64 R30, [R1+0xdd8] ;  /* 0x000dd800011e7983 */ /* 0x001ee80000300a00 */
[----:B------:R0:W-:Y:S04]  /*19ae0*/  STL [R1+0x1adc], R0 ;  /* 0x001adc0001007387 */ /* 0x0001e80000100800 */
[----:B------:R1:W-:Y:S01]  /*19af0*/  STL [R1+0x1ae8], R26 ;  /* 0x001ae81a01007387 */ /* 0x0003e20000100800 */
[----:B0-----:R-:W-:-:S03]  /*19b00*/  IMAD.MOV.U32 R0, RZ, RZ, R27 ;  /* 0x000000ffff007224 */ /* 0x001fc600078e001b */
[----:B-1----:R-:W3:Y:S04]  /*19b10*/  LDL.LU.64 R26, [R1+0xc48] ;  /* 0x000c4800011a7983 */ /* 0x002ee80000300a00 */
[----:B------:R0:W-:Y:S04]  /*19b20*/  STL [R1+0x1ae4], R0 ;  /* 0x001ae40001007387 */ /* 0x0001e80000100800 */
[----:B------:R-:W-:Y:S04]  /*19b30*/  STL [R1+0x1af0], R60 ;  /* 0x001af03c01007387 */ /* 0x000fe80000100800 */
[----:B------:R-:W3:Y:S01]  /*19b40*/  LDL.LU.64 R36, [R1+0xde0] ;  /* 0x000de00001247983 */ /* 0x000ee20000300a00 */
[----:B0-----:R-:W-:-:S05]  /*19b50*/  IMAD.MOV.U32 R0, RZ, RZ, R61 ;  /* 0x000000ffff007224 */ /* 0x001fca00078e003d */
        /* <DEDUP_REMOVED lines=17> */
[----:B--2---:R-:W-:Y:S04]  /*19c70*/  STL [R1+0x1b18], R34 ;  /* 0x001b182201007387 */ /* 0x004fe80000100800 */
[----:B------:R-:W2:Y:S01]  /*19c80*/  LDL.LU.64 R60, [R1+0xe00] ;  /* 0x000e0000013c7983 */ /* 0x000ea20000300a00 */
[----:B0-----:R-:W-:-:S05]  /*19c90*/  IMAD.MOV.U32 R0, RZ, RZ, R35 ;  /* 0x000000ffff007224 */ /* 0x001fca00078e0023 */
        /* <DEDUP_REMOVED lines=10> */
[----:B------:R-:W2:Y:S01]  /*19d40*/  LDL.LU.64 R34, [R1+0xe10] ;  /* 0x000e100001227983 */ /* 0x000ea20000300a00 */
[----:B0-----:R-:W-:-:S05]  /*19d50*/  IMAD.MOV.U32 R0, RZ, RZ, R33 ;  /* 0x000000ffff007224 */ /* 0x001fca00078e0021 */
[----:B------:R3:W-:Y:S02]  /*19d60*/  STL [R1+0x1b2c], R0 ;  /* 0x001b2c0001007387 */ /* 0x0007e40000100800 */
[----:B---3--:R-:W-:Y:S02]  /*19d70*/  IMAD.MOV.U32 R0, RZ, RZ, R31 ;  /* 0x000000ffff007224 */ /* 0x008fe400078e001f */
[----:B------:R-:W-:Y:S04]  /*19d80*/  STL [R1+0x1b38], R30 ;  /* 0x001b381e01007387 */ /* 0x000fe80000100800 */
[----:B------:R-:W3:Y:S04]  /*19d90*/  LDL.LU.64 R32, [R1+0xe18] ;  /* 0x000e180001207983 */ /* 0x000ee80000300a00 */
[----:B------:R0:W-:Y:S04]  /*19da0*/  STL [R1+0x1b34], R0 ;  /* 0x001b340001007387 */ /* 0x0001e80000100800 */
[----:B------:R1:W-:Y:S01]  /*19db0*/  STL [R1+0x1b40], R26 ;  /* 0x001b401a01007387 */ /* 0x0003e20000100800 */
[----:B0-----:R-:W-:-:S03]  /*19dc0*/  IMAD.MOV.U32 R0, RZ, RZ, R27 ;  /* 0x000000ffff007224 */ /* 0x001fc600078e001b */
[----:B------:R-:W3:Y:S04]  /*19dd0*/  LDL.LU.64 R30, [R1+0xe20] ;  /* 0x000e2000011e7983 */ /* 0x000ee80000300a00 */
[----:B------:R-:W-:Y:S04]  /*19de0*/  STL [R1+0x1b48], R36 ;  /* 0x001b482401007387 */ /* 0x000fe80000100800 */
[----:B------:R0:W-:Y:S04]  /*19df0*/  STL [R1+0x1b3c], R0 ;  /* 0x001b3c0001007387 */ /* 0x0001e80000100800 */
[----:B-1----:R-:W3:Y:S01]  /*19e00*/  LDL.LU.64 R26, [R1+0x190] ;  /* 0x00019000011a7983 */ /* 0x002ee20000300a00 */
[----:B0-----:R-:W-:-:S03]  /*19e10*/  IMAD.MOV.U32 R0, RZ, RZ, R37 ;  /* 0x000000ffff007224 */ /* 0x001fc600078e0025 */
[----:B----4-:R-:W-:Y:S04]  /*19e20*/  STL [R1+0x1b50], R24 ;  /* 0x001b501801007387 */ /* 0x010fe80000100800 */
[----:B------:R0:W-:Y:S02]  /*19e30*/  STL [R1+0x1b44], R0 ;  /* 0x001b440001007387 */ /* 0x0001e40000100800 */
[----:B0-----:R-:W-:Y:S02]  /*19e40*/  IMAD.MOV.U32 R0, RZ, RZ, R25 ;  /* 0x000000ffff007224 */ /* 0x001fe400078e0019 */
[----:B------:R-:W4:Y:S04]  /*19e50*/  LDL.LU.64 R24, [R1+0xe28] ;  /* 0x000e280001187983 */ /* 0x000f280000300a00 */
        /* <DEDUP_REMOVED lines=31> */
[----:B------:R-:W-:Y:S04]  /*1a050*/  STL [R1+0x1b98], R30 ;  /* 0x001b981e01007387 */ /* 0x000fe80000100800 */
[----:B------:R1:W-:Y:S04]  /*1a060*/  STL [R1+0x1b8c], R0 ;  /* 0x001b8c0001007387 */ /* 0x0003e80000100800 */
[----:B0-----:R-:W3:Y:S01]  /*1a070*/  LDL.LU.64 R32, [R1+0xe58] ;  /* 0x000e580001207983 */ /* 0x001ee20000300a00 */
[----:B-1----:R-:W-:-:S03]  /*1a080*/  IMAD.MOV.U32 R0, RZ, RZ, R31 ;  /* 0x000000ffff007224 */ /* 0x002fc600078e001f */
[----:B------:R-:W-:Y:S04]  /*1a090*/  STL [R1+0x1ba0], R26 ;  /* 0x001ba01a01007387 */ /* 0x000fe80000100800 */
[----:B------:R0:W-:Y:S04]  /*1a0a0*/  STL [R1+0x1b94], R0 ;  /* 0x001b940001007387 */ /* 0x0001e80000100800 */
[----:B------:R-:W3:Y:S04]  /*1a0b0*/  LDL.LU.64 R30, [R1+0xe60] ;  /* 0x000e6000011e7983 */ /* 0x000ee80000300a00 */
[----:B------:R-:W3:Y:S01]  /*1a0c0*/  LDL.LU.64 R36, [R1+0xe68] ;  /* 0x000e680001247983 */ /* 0x000ee20000300a00 */
[----:B0-----:R-:W-:-:S05]  /*1a0d0*/  IMAD.MOV.U32 R0, RZ, RZ, R27 ;  /* 0x000000ffff007224 */ /* 0x001fca00078e001b */
[----:B------:R0:W-:Y:S04]  /*1a0e0*/  STL [R1+0x1b9c], R0 ;  /* 0x001b9c0001007387 */ /* 0x0001e80000100800 */
[----:B----4-:R-:W-:Y:S01]  /*1a0f0*/  STL [R1+0x1ba8], R24 ;  /* 0x001ba81801007387 */ /* 0x010fe20000100800 */
[----:B0-----:R-:W-:-:S03]  /*1a100*/  IMAD.MOV.U32 R0, RZ, RZ, R25 ;  /* 0x000000ffff007224 */ /* 0x001fc600078e0019 */
[----:B------:R-:W4:Y:S04]  /*1a110*/  LDL.LU.64 R26, [R1+0xce8] ;  /* 0x000ce800011a7983 */ /* 0x000f280000300a00 */
[----:B------:R0:W-:Y:S02]  /*1a120*/  STL [R1+0x1ba4], R0 ;  /* 0x001ba40001007387 */ /* 0x0001e40000100800 */
[----:B0-----:R-:W-:Y:S02]  /*1a130*/  IMAD.MOV.U32 R0, RZ, RZ, R21 ;  /* 0x000000ffff007224 */ /* 0x001fe400078e0015 */
[----:B------:R-:W-:Y:S04]  /*1a140*/  STL [R1+0x1bb0], R20 ;  /* 0x001bb01401007387 */ /* 0x000fe80000100800 */
[----:B------:R-:W4:Y:S04]  /*1a150*/  LDL.LU.64 R24, [R1+0xe70] ;  /* 0x000e700001187983 */ /* 0x000f280000300a00 */
[----:B------:R0:W-:Y:S04]  /*1a160*/  STL [R1+0x1bac], R0 ;  /* 0x001bac0001007387 */ /* 0x0001e80000100800 */
[----:B------:R1:W-:Y:S01]  /*1a170*/  STL [R1+0x1bb8], R22 ;  /* 0x001bb81601007387 */ /* 0x0003e20000100800 */
[----:B0-----:R-:W-:-:S03]  /*1a180*/  IMAD.MOV.U32 R0, RZ, RZ, R23 ;  /* 0x000000ffff007224 */ /* 0x001fc600078e0017 */
[----:B------:R-:W4:Y:S04]  /*1a190*/  LDL.LU.64 R20, [R1+0xe78] ;  /* 0x000e780001147983 */ /* 0x000f280000300a00 */
[----:B------:R-:W-:Y:S04]  /*1a1a0*/  STL [R1+0x1bc0], R18 ;  /* 0x001bc01201007387 */ /* 0x000fe80000100800 */
[----:B------:R0:W-:Y:S04]  /*1a1b0*/  STL [R1+0x1bb4], R0 ;  /* 0x001bb40001007387 */ /* 0x0001e80000100800 */
[----:B-1----:R-:W4:Y:S01]  /*1a1c0*/  LDL.LU.64 R22, [R1+0xe80] ;  /* 0x000e800001167983 */ /* 0x002f220000300a00 */
[----:B0-----:R-:W-:-:S05]  /*1a1d0*/  IMAD.MOV.U32 R0, RZ, RZ, R19 ;  /* 0x000000ffff007224 */ /* 0x001fca00078e0013 */
[----:B------:R0:W-:Y:S04]  /*1a1e0*/  STL [R1+0x1bbc], R0 ;  /* 0x001bbc0001007387 */ /* 0x0001e80000100800 */
[----:B--2---:R1:W-:Y:S04]  /*1a1f0*/  STL [R1+0x1bc8], R60 ;  /* 0x001bc83c01007387 */ /* 0x0043e80000100800 */
[----:B------:R-:W2:Y:S01]  /*1a200*/  LDL.LU.64 R18, [R1+0x180] ;  /* 0x0001800001127983 */ /* 0x000ea20000300a00 */
[----:B0-----:R-:W-:-:S03]  /*1a210*/  IMAD.MOV.U32 R0, RZ, RZ, R61 ;  /* 0x000000ffff007224 */ /* 0x001fc600078e003d */
[----:B------:R-:W-:Y:S04]  /*1a220*/  STL [R1+0x1bd0], R16 ;  /* 0x001bd01001007387 */ /* 0x000fe80000100800 */
[----:B------:R0:W-:Y:S04]  /*1a230*/  STL [R1+0x1bc4], R0 ;  /* 0x001bc40001007387 */ /* 0x0001e80000100800 */
[----:B-1----:R-:W2:Y:S01]  /*1a240*/  LDL.LU.64 R60, [R1+0xe88] ;  /* 0x000e8800013c7983 */ /* 0x002ea20000300a00 */
[----:B0-----:R-:W-:-:S03]  /*1a250*/  IMAD.MOV.U32 R0, RZ, RZ, R17 ;  /* 0x000000ffff007224 */ /* 0x001fc600078e0011 */
[----:B------:R-:W-:Y:S04]  /*1a260*/  STL [R1+0x1bd8], R14 ;  /* 0x001bd80e01007387 */ /* 0x000fe80000100800 */
[----:B------:R0:W-:Y:S04]  /*1a270*/  STL [R1+0x1bcc], R0 ;  /* 0x001bcc0001007387 */ /* 0x0001e80000100800 */
[----:B------:R-:W2:Y:S01]  /*1a280*/  LDL.LU.64 R16, [R1+0xe90] ;  /* 0x000e900001107983 */ /* 0x000ea20000300a00 */
[----:B0-----:R-:W-:-:S03]  /*1a290*/  IMAD.MOV.U32 R0, RZ, RZ, R15 ;  /* 0x000000ffff007224 */ /* 0x001fc600078e000f */
[----:B------:R-:W-:Y:S04]  /*1a2a0*/  STL [R1+0x1be0], R34 ;  /* 0x001be02201007387 */ /* 0x000fe80000100800 */
[----:B------:R0:W-:Y:S04]  /*1a2b0*/  STL [R1+0x1bd4], R0 ;  /* 0x001bd40001007387 */ /* 0x0001e80000100800 */
[----:B------:R-:W2:Y:S01]  /*1a2c0*/  LDL.LU.64 R14, [R1+0xe98] ;  /* 0x000e9800010e7983 */ /* 0x000ea20000300a00 */
[----:B0-----:R-:W-:-:S03]  /*1a2d0*/  IMAD.MOV.U32 R0, RZ, RZ, R35 ;  /* 0x000000ffff007224 */ /* 0x001fc600078e0023 */
[----:B------:R-:W2:Y:S04]  /*1a2e0*/  LDL.LU.64 R34, [R1+0xd10] ;  /* 0x000d100001227983 */ /* 0x000ea80000300a00 */
[----:B------:R3:W-:Y:S02]  /*1a2f0*/  STL [R1+0x1bdc], R0 ;  /* 0x001bdc0001007387 */ /* 0x0007e40000100800 */
[----:B---3--:R-:W-:Y:S02]  /*1a300*/  IMAD.MOV.U32 R0, RZ, RZ, R33 ;  /* 0x000000ffff007224 */ /* 0x008fe400078e0021 */
[----:B------:R0:W-:Y:S04]  /*1a310*/  STL [R1+0x1be8], R32 ;  /* 0x001be82001007387 */ /* 0x0001e80000100800 */
[----:B0-----:R-:W3:Y:S04]  /*1a320*/  LDL.LU.64 R32, [R1+0xea0] ;  /* 0x000ea00001207983 */ /* 0x001ee80000300a00 */
[----:B------:R0:W-:Y:S04]  /*1a330*/  STL [R1+0x1be4], R0 ;  /* 0x001be40001007387 */ /* 0x0001e80000100800 */
[----:B------:R1:W-:Y:S01]  /*1a340*/  STL [R1+0x1bf0], R30 ;  /* 0x001bf01e01007387 */ /* 0x0003e20000100800 */
[----:B0-----:R-:W-:-:S03]  /*1a350*/  IMAD.MOV.U32 R0, RZ, RZ, R31 ;  /* 0x000000ffff007224 */ /* 0x001fc600078e001f */
        /* <DEDUP_REMOVED lines=11> */
[----:B------:R-:W-:Y:S04]  /*1a410*/  STL [R1+0x1c10], R20 ;  /* 0x001c101401007387 */ /* 0x000fe80000100800 */
[----:B------:R0:W-:Y:S04]  /*1a420*/  STL [R1+0x1c04], R0 ;  /* 0x001c040001007387 */ /* 0x0001e80000100800 */
[----:B-1----:R-:W4:Y:S01]  /*1a430*/  LDL.LU.64 R24, [R1+0x178] ;  /* 0x0001780001187983 */ /* 0x002f220000300a00 */
[----:B0-----:R-:W-:-:S03]  /*1a440*/  IMAD.MOV.U32 R0, RZ, RZ, R21 ;  /* 0x000000ffff007224 */ /* 0x001fc600078e0015 */
[----:B------:R-:W4:Y:S04]  /*1a450*/  LDL.LU.64 R20, [R1+0xeb8] ;  /* 0x000eb80001147983 */ /* 0x000f280000300a00 */
[----:B------:R0:W-:Y:S04]  /*1a460*/  STL [R1+0x1c0c], R0 ;  /* 0x001c0c0001007387 */ /* 0x0001e80000100800 */
[----:B------:R1:W-:Y:S01]  /*1a470*/  STL [R1+0x1c18], R22 ;  /* 0x001c181601007387 */ /* 0x0003e20000100800 */
[----:B0-----:R-:W-:-:S03]  /*1a480*/  IMAD.MOV.U32 R0, RZ, RZ, R23 ;  /* 0x000000ffff007224 */ /* 0x001fc600078e0017 */
[----:B--2---:R-:W-:Y:S04]  /*1a490*/  STL [R1+0x1c20], R18 ;  /* 0x001c201201007387 */ /* 0x004fe80000100800 */
[----:B------:R0:W-:Y:S04]  /*1a4a0*/  STL [R1+0x1c14], R0 ;  /* 0x001c140001007387 */ /* 0x0001e80000100800 */
[----:B-1----:R-:W2:Y:S01]  /*1a4b0*/  LDL.LU.64 R22, [R1+0xec0] ;  /* 0x000ec00001167983 */ /* 0x002ea20000300a00 */
[----:B0-----:R-:W-:-:S05]  /*1a4c0*/  IMAD.MOV.U32 R0, RZ, RZ, R19 ;  /* 0x000000ffff007224 */ /* 0x001fca00078e0013 */
[----:B------:R0:W-:Y:S04]  /*1a4d0*/  STL [R1+0x1c1c], R0 ;  /* 0x001c1c0001007387 */ /* 0x0001e80000100800 */
[----:B------:R-:W-:Y:S04]  /*1a4e0*/  STL [R1+0x1c28], R60 ;  /* 0x001c283c01007387 */ /* 0x000fe80000100800 */
[----:B------:R-:W2:Y:S01]  /*1a4f0*/  LDL.LU.64 R18, [R1+0xec8] ;  /* 0x000ec80001127983 */ /* 0x000ea20000300a00 */
[----:B0-----:R-:W-:-:S03]  /*1a500*/  IMAD.MOV.U32 R0, RZ, RZ, R61 ;  /* 0x000000ffff007224 */ /* 0x001fc600078e003d */
[----:B------:R-:W-:Y:S04]  /*1a510*/  STL [R1+0x1c30], R16 ;  /* 0x001c301001007387 */ /* 0x000fe80000100800 */
[----:B------:R0:W-:Y:S02]  /*1a520*/  STL [R1+0x1c24], R0 ;  /* 0x001c240001007387 */ /* 0x0001e40000100800 */
[----:B0-----:R-:W-:Y:S02]  /*1a530*/  IMAD.MOV.U32 R0, RZ, RZ, R17 ;  /* 0x000000ffff007224 */ /* 0x001fe400078e0011 */
[----:B------:R-:W2:Y:S04]  /*1a540*/  LDL.LU.64 R16, [R1+0xd48] ;  /* 0x000d480001107983 */ /* 0x000ea80000300a00 */
[----:B------:R0:W-:Y:S04]  /*1a550*/  STL [R1+0x1c2c], R0 ;  /* 0x001c2c0001007387 */ /* 0x0001e80000100800 */
[----:B------:R1:W-:Y:S01]  /*1a560*/  STL [R1+0x1c38], R14 ;  /* 0x001c380e01007387 */ /* 0x0003e20000100800 */
[----:B0-----:R-:W-:-:S03]  /*1a570*/  IMAD.MOV.U32 R0, RZ, RZ, R15 ;  /* 0x000000ffff007224 */ /* 0x001fc600078e000f */
[----:B------:R-:W-:Y:S04]  /*1a580*/  STL [R1+0x1c40], R34 ;  /* 0x001c402201007387 */ /* 0x000fe80000100800 */
[----:B------:R0:W-:Y:S04]  /*1a590*/  STL [R1+0x1c34], R0 ;  /* 0x001c340001007387 */ /* 0x0001e80000100800 */
[----:B-1----:R-:W2:Y:S01]  /*1a5a0*/  LDL.LU.64 R14, [R1+0xed0] ;  /* 0x000ed000010e7983 */ /* 0x002ea20000300a00 */
[----:B0-----:R-:W-:-:S03]  /*1a5b0*/  IMAD.MOV.U32 R0, RZ, RZ, R35 ;  /* 0x000000ffff007224 */ /* 0x001fc600078e0023 */
[----:B---3--:R-:W-:Y:S04]  /*1a5c0*/  STL [R1+0x1c48], R32 ;  /* 0x001c482001007387 */ /* 0x008fe80000100800 */
[----:B------:R0:W-:Y:S04]  /*1a5d0*/  STL [R1+0x1c3c], R0 ;  /* 0x001c3c0001007387 */ /* 0x0001e80000100800 */
[----:B------:R-:W3:Y:S04]  /*1a5e0*/  LDL.LU.64 R36, [R1+0xed8] ;  /* 0x000ed80001247983 */ /* 0x000ee80000300a00 */
[----:B------:R-:W3:Y:S01]  /*1a5f0*/  LDL.LU.64 R60, [R1+0xee0] ;  /* 0x000ee000013c7983 */ /* 0x000ee20000300a00 */
[----:B0-----:R-:W-:-:S05]  /*1a600*/  IMAD.MOV.U32 R0, RZ, RZ, R33 ;  /* 0x000000ffff007224 */ /* 0x001fca00078e0021 */
[----:B------:R0:W-:Y:S04]  /*1a610*/  STL [R1+0x1c44], R0 ;  /* 0x001c440001007387 */ /* 0x0001e80000100800 */
[----:B------:R-:W-:Y:S04]  /*1a620*/  STL [R1+0x1c50], R30 ;  /* 0x001c501e01007387 */ /* 0x000fe80000100800 */
[----:B------:R-:W3:Y:S01]  /*1a630*/  LDL.LU.64 R34, [R1+0x170] ;  /* 0x0001700001227983 */ /* 0x000ee20000300a00 */
[----:B0-----:R-:W-:-:S03]  /*1a640*/  IMAD.MOV.U32 R0, RZ, RZ, R31 ;  /* 0x000000ffff007224 */ /* 0x001fc600078e001f */
[----:B------:R-:W3:Y:S04]  /*1a650*/  LDL.LU.64 R32, [R1+0xee8] ;  /* 0x000ee80001207983 */ /* 0x000ee80000300a00 */
[----:B------:R4:W-:Y:S02]  /*1a660*/  STL [R1+0x1c4c], R0 ;  /* 0x001c4c0001007387 */ /* 0x0009e40000100800 */
[----:B----4-:R-:W-:Y:S02]  /*1a670*/  IMAD.MOV.U32 R0, RZ, RZ, R27 ;  /* 0x000000ffff007224 */ /* 0x010fe400078e001b */
[----:B------:R0:W-:Y:S04]  /*1a680*/  STL [R1+0x1c58], R26 ;  /* 0x001c581a01007387 */ /* 0x0001e80000100800 */
[----:B------:R-:W4:Y:S04]  /*1a690*/  LDL.LU.64 R30, [R1+0xef0] ;  /* 0x000ef000011e7983 */ /* 0x000f280000300a00 */
[----:B0-----:R-:W4:Y:S04]  /*1a6a0*/  LDL.LU.64 R26, [R1+0xef8] ;  /* 0x000ef800011a7983 */ /* 0x001f280000300a00 */
[----:B------:R0:W-:Y:S02]  /*1a6b0*/  STL [R1+0x1c54], R0 ;  /* 0x001c540001007387 */ /* 0x0001e40000100800 */
[----:B0-----:R-:W-:-:S02]  /*1a6c0*/  IMAD.MOV.U32 R0, RZ, RZ, R25 ;  /* 0x000000ffff007224 */ /* 0x001fc400078e0019 */
[----:B------:R-:W-:Y:S04]  /*1a6d0*/  STL [R1+0x1c60], R24 ;  /* 0x001c601801007387 */ /* 0x000fe80000100800 */
[----:B------:R-:W-:Y:S01]  /*1a6e0*/  STL [R1+0x1c68], R20 ;  /* 0x001c681401007387 */ /* 0x000fe20000100800 */
[----:B------:R-:W-:-:S03]  /*1a6f0*/  IMAD.MOV.U32 R2, RZ, RZ, R21 ;  /* 0x000000ffff027224 */ /* 0x000fc600078e0015 */
[----:B------:R0:W-:Y:S04]  /*1a700*/  STL [R1+0x1c5c], R0 ;  /* 0x001c5c0001007387 */ /* 0x0001e80000100800 */
[----:B0-----:R-:W4:Y:S04]  /*1a710*/  LDL.LU R0, [R1+0xf18] ;  /* 0x000f180001007983 */ /* 0x001f280000300800 */
[----:B------:R-:W4:Y:S04]  /*1a720*/  LDL.LU.64 R24, [R1+0xf00] ;  /* 0x000f000001187983 */ /* 0x000f280000300a00 */
[----:B------:R-:W4:Y:S04]  /*1a730*/  LDL.LU.64 R20, [R1+0xf08] ;  /* 0x000f080001147983 */ /* 0x000f280000300a00 */
[----:B------:R2:W-:Y:S02]  /*1a740*/  STL [R1+0x1c64], R2 ;  /* 0x001c640201007387 */ /* 0x0005e40000100800 */
[----:B--2---:R-:W-:-:S02]  /*1a750*/  IMAD.MOV.U32 R2, RZ, RZ, R23 ;  /* 0x000000ffff027224 */ /* 0x004fc400078e0017 */
[----:B------:R0:W-:Y:S04]  /*1a760*/  STL [R1+0x1c70], R22 ;  /* 0x001c701601007387 */ /* 0x0001e80000100800 */
[----:B------:R-:W-:Y:S04]  /*1a770*/  STL [R1+0x1c78], R18 ;  /* 0x001c781201007387 */ /* 0x000fe80000100800 */
[----:B------:R1:W-:Y:S04]  /*1a780*/  STL [R1+0x1c6c], R2 ;  /* 0x001c6c0201007387 */ /* 0x0003e80000100800 */
[----:B0-----:R-:W2:Y:S01]  /*1a790*/  LDL.LU.64 R22, [R1+0xf10] ;  /* 0x000f100001167983 */ /* 0x001ea20000300a00 */
[----:B-1----:R-:W-:-:S03]  /*1a7a0*/  IMAD.MOV.U32 R2, RZ, RZ, R19 ;  /* 0x000000ffff027224 */ /* 0x002fc600078e0013 */
[----:B------:R-:W2:Y:S04]  /*1a7b0*/  LDL.LU R19, [R1+0xf1c] ;  /* 0x000f1c0001137983 */ /* 0x000ea80000300800 */
[----:B------:R0:W-:Y:S02]  /*1a7c0*/  STL [R1+0x1c74], R2 ;  /* 0x001c740201007387 */ /* 0x0001e40000100800 */
[----:B0-----:R-:W-:Y:S02]  /*1a7d0*/  IMAD.MOV.U32 R2, RZ, RZ, R17 ;  /* 0x000000ffff027224 */ /* 0x001fe400078e0011 */
[----:B------:R0:W-:Y:S04]  /*1a7e0*/  STL [R1+0x1c80], R16 ;  /* 0x001c801001007387 */ /* 0x0001e80000100800 */
[----:B0-----:R-:W2:Y:S04]  /*1a7f0*/  LDL.LU R16, [R1+0xf24] ;  /* 0x000f240001107983 */ /* 0x001ea80000300800 */
[----:B------:R-:W2:Y:S04]  /*1a800*/  LDL.LU R17, [R1+0xf20] ;  /* 0x000f200001117983 */ /* 0x000ea80000300800 */
[----:B------:R0:W-:Y:S04]  /*1a810*/  STL [R1+0x1c7c], R2 ;  /* 0x001c7c0201007387 */ /* 0x0001e80000100800 */
[----:B------:R1:W-:Y:S01]  /*1a820*/  STL [R1+0x1c88], R14 ;  /* 0x001c880e01007387 */ /* 0x0003e20000100800 */
[----:B0-----:R-:W-:-:S03]  /*1a830*/  IMAD.MOV.U32 R2, RZ, RZ, R15 ;  /* 0x000000ffff027224 */ /* 0x001fc600078e000f */
[----:B-1----:R-:W2:Y:S04]  /*1a840*/  LDL.LU.64 R14, [R1+0x398] ;  /* 0x00039800010e7983 */ /* 0x002ea80000300a00 */
[----:B------:R3:W-:Y:S01]  /*1a850*/  STL [R1+0x1c84], R2 ;  /* 0x001c840201007387 */ /* 0x0007e20000100800 */
[----:B------:R-:W-:-:S04]  /*1a860*/  IMAD.MOV.U32 R10, RZ, RZ, c[0x0][0x188] ;  /* 0x00006200ff0a7624 */ /* 0x000fc800078e00ff */
[C---:B------:R-:W-:Y:S02]  /*1a870*/  IMAD R6, R10.reuse, 0x7f, RZ ;  /* 0x0000007f0a067824 */ /* 0x040fe400078e02ff */
[----:B------:R-:W-:Y:S02]  /*1a880*/  IMAD R11, R10, 0x7d, RZ ;  /* 0x0000007d0a0b7824 */ /* 0x000fe400078e02ff */
[----:B---3--:R-:W-:Y:S01]  /*1a890*/  IMAD.MOV.U32 R2, RZ, RZ, R37 ;  /* 0x000000ffff027224 */ /* 0x008fe200078e0025 */
[----:B------:R-:W-:Y:S04]  /*1a8a0*/  STL [R1+0x1c90], R36 ;  /* 0x001c902401007387 */ /* 0x000fe80000100800 */
[----:B------:R-:W-:Y:S04]  /*1a8b0*/  STL [R1+0x1c98], R60 ;  /* 0x001c983c01007387 */ /* 0x000fe80000100800 */
[----:B------:R0:W-:Y:S02]  /*1a8c0*/  STL [R1+0x1c8c], R2 ;  /* 0x001c8c0201007387 */ /* 0x0001e40000100800 */
[----:B0-----:R-:W-:-:S02]  /*1a8d0*/  IMAD.MOV.U32 R2, RZ, RZ, R61 ;  /* 0x000000ffff027224 */ /* 0x001fc400078e003d */
[----:B------:R-:W-:Y:S04]  /*1a8e0*/  STL [R1+0x1ca0], R34 ;  /* 0x001ca02201007387 */ /* 0x000fe80000100800 */
[----:B------:R0:W-:Y:S04]  /*1a8f0*/  STL [R1+0x1c94], R2 ;  /* 0x001c940201007387 */ /* 0x0001e80000100800 */
[----:B------:R-:W-:Y:S01]  /*1a900*/  STL [R1+0x1ca8], R32 ;  /* 0x001ca82001007387 */ /* 0x000fe20000100800 */
[----:B0-----:R-:W-:-:S05]  /*1a910*/  IMAD.MOV.U32 R2, RZ, RZ, R35 ;  /* 0x000000ffff027224 */ /* 0x001fca00078e0023 */
[----:B------:R0:W-:Y:S02]  /*1a920*/  STL [R1+0x1c9c], R2 ;  /* 0x001c9c0201007387 */ /* 0x0001e40000100800 */
[----:B0-----:R-:W-:Y:S02]  /*1a930*/  IMAD.MOV.U32 R2, RZ, RZ, R33 ;  /* 0x000000ffff027224 */ /* 0x001fe400078e0021 */
[----:B----4-:R-:W-:Y:S04]  /*1a940*/  STL [R1+0x1cb0], R30 ;  /* 0x001cb01e01007387 */ /* 0x010fe80000100800 */
[----:B------:R0:W-:Y:S04]  /*1a950*/  STL [R1+0x1ca4], R2 ;  /* 0x001ca40201007387 */ /* 0x0001e80000100800 */
[----:B------:R-:W-:Y:S01]  /*1a960*/  STL [R1+0x1cb8], R26 ;  /* 0x001cb81a01007387 */ /* 0x000fe20000100800 */
[----:B0-----:R-:W-:-:S05]  /*1a970*/  IMAD.MOV.U32 R2, RZ, RZ, R31 ;  /* 0x000000ffff027224 */ /* 0x001fca00078e001f */
[----:B------:R0:W-:Y:S04]  /*1a980*/  STL [R1+0x1cac], R2 ;  /* 0x001cac0201007387 */ /* 0x0001e80000100800 */
[----:B------:R-:W-:Y:S01]  /*1a990*/  STL [R1+0x1cc0], R28 ;  /* 0x001cc01c01007387 */ /* 0x000fe20000100800 */
[----:B0-----:R-:W-:-:S05]  /*1a9a0*/  IMAD.MOV.U32 R2, RZ, RZ, R27 ;  /* 0x000000ffff027224 */ /* 0x001fca00078e001b */
[----:B------:R0:W-:Y:S04]  /*1a9b0*/  STL [R1+0x1cb4], R2 ;  /* 0x001cb40201007387 */ /* 0x0001e80000100800 */
[----:B------:R-:W-:Y:S01]  /*1a9c0*/  STL [R1+0x1cbc], R29 ;  /* 0x001cbc1d01007387 */ /* 0x000fe20000100800 */
[----:B------:R-:W-:Y:S02]  /*1a9d0*/  IMAD R0, R0, c[0x0][0x184], RZ ;  /* 0x0000610000007a24 */ /* 0x000fe400078e02ff */
[----:B0-----:R-:W-:Y:S01]  /*1a9e0*/  IMAD.MOV.U32 R2, RZ, RZ, R25 ;  /* 0x000000ffff027224 */ /* 0x001fe200078e0019 */
[----:B------:R-:W-:Y:S04]  /*1a9f0*/  STL [R1+0x1cc8], R24 ;  /* 0x001cc81801007387 */ /* 0x000fe80000100800 */
[----:B------:R-:W-:Y:S04]  /*1aa00*/  STL [R1+0x1cd0], R20 ;  /* 0x001cd01401007387 */ /* 0x000fe80000100800 */
[----:B------:R0:W-:Y:S02]  /*1aa10*/  STL [R1+0x1cc4], R2 ;  /* 0x001cc40201007387 */ /* 0x0001e40000100800 */
[----:B0-----:R-:W-:Y:S01]  /*1aa20*/  IMAD.MOV.U32 R2, RZ, RZ, R21 ;  /* 0x000000ffff027224 */ /* 0x001fe200078e0015 */
[----:B------:R-:W-:-:S04]  /*1aa30*/  LEA R20, P0, R0, c[0x0][0x160], 0x1 ;  /* 0x0000580000147a11 */ /* 0x000fc800078008ff */
[----:B------:R2:W-:Y:S01]  /*1aa40*/  STL [R1+0x1ccc], R2 ;  /* 0x001ccc0201007387 */ /* 0x0005e20000100800 */
[----:B------:R-:W-:Y:S01]  /*1aa50*/  LEA.HI.X.SX32 R21, R0, c[0x0][0x164], 0x1, P0 ;  /* 0x0000590000157a11 */ /* 0x000fe200000f0eff */
[----:B--2---:R-:W-:Y:S02]  /*1aa60*/  IMAD.MOV.U32 R2, RZ, RZ, R23 ;  /* 0x000000ffff027224 */ /* 0x004fe400078e0017 */
[----:B------:R-:W-:Y:S01]  /*1aa70*/  STL [R1+0x1cd8], R22 ;  /* 0x001cd81601007387 */ /* 0x000fe20000100800 */
[----:B------:R-:W-:-:S03]  /*1aa80*/  IMAD R4, R19, c[0x0][0x184], RZ ;  /* 0x0000610013047a24 */ /* 0x000fc600078e02ff */
[----:B------:R0:W-:Y:S02]  /*1aa90*/  STL [R1+0x1cd4], R2 ;  /* 0x001cd40201007387 */ /* 0x0001e40000100800 */
[C---:B------:R-:W-:Y:S02]  /*1aaa0*/  LEA R18, P2, R4.reuse, c[0x0][0x160], 0x1 ;  /* 0x0000580004127a11 */ /* 0x040fe400078408ff */
[----:B------:R-:W-:Y:S02]  /*1aab0*/  STL.64 [R1+0xb50], R20 ;  /* 0x000b501401007387 */ /* 0x000fe40000100a00 */
[----:B------:R-:W-:Y:S01]  /*1aac0*/  LEA.HI.X.SX32 R19, R4, c[0x0][0x164], 0x1, P2 ;  /* 0x0000590004137a11 */ /* 0x000fe200010f0eff */
[----:B0-----:R-:W-:-:S04]  /*1aad0*/  IMAD.WIDE R2, R6, 0x2, R20 ;  /* 0x0000000206027825 */ /* 0x001fc800078e0214 */
[----:B------:R-:W-:Y:S02]  /*1aae0*/  IMAD R5, R16, c[0x0][0x184], RZ ;  /* 0x0000610010057a24 */ /* 0x000fe400078e02ff */
[----:B------:R-:W-:-:S05]  /*1aaf0*/  IMAD R0, R17, c[0x0][0x184], RZ ;  /* 0x0000610011007a24 */ /* 0x000fca00078e02ff */
[----:B------:R-:W-:-:S04]  /*1ab00*/  LEA R16, P1, R0, c[0x0][0x160], 0x1 ;  /* 0x0000580000107a11 */ /* 0x000fc800078208ff */
[----:B------:R-:W-:Y:S01]  /*1ab10*/  LEA.HI.X.SX32 R17, R0, c[0x0][0x164], 0x1, P1 ;  /* 0x0000590000117a11 */ /* 0x000fe200008f0eff */
[----:B------:R-:W-:Y:S02]  /*1ab20*/  IMAD R0, R10, 0x7e, RZ ;  /* 0x0000007e0a007824 */ /* 0x000fe400078e02ff */
[----:B------:R-:W-:Y:S01]  /*1ab30*/  IMAD.MOV.U32 R7, RZ, RZ, R15 ;  /* 0x000000ffff077224 */ /* 0x000fe200078e000f */
[----:B------:R0:W-:Y:S04]  /*1ab40*/  STL [R1+0x1ce0], R14 ;  /* 0x001ce00e01007387 */ /* 0x0001e80000100800 */
[----:B------:R-:W-:Y:S04]  /*1ab50*/  STL [R1+0x1cdc], R7 ;  /* 0x001cdc0701007387 */ /* 0x000fe80000100800 */
[----:B------:R-:W-:Y:S01]  /*1ab60*/  STL [R1+0x1ce8], R2 ;  /* 0x001ce80201007387 */ /* 0x000fe20000100800 */
[----:B0-----:R-:W-:-:S03]  /*1ab70*/  LEA R14, P0, R5, c[0x0][0x160], 0x1 ;  /* 0x00005800050e7a11 */ /* 0x001fc600078008ff */
[----:B------:R0:W-:Y:S01]  /*1ab80*/  STL [R1+0x1ce4], R3 ;  /* 0x001ce40301007387 */ /* 0x0001e20000100800 */
[----:B------:R-:W-:-:S03]  /*1ab90*/  LEA.HI.X.SX32 R15, R5, c[0x0][0x164], 0x1, P0 ;  /* 0x00005900050f7a11 */ /* 0x000fc600000f0eff */
[----:B------:R-:W-:Y:S01]  /*1aba0*/  STL.64 [R1+0xb58], R18 ;  /* 0x000b581201007387 */ /* 0x000fe20000100a00 */
[----:B------:R-:W-:-:S04]  /*1abb0*/  IMAD.WIDE R4, R6, 0x2, R16 ;  /* 0x0000000206047825 */ /* 0x000fc800078e0210 */
[C---:B0-----:R-:W-:Y:S01]  /*1abc0*/  IMAD.WIDE R2, R6.reuse, 0x2, R18 ;  /* 0x0000000206027825 */ /* 0x041fe200078e0212 */
[----:B------:R-:W-:Y:S03]  /*1abd0*/  STL.64 [R1+0xb68], R14 ;  /* 0x000b680e01007387 */ /* 0x000fe60000100a00 */
[----:B------:R-:W-:Y:S01]  /*1abe0*/  IMAD.WIDE R6, R6, 0x2, R14 ;  /* 0x0000000206067825 */ /* 0x000fe200078e020e */
[----:B------:R-:W-:Y:S03]  /*1abf0*/  STL.64 [R1+0xb60], R16 ;  /* 0x000b601001007387 */ /* 0x000fe60000100a00 */
[C---:B------:R-:W-:Y:S01]  /*1ac00*/  IMAD.WIDE R8, R0.reuse, 0x2, R20 ;  /* 0x0000000200087825 */ /* 0x040fe200078e0214 */
[----:B------:R-:W-:Y:S04]  /*1ac10*/  STL [R1+0x1cf0], R2 ;  /* 0x001cf00201007387 */ /* 0x000fe80000100800 */
[----:B------:R0:W-:Y:S04]  /*1ac20*/  STL [R1+0x1cec], R3 ;  /* 0x001cec0301007387 */ /* 0x0001e80000100800 */
[----:B------:R-:W-:Y:S04]  /*1ac30*/  STL [R1+0x1cf8], R4 ;  /* 0x001cf80401007387 */ /* 0x000fe80000100800 */
[----:B------:R1:W-:Y:S01]  /*1ac40*/  STL [R1+0x1cf4], R5 ;  /* 0x001cf40501007387 */ /* 0x0003e20000100800 */
[----:B0-----:R-:W-:-:S03]  /*1ac50*/  IMAD.WIDE R2, R0, 0x2, R18 ;  /* 0x0000000200027825 */ /* 0x001fc600078e0212 */
[----:B------:R-:W-:Y:S04]  /*1ac60*/  STL [R1+0x1d00], R6 ;  /* 0x001d000601007387 */ /* 0x000fe80000100800 */
[----:B------:R0:W-:Y:S01]  /*1ac70*/  STL [R1+0x1cfc], R7 ;  /* 0x001cfc0701007387 */ /* 0x0001e20000100800 */
[----:B-1----:R-:W-:-:S03]  /*1ac80*/  IMAD.WIDE R4, R0, 0x2, R16 ;  /* 0x0000000200047825 */ /* 0x002fc600078e0210 */
[----:B------:R-:W-:Y:S04]  /*1ac90*/  STL [R1+0x1d08], R8 ;  /* 0x001d080801007387 */ /* 0x000fe80000100800 */
[----:B------:R1:W-:Y:S01]  /*1aca0*/  STL [R1+0x1d04], R9 ;  /* 0x001d040901007387 */ /* 0x0003e20000100800 */
[----:B0-----:R-:W-:-:S03]  /*1acb0*/  IMAD.WIDE R6, R0, 0x2, R14 ;  /* 0x0000000200067825 */ /* 0x001fc600078e020e */
[----:B------:R-:W-:Y:S04]  /*1acc0*/  STL [R1+0x1d10], R2 ;  /* 0x001d100201007387 */ /* 0x000fe80000100800 */
[----:B------:R0:W-:Y:S01]  /*1acd0*/  STL [R1+0x1d0c], R3 ;  /* 0x001d0c0301007387 */ /* 0x0001e20000100800 */
[----:B-1----:R-:W-:-:S03]  /*1ace0*/  IMAD.WIDE R8, R11, 0x2, R20 ;  /* 0x000000020b087825 */ /* 0x002fc600078e0214 */
[----:B------:R-:W-:Y:S01]  /*1acf0*/  STL [R1+0x1d18], R4 ;  /* 0x001d180401007387 */ /* 0x000fe20000100800 */
[----:B------:R-:W-:-:S03]  /*1ad00*/  IMAD R0, R10, 0x7c, RZ ;  /* 0x0000007c0a007824 */ /* 0x000fc600078e02ff */
        /* <DEDUP_REMOVED lines=779> */
[----:B------:R-:W-:-:S03]  /*1ddc0*/  IMAD.SHL.U32 R0, R10, 0x40, RZ ;  /* 0x000000400a007824 */ /* 0x000fc600078e00ff */
        /* <DEDUP_REMOVED lines=757> */
[C---:B------:R-:W-:Y:S02]  /*20d20*/  IMAD R12, R10.reuse, 0x6, RZ ;  /* 0x000000060a0c7824 */ /* 0x040fe400078e02ff */
[----:B-1----:R-:W-:Y:S01]  /*20d30*/  IMAD.WIDE R4, R11, 0x2, R16 ;  /* 0x000000020b047825 */ /* 0x002fe200078e0210 */
[----:B------:R-:W-:Y:S04]  /*20d40*/  STL [R1+0x2be8], R8 ;  /* 0x002be80801007387 */ /* 0x000fe80000100800 */
[----:B------:R-:W-:Y:S01]  /*20d50*/  STL [R1+0x2be4], R9 ;  /* 0x002be40901007387 */ /* 0x000fe20000100800 */
[----:B------:R-:W-:-:S03]  /*20d60*/  IMAD R0, R10, 0x5, RZ ;  /* 0x000000050a007824 */ /* 0x000fc600078e02ff */
[----:B------:R-:W-:Y:S01]  /*20d70*/  STL [R1+0x2bf0], R2 ;  /* 0x002bf00201007387 */ /* 0x000fe20000100800 */
[----:B0-----:R-:W-:-:S03]  /*20d80*/  IMAD.WIDE R6, R12, 0x2, R20 ;  /* 0x000000020c067825 */ /* 0x001fc600078e0214 */
[----:B------:R0:W-:Y:S04]  /*20d90*/  STL [R1+0x2bec], R3 ;  /* 0x002bec0301007387 */ /* 0x0001e80000100800 */
[----:B------:R-:W-:Y:S01]  /*20da0*/  STL [R1+0x2bf8], R4 ;  /* 0x002bf80401007387 */ /* 0x000fe20000100800 */
[----:B0-----:R-:W-:-:S03]  /*20db0*/  IMAD.WIDE R2, R11, 0x2, R14 ;  /* 0x000000020b027825 */ /* 0x001fc600078e020e */
[----:B------:R0:W-:Y:S04]  /*20dc0*/  STL [R1+0x2bf4], R5 ;  /* 0x002bf40501007387 */ /* 0x0001e80000100800 */
        /* <DEDUP_REMOVED lines=10> */
[----:B------:R-:W-:Y:S01]  /*20e70*/  STL [R1+0x2c18], R2 ;  /* 0x002c180201007387 */ /* 0x000fe20000100800 */
[----:B------:R-:W-:-:S04]  /*20e80*/  IMAD.WIDE R8, R11, 0x2, R20 ;  /* 0x000000020b087825 */ /* 0x000fc800078e0214 */
[----:B-1----:R-:W-:Y:S01]  /*20e90*/  IMAD.WIDE R4, R0, 0x2, R16 ;  /* 0x0000000200047825 */ /* 0x002fe200078e0210 */
[----:B------:R0:W-:Y:S04]  /*20ea0*/  STL [R1+0x2c14], R3 ;  /* 0x002c140301007387 */ /* 0x0001e80000100800 */
        /* <DEDUP_REMOVED lines=21> */
[----:B------:R-:W-:Y:S04]  /*21000*/  STL [R1+0x2c4c], R9 ;  /* 0x002c4c0901007387 */ /* 0x000fe80000100800 */
[----:B------:R-:W-:Y:S04]  /*21010*/  STL [R1+0x2c58], R2 ;  /* 0x002c580201007387 */ /* 0x000fe80000100800 */
[----:B------:R1:W-:Y:S04]  /*21020*/  STL [R1+0x2c54], R3 ;  /* 0x002c540301007387 */ /* 0x0003e80000100800 */
[----:B------:R-:W-:Y:S01]  /*21030*/  STL [R1+0x2c60], R4 ;  /* 0x002c600401007387 */ /* 0x000fe20000100800 */
[----:B0-----:R-:W-:-:S03]  /*21040*/  IMAD.WIDE R6, R11, 0x2, R18 ;  /* 0x000000020b067825 */ /* 0x001fc600078e0212 */
[----:B------:R0:W-:Y:S01]  /*21050*/  STL [R1+0x2c5c], R5 ;  /* 0x002c5c0501007387 */ /* 0x0001e20000100800 */
[----:B-1----:R-:W-:-:S04]  /*21060*/  IMAD.WIDE R2, R0, 0x2, R14 ;  /* 0x0000000200027825 */ /* 0x002fc800078e020e */
[C---:B------:R-:W-:Y:S01]  /*21070*/  IMAD.WIDE R8, R11.reuse, 0x2, R16 ;  /* 0x000000020b087825 */ /* 0x040fe200078e0210 */
[----:B------:R-:W-:Y:S03]  /*21080*/  STL [R1+0x2c68], R2 ;  /* 0x002c680201007387 */ /* 0x000fe60000100800 */
[C---:B0-----:R-:W-:Y:S01]  /*21090*/  IMAD.WIDE R4, R11.reuse, 0x2, R20 ;  /* 0x000000020b047825 */ /* 0x041fe200078e0214 */
        /* <DEDUP_REMOVED lines=20> */
[----:B------:R-:W-:Y:S01]  /*211e0*/  STL [R1+0x2c9c], R9 ;  /* 0x002c9c0901007387 */ /* 0x000fe20000100800 */
[----:B0-----:R-:W-:-:S03]  /*211f0*/  IMAD.WIDE R6, R12, 0x2, R16 ;  /* 0x000000020c067825 */ /* 0x001fc600078e0210 */
[----:B------:R-:W-:Y:S04]  /*21200*/  STL [R1+0x2ca8], R2 ;  /* 0x002ca80201007387 */ /* 0x000fe80000100800 */
[----:B------:R0:W-:Y:S04]  /*21210*/  STL [R1+0x2ca4], R3 ;  /* 0x002ca40301007387 */ /* 0x0001e80000100800 */
[----:B------:R-:W-:Y:S04]  /*21220*/  STL [R1+0x2cb0], R4 ;  /* 0x002cb00401007387 */ /* 0x000fe80000100800 */
[----:B------:R-:W-:Y:S01]  /*21230*/  STL [R1+0x2cac], R5 ;  /* 0x002cac0501007387 */ /* 0x000fe20000100800 */
[----:B0-----:R-:W-:-:S03]  /*21240*/  IMAD.WIDE R2, R12, 0x2, R14 ;  /* 0x000000020c027825 */ /* 0x001fc600078e020e */
[----:B------:R-:W-:Y:S04]  /*21250*/  STL [R1+0x2cb8], R6 ;  /* 0x002cb80601007387 */ /* 0x000fe80000100800 */
[----:B------:R-:W-:Y:S04]  /*21260*/  STL [R1+0x2cb4], R7 ;  /* 0x002cb40701007387 */ /* 0x000fe80000100800 */
[----:B------:R-:W-:Y:S04]  /*21270*/  STL [R1+0x2cc0], R2 ;  /* 0x002cc00201007387 */ /* 0x000fe80000100800 */
[----:B------:R0:W-:Y:S04]  /*21280*/  STL [R1+0x2cbc], R3 ;  /* 0x002cbc0301007387 */ /* 0x0001e80000100800 */
[----:B------:R1:W-:Y:S04]  /*21290*/  STL [R1+0xf78], RZ ;  /* 0x000f78ff01007387 */ /* 0x0003e80000100800 */
        /* <DEDUP_REMOVED lines=335> */
[----:B------:R-:W2:Y:S04]  /*22790*/  S2R R15, SR_TID.X ;  /* 0x00000000000f7919 */ /* 0x000ea80000002100 */
        /* <DEDUP_REMOVED lines=19> */
[----:B------:R1:W-:Y:S01]  /*228d0*/  STL [R1+0x948], RZ ;  /* 0x000948ff01007387 */ /* 0x0003e20000100800 */
[----:B--2---:R-:W-:-:S05]  /*228e0*/  LOP3.LUT R15, R15, 0x1f, RZ, 0xc0, !PT ;  /* 0x0000001f0f0f7812 */ /* 0x004fca00078ec0ff */
[----:B0-----:R-:W-:Y:S02]  /*228f0*/  IMAD.SHL.U32 R3, R15, 0x2, RZ ;  /* 0x000000020f037824 */ /* 0x001fe400078e00ff */
[----:B------:R-:W-:Y:S02]  /*22900*/  IMAD.MOV.U32 R15, RZ, RZ, c[0x0][0x18c] ;  /* 0x00006300ff0f7624 */ /* 0x000fe400078e00ff */
[----:B------:R-:W-:Y:S02]  /*22910*/  IMAD.SHL.U32 R10, R10, 0x80, RZ ;  /* 0x000000800a0a7824 */ /* 0x000fe400078e00ff */
[----:B------:R-:W-:-:S03]  /*22920*/  IMAD.SHL.U32 R4, R15, 0x80, RZ ;  /* 0x000000800f047824 */ /* 0x000fc600078e00ff */
[----:B------:R-:W-:Y:S02]  /*22930*/  SHF.R.S32.HI R0, RZ, 0x1f, R10 ;  /* 0x0000001fff007819 */ /* 0x000fe4000001140a */
[----:B------:R-:W-:-:S03]  /*22940*/  SHF.R.S32.HI R2, RZ, 0x1f, R4 ;  /* 0x0000001fff027819 */ /* 0x000fc60000011404 */
[----:B-1----:R-:W2:Y:S01]  /*22950*/  LDL.LU R15, [R1+0xf28] ;  /* 0x000f2800010f7983 */ /* 0x002ea20000300800 */
[----:B------:R-:W-:Y:S02]  /*22960*/  SHF.L.U64.HI R2, R4, 0x1, R2 ;  /* 0x0000000104027819 */ /* 0x000fe40000010202 */
[----:B------:R-:W-:Y:S01]  /*22970*/  SHF.L.U64.HI R0, R10, 0x1, R0 ;  /* 0x000000010a007819 */ /* 0x000fe20000010200 */
[----:B------:R-:W-:Y:S01]  /*22980*/  STL [R1+0x94c], RZ ;  /* 0x00094cff01007387 */ /* 0x000fe20000100800 */
[----:B--2---:R-:W-:-:S05]  /*22990*/  SHF.R.S32.HI R4, RZ, 0x7, R15 ;  /* 0x00000007ff047819 */ /* 0x004fca000001140f */
[----:B------:R0:W-:Y:S04]  /*229a0*/  STL [R1+0x2f64], R4 ;  /* 0x002f640401007387 */ /* 0x0001e80000100800 */
        /* <DEDUP_REMOVED lines=128> */
[----:B------:R-:W2:Y:S04]  /*231b0*/  LDL R14, [R1+0xb48] ;  /* 0x000b4800010e7983 */ /* 0x000ea80000100800 */
[----:B------:R-:W3:Y:S04]  /*231c0*/  LDL R15, [R1+0xb4c] ;  /* 0x000b4c00010f7983 */ /* 0x000ee80000100800 */
        /* <DEDUP_REMOVED lines=18> */
[----:B------:R-:W-:Y:S01]  /*232f0*/  STL [R1+0x828], RZ ;  /* 0x000828ff01007387 */ /* 0x000fe20000100800 */
[----:B0-----:R-:W-:-:S03]  /*23300*/  LOP3.LUT R4, R3, 0x10, RZ, 0x3c, !PT ;  /* 0x0000001003047812 */ /* 0x001fc600078e3cff */
[----:B------:R-:W-:Y:S04]  /*23310*/  STL [R1+0x82c], RZ ;  /* 0x00082cff01007387 */ /* 0x000fe80000100800 */
[----:B------:R-:W-:Y:S04]  /*23320*/  STL [R1+0x810], RZ ;  /* 0x000810ff01007387 */ /* 0x000fe80000100800 */
[----:B------:R-:W-:Y:S04]  /*23330*/  STL [R1+0x814], RZ ;  /* 0x000814ff01007387 */ /* 0x000fe80000100800 */
[----:B------:R-:W-:Y:S04]  /*23340*/  STL [R1+0x818], RZ ;  /* 0x000818ff01007387 */ /* 0x000fe80000100800 */
[----:B------:R-:W-:Y:S01]  /*23350*/  STL [R1+0x81c], RZ ;  /* 0x00081cff01007387 */ /* 0x000fe20000100800 */
[----:B------:R-:W-:-:S03]  /*23360*/  LOP3.LUT R6, R3, 0x20, RZ, 0x3c, !PT ;  /* 0x0000002003067812 */ /* 0x000fc600078e3cff */
[----:B------:R-:W-:Y:S04]  /*23370*/  STL [R1+0x800], RZ ;  /* 0x000800ff01007387 */ /* 0x000fe80000100800 */
[----:B------:R-:W-:Y:S01]  /*23380*/  STL [R1+0x804], RZ ;  /* 0x000804ff01007387 */ /* 0x000fe20000100800 */
[----:B------:R-:W-:-:S03]  /*23390*/  LOP3.LUT R5, R3, 0x30, RZ, 0x3c, !PT ;  /* 0x0000003003057812 */ /* 0x000fc600078e3cff */
[----:B------:R-:W-:Y:S04]  /*233a0*/  STL [R1+0x808], RZ ;  /* 0x000808ff01007387 */ /* 0x000fe80000100800 */
[----:B------:R-:W-:Y:S01]  /*233b0*/  STL [R1+0x80c], RZ ;  /* 0x00080cff01007387 */ /* 0x000fe20000100800 */
[----:B--2---:R-:W-:Y:S02]  /*233c0*/  LOP3.LUT R4, R14, 0x40, RZ, 0x3c, !PT ;  /* 0x000000400e047812 */ /* 0x004fe400078e3cff */
[----:B---3--:R-:W-:-:S03]  /*233d0*/  LOP3.LUT R6, R15, 0x20, RZ, 0x3c, !PT ;  /* 0x000000200f067812 */ /* 0x008fc600078e3cff */
[----:B------:R0:W-:Y:S01]  /*233e0*/  STL [R1+0x2f60], R4 ;  /* 0x002f600401007387 */ /* 0x0001e20000100800 */
[----:B------:R-:W-:-:S03]  /*233f0*/  LOP3.LUT R5, R15, 0x40, RZ, 0x3c, !PT ;  /* 0x000000400f057812 */ /* 0x000fc600078e3cff */
[----:B------:R1:W-:Y:S01]  /*23400*/  STL [R1+0x2f70], R6 ;  /* 0x002f700601007387 */ /* 0x0003e20000100800 */
[----:B0-----:R-:W-:-:S05]  /*23410*/  LOP3.LUT R4, R15, 0x60, RZ, 0x3c, !PT ;  /* 0x000000600f047812 */ /* 0x001fca00078e3cff */
[----:B------:R1:W-:Y:S04]  /*23420*/  STL [R1+0x2f68], R4 ;  /* 0x002f680401007387 */ /* 0x0003e80000100800 */
[----:B------:R1:W-:Y:S02]  /*23430*/  STL [R1+0x2f6c], R5 ;  /* 0x002f6c0501007387 */ /* 0x0003e40000100800 */
.L_x_2:
[----:B-1----:R-:W2:Y:S04]  /*23440*/  LDL.64 R6, [R1+0xb68] ;  /* 0x000b680001067983 */ /* 0x002ea80000100a00 */
[----:B--2---:R0:W-:Y:S04]  /*23450*/  STL [R1+0x3f30], R7 ;  /* 0x003f300701007387 */ /* 0x0041e80000100800 */
[----:B0-----:R-:W2:Y:S01]  /*23460*/  LDL R7, [R1+0xf78] ;  /* 0x000f780001077983 */ /* 0x001ea20000100800 */
[----:B------:R-:W-:-:S03]  /*23470*/  IMAD.MOV.U32 R4, RZ, RZ, -0x80 ;  /* 0xffffff80ff047424 */ /* 0x000fc600078e00ff */
[----:B------:R-:W-:Y:S04]  /*23480*/  STL [R1+0x3950], R30 ;  /* 0x0039501e01007387 */ /* 0x000fe80000100800 */
        /* <DEDUP_REMOVED lines=73> */
[----:B------:R-:W-:Y:S01]  /*23920*/  STL [R1+0x3ab4], R30 ;  /* 0x003ab41e01007387 */ /* 0x000fe20000100800 */
[----:B--2---:R-:W-:-:S03]  /*23930*/  IMAD R4, R7, R4, c[0x0][0x180] ;  /* 0x0000600007047624 */ /* 0x004fc600078e0204 */
        /* <DEDUP_REMOVED lines=142> */
[----:B------:R0:W-:Y:S04]  /*24220*/  STL [R1+0x3f2c], R30 ;  /* 0x003f2c1e01007387 */ /* 0x0001e80000100800 */
[----:B-----5:R-:W-:Y:S04]  /*24230*/  STL [R1+0x394c], R61 ;  /* 0x00394c3d01007387 */ /* 0x020fe80000100800 */
        /* <DEDUP_REMOVED lines=285> */
[----:B------:R-:W2:Y:S01]  /*25410*/  LDL.LU R7, [R1+0x3f30] ;  /* 0x003f300001077983 */ /* 0x000ea20000300800 */
[----:B------:R-:W-:-:S02]  /*25420*/  ISETP.GT.AND P0, PT, R4, RZ, PT ;  /* 0x000000ff0400720c */ /* 0x000fc40003f04270 */
[----:B0-----:R-:W-:Y:S02]  /*25430*/  PRMT R30, RZ, 0x7610, R30 ;  /* 0x00007610ff1e7816 */ /* 0x001fe4000000001e */
[----:B-1----:R-:W-:Y:S02]  /*25440*/  PRMT R61, RZ, 0x7610, R61 ;  /* 0x00007610ff3d7816 */ /* 0x002fe4000000003d */
[----:B------:R-:W-:-:S07]  /*25450*/  ISETP.GT.AND P1, PT, R4, 0x1, PT ;  /* 0x000000010400780c */ /* 0x000fce0003f24270 */
[----:B--2---:R-:W2:Y:S04]  /*25460*/  @P0 LDG.E.U16 R30, [R6.64] ;  /* 0x00000004061e0981 */ /* 0x004ea8000c1e1500 */
[----:B--2---:R0:W-:Y:S04]  /*25470*/  STL [R1+0x784], R30 ;  /* 0x0007841e01007387 */ /* 0x0041e80000100800 */
[----:B0-----:R-:W2:Y:S04]  /*25480*/  LDL.LU R30, [R1+0x3f2c] ;  /* 0x003f2c00011e7983 */ /* 0x001ea80000300800 */
[----:B------:R-:W3:Y:S01]  /*25490*/  LDL.64 R6, [R1+0xb60] ;  /* 0x000b600001067983 */ /* 0x000ee20000100a00 */
[----:B--2---:R-:W-:-:S03]  /*254a0*/  PRMT R30, RZ, 0x7610, R30 ;  /* 0x00007610ff1e7816 */ /* 0x004fc6000000001e */
[----:B---3--:R-:W2:Y:S04]  /*254b0*/  @P0 LDG.E.U16 R61, [R6.64] ;  /* 0x00000004063d0981 */ /* 0x008ea8000c1e1500 */
        /* <DEDUP_REMOVED lines=12> */
[----:B------:R-:W3:Y:S04]  /*25580*/  LDL R6, [R1+0x2ca4] ;  /* 0x002ca40001067983 */ /* 0x000ee80000100800 */
[----:B------:R-:W3:Y:S01]  /*25590*/  LDL R7, [R1+0x2ca8] ;  /* 0x002ca80001077983 */ /* 0x000ee20000100800 */
[----:B------:R-:W-:-:S02]  /*255a0*/  ISETP.GT.AND P0, PT, R4, 0x2, PT ;  /* 0x000000020400780c */ /* 0x000fc40003f04270 */
[----:B--2---:R-:W-:Y:S02]  /*255b0*/  PRMT R61, RZ, 0x7610, R61 ;  /* 0x00007610ff3d7816 */ /* 0x004fe4000000003d */
[----:B---3--:R-:W-:-:S04]  /*255c0*/  @P1 LOP3.LUT R7, R7, R6, RZ, 0x3c, !PT ;  /* 0x0000000607071212 */ /* 0x008fc800078e3cff */
[----:B------:R-:W-:-:S04]  /*255d0*/  @P1 LOP3.LUT R6, R7, R6, RZ, 0x3c, !PT ;  /* 0x0000000607061212 */ /* 0x000fc800078e3cff */
[----:B------:R-:W-:-:S05]  /*255e0*/  @P1 LOP3.LUT R7, R7, R6, RZ, 0x3c, !PT ;  /* 0x0000000607071212 */ /* 0x000fca00078e3cff */
[----:B------:R-:W2:Y:S04]  /*255f0*/  @P1 LDG.E.U16 R30, [R6.64] ;  /* 0x00000004061e1981 */ /* 0x000ea8000c1e1500 */
[----:B--2---:R0:W-:Y:S04]  /*25600*/  STL [R1+0x774], R30 ;  /* 0x0007741e01007387 */ /* 0x0041e80000100800 */
[----:B0-----:R-:W2:Y:S04]  /*25610*/  LDL.LU R30, [R1+0x3f1c] ;  /* 0x003f1c00011e7983 */ /* 0x001ea80000300800 */
[----:B------:R-:W3:Y:S04]  /*25620*/  LDL R6, [R1+0x2c9c] ;  /* 0x002c9c0001067983 */ /* 0x000ee80000100800 */
[----:B------:R-:W3:Y:S01]  /*25630*/  LDL R7, [R1+0x2ca0] ;  /* 0x002ca00001077983 */ /* 0x000ee20000100800 */
[----:B--2---:R-:W-:-:S02]  /*25640*/  PRMT R30, RZ, 0x7610, R30 ;  /* 0x00007610ff1e7816 */ /* 0x004fc4000000001e */
        /* <DEDUP_REMOVED lines=211> */
[----:B------:R-:W-:-:S02]  /*26380*/  PRMT R2, RZ, 0x7610, R2 ;  /* 0x00007610ff027816 */ /* 0x000fc40000000002 */
[----:B------:R-:W-:Y:S02]  /*26390*/  ISETP.GT.AND P0, PT, R4, 0x8, PT ;  /* 0x000000080400780c */ /* 0x000fe40003f04270 */
[----:B---3--:R-:W-:-:S04]  /*263a0*/  @P1 LOP3.LUT R7, R7, R6, RZ, 0x3c, !PT ;  /* 0x0000000607071212 */ /* 0x008fc800078e3cff */
[----:B------:R-:W-:-:S04]  /*263b0*/  @P1 LOP3.LUT R6, R7, R6, RZ, 0x3c, !PT ;  /* 0x0000000607061212 */ /* 0x000fc800078e3cff */
[----:B------:R-:W-:-:S05]  /*263c0*/  @P1 LOP3.LUT R7, R7, R6, RZ, 0x3c, !PT ;  /* 0x0000000607071212 */ /* 0x000fca00078e3cff */
[----:B------:R-:W3:Y:S04]  /*263d0*/  @P1 LDG.E.U16 R30, [R6.64] ;  /* 0x00000004061e1981 */ /* 0x000ee8000c1e1500 */
[----:B---3--:R0:W-:Y:S04]  /*263e0*/  STL [R1+0x704], R30 ;  /* 0x0007041e01007387 */ /* 0x0081e80000100800 */
[----:B0-----:R-:W3:Y:S04]  /*263f0*/  LDL.LU R30, [R1+0x3ebc] ;  /* 0x003ebc00011e7983 */ /* 0x001ee80000300800 */
[----:B------:R-:W4:Y:S04]  /*26400*/  LDL R6, [R1+0x2bf4] ;  /* 0x002bf40001067983 */ /* 0x000f280000100800 */
[----:B------:R-:W4:Y:S01]  /*26410*/  LDL R7, [R1+0x2bf8] ;  /* 0x002bf80001077983 */ /* 0x000f220000100800 */
[----:B--2---:R-:W-:-:S02]  /*26420*/  PRMT R61, RZ, 0x7610, R61 ;  /* 0x00007610ff3d7816 */ /* 0x004fc4000000003d */
[----:B----4-:R-:W-:-:S04]  /*26430*/  @P1 LOP3.LUT R7, R7, R6, RZ, 0x3c, !PT ;  /* 0x0000000607071212 */ /* 0x010fc800078e3cff */
[----:B------:R-:W-:-:S04]  /*26440*/  @P1 LOP3.LUT R6, R7, R6, RZ, 0x3c, !PT ;  /* 0x0000000607061212 */ /* 0x000fc800078e3cff */
[----:B------:R-:W-:-:S05]  /*26450*/  @P1 LOP3.LUT R7, R7, R6, RZ, 0x3c, !PT ;  /* 0x0000000607071212 */ /* 0x000fca00078e3cff */
[----:B------:R0:W2:Y:S04]  /*26460*/  @P1 LDG.E.U16 R2, [R6.64] ;  /* 0x0000000406021981 */ /* 0x0000a8000c1e1500 */
[----:B0-----:R-:W4:Y:S04]  /*26470*/  LDL R6, [R1+0x2bec] ;  /* 0x002bec0001067983 */ /* 0x001f280000100800 */
[----:B------:R-:W4:Y:S01]  /*26480*/  LDL R7, [R1+0x2bf0] ;  /* 0x002bf00001077983 */ /* 0x000f220000100800 */
[----:B---3--:R-:W-:-:S03]  /*26490*/  PRMT R30, RZ, 0x7610, R30 ;  /* 0x00007610ff1e7816 */ /* 0x008fc6000000001e */
[----:B--2---:R-:W-:Y:S01]  /*264a0*/  STL [R1+0x37e4], R2 ;  /* 0x0037e40201007387 */ /* 0x004fe20000100800 */
[----:B----4-:R-:W-:-:S04]  /*264b0*/  @P1 LOP3.LUT R7, R7, R6, RZ, 0x3c, !PT ;  /* 0x0000000607071212 */ /* 0x010fc800078e3cff */
        /* <DEDUP_REMOVED lines=1160> */
[----:B0-----:R-:W2:Y:S01]  /*2ad40*/  LDL.LU R30, [R1+0x3cc4] ;  /* 0x003cc400011e7983 */ /* 0x001ea20000300800 */
[----:B------:R-:W3:Y:S02]  /*2ad50*/  LDL R6, [R1+0x27fc] ;  /* 0x0027fc0001067983 */ /* 0x000ee40000100800 */
        /* <DEDUP_REMOVED lines=1489> */
[----:B------:R-:W3:Y:S02]  /*30a70*/  LDL R7, [R1+0x22f8] ;  /* 0x0022f80001077983 */ /* 0x000ee40000100800 */
[----:B---3--:R-:W-:-:S04]  /*30a80*/  @P1 LOP3.LUT R7, R7, R6, RZ, 0x3c, !PT ;  /* 0x0000000607071212 */ /* 0x008fc800078e3cff */
[----:B------:R-:W-:-:S04]  /*30a90*/  @P1 LOP3.LUT R6, R7, R6, RZ, 0x3c, !PT ;  /* 0x0000000607061212 */ /* 0x000fc800078e3cff */
[----:B------:R-:W-:-:S05]  /*30aa0*/  @P1 LOP3.LUT R7, R7, R6, RZ, 0x3c, !PT ;  /* 0x0000000607071212 */ /* 0x000fca00078e3cff */
[----:B------:R-:W3:Y:S04]  /*30ab0*/  @P1 LDG.E.U16 R30, [R6.64] ;  /* 0x00000004061e1981 */ /* 0x000ee8000c1e1500 */
[----:B---3--:R0:W-:Y:S04]  /*30ac0*/  STL [R1+0x790], R30 ;  /* 0x0007901e01007387 */ /* 0x0081e80000100800 */
[----:B0-----:R-:W3:Y:S01]  /*30ad0*/  LDL.LU R30, [R1+0x3a3c] ;  /* 0x003a3c00011e7983 */ /* 0x001ee20000300800 */
[----:B------:R-:W4:Y:S02]  /*30ae0*/  LDL R6, [R1+0x22ec] ;  /* 0x0022ec0001067983 */ /* 0x000f240000100800 */
[----:B------:R-:W4:Y:S01]  /*30af0*/  LDL R7, [R1+0x22f0] ;  /* 0x0022f00001077983 */ /* 0x000f220000100800 */
[----:B---3--:R-:W-:-:S02]  /*30b00*/  PRMT R30, RZ, 0x7610, R30 ;  /* 0x00007610ff1e7816 */ /* 0x008fc4000000001e */
[----:B----4-:R-:W-:-:S04]  /*30b10*/  @P1 LOP3.LUT R7, R7, R6, RZ, 0x3c, !PT ;  /* 0x0000000607071212 */ /* 0x010fc800078e3cff */
[----:B------:R-:W-:-:S04]  /*30b20*/  @P1 LOP3.LUT R6, R7, R6, RZ, 0x3c, !PT ;  /* 0x0000000607061212 */ /* 0x000fc800078e3cff */
[----:B------:R-:W-:-:S05]  /*30b30*/  @P1 LOP3.LUT R7, R7, R6, RZ, 0x3c, !PT ;  /* 0x0000000607071212 */ /* 0x000fca00078e3cff */
[----:B------:R-:W3:Y:S04]  /*30b40*/  @P1 LDG.E.U16 R30, [R6.64] ;  /* 0x00000004061e1981 */ /* 0x000ee8000c1e1500 */
[----:B---3--:R0:W-:Y:S04]  /*30b50*/  STL [R1+0x78c], R30 ;  /* 0x00078c1e01007387 */ /* 0x0081e80000100800 */
[----:B0-----:R-:W3:Y:S01]  /*30b60*/  LDL.LU R30, [R1+0x3a38] ;  /* 0x003a3800011e7983 */ /* 0x001ee20000300800 */
[----:B------:R-:W4:Y:S02]  /*30b70*/  LDL R6, [R1+0x22e4] ;  /* 0x0022e40001067983 */ /* 0x000f240000100800 */
[----:B------:R-:W4:Y:S01]  /*30b80*/  LDL R7, [R1+0x22e8] ;  /* 0x0022e80001077983 */ /* 0x000f220000100800 */
[----:B------:R-:W-:-:S02]  /*30b90*/  ISETP.GT.AND P0, PT, R4, 0x50, PT ;  /* 0x000000500400780c */ /* 0x000fc40003f04270 */
[----:B---3--:R-:W-:Y:S02]  /*30ba0*/  PRMT R30, RZ, 0x7610, R30 ;  /* 0x00007610ff1e7816 */ /* 0x008fe4000000001e */
        /* <DEDUP_REMOVED lines=535> */
[----:B--2---:R-:W-:-:S02]  /*32d20*/  PRMT R61, RZ, 0x7610, R61 ;  /* 0x00007610ff3d7816 */ /* 0x004fc4000000003d */
[----:B----4-:R-:W-:-:S04]  /*32d30*/  @P0 LOP3.LUT R7, R7, R6, RZ, 0x3c, !PT ;  /* 0x0000000607070212 */ /* 0x010fc800078e3cff */
[----:B------:R-:W-:-:S04]  /*32d40*/  @P0 LOP3.LUT R6, R7, R6, RZ, 0x3c, !PT ;  /* 0x0000000607060212 */ /* 0x000fc800078e3cff */
[----:B------:R-:W-:-:S05]  /*32d50*/  @P0 LOP3.LUT R7, R7, R6, RZ, 0x3c, !PT ;  /* 0x0000000607070212 */ /* 0x000fca00078e3cff */
[----:B------:R-:W2:Y:S04]  /*32d60*/  @P0 LDG.E.U16 R61, [R6.64] ;  /* 0x00000004063d0981 */ /* 0x000ea8000c1e1500 */
[----:B--2---:R0:W-:Y:S04]  /*32d70*/  STL [R1+0xac], R61 ;  /* 0x0000ac3d01007387 */ /* 0x0041e80000100800 */
[----:B0-----:R-:W2:Y:S01]  /*32d80*/  LDL.LU R61, [R1+0x394c] ;  /* 0x00394c00013d7983 */ /* 0x001ea20000300800 */
[----:B------:R-:W4:Y:S02]  /*32d90*/  LDL R6, [R1+0x210c] ;  /* 0x00210c0001067983 */ /* 0x000f240000100800 */
[----:B------:R-:W4:Y:S01]  /*32da0*/  LDL R7, [R1+0x2110] ;  /* 0x0021100001077983 */ /* 0x000f220000100800 */
[----:B------:R-:W-:-:S02]  /*32db0*/  PRMT R60, RZ, 0x7610, R60 ;  /* 0x00007610ff3c7816 */ /* 0x000fc4000000003c */
[----:B----4-:R-:W-:-:S04]  /*32dc0*/  @P0 LOP3.LUT R7, R7, R6, RZ, 0x3c, !PT ;  /* 0x0000000607070212 */ /* 0x010fc800078e3cff */
[----:B------:R-:W-:-:S04]  /*32dd0*/  @P0 LOP3.LUT R6, R7, R6, RZ, 0x3c, !PT ;  /* 0x0000000607060212 */ /* 0x000fc800078e3cff */
[----:B------:R-:W-:-:S05]  /*32de0*/  @P0 LOP3.LUT R7, R7, R6, RZ, 0x3c, !PT ;  /* 0x0000000607070212 */ /* 0x000fca00078e3cff */
[----:B------:R-:W4:Y:S04]  /*32df0*/  @P0 LDG.E.U16 R60, [R6.64] ;  /* 0x00000004063c0981 */ /* 0x000f28000c1e1500 */
[----:B----4-:R0:W-:Y:S04]  /*32e00*/  STL [R1+0xa8], R60 ;  /* 0x0000a83c01007387 */ /* 0x0101e80000100800 */
[----:B0-----:R-:W4:Y:S01]  /*32e10*/  LDL.LU R60, [R1+0x3948] ;  /* 0x00394800013c7983 */ /* 0x001f220000300800 */
[----:B------:R-:W2:Y:S02]  /*32e20*/  LDL R6, [R1+0x2104] ;  /* 0x0021040001067983 */ /* 0x000ea40000100800 */
[----:B------:R-:W2:Y:S01]  /*32e30*/  LDL R7, [R1+0x2108] ;  /* 0x0021080001077983 */ /* 0x000ea20000100800 */
[----:B------:R-:W-:-:S02]  /*32e40*/  PRMT R59, RZ, 0x7610, R59 ;  /* 0x00007610ff3b7816 */ /* 0x000fc4000000003b */
[----:B------:R-:W-:Y:S02]  /*32e50*/  ISETP.GT.AND P1, PT, R4, 0x5f, PT ;  /* 0x0000005f0400780c */ /* 0x000fe40003f24270 */
[----:B--2---:R-:W-:-:S04]  /*32e60*/  @P0 LOP3.LUT R7, R7, R6, RZ, 0x3c, !PT ;  /* 0x0000000607070212 */ /* 0x004fc800078e3cff */
[----:B------:R-:W-:-:S04]  /*32e70*/  @P0 LOP3.LUT R6, R7, R6, RZ, 0x3c, !PT ;  /* 0x0000000607060212 */ /* 0x000fc800078e3cff */
[----:B------:R-:W-:-:S05]  /*32e80*/  @P0 LOP3.LUT R7, R7, R6, RZ, 0x3c, !PT ;  /* 0x0000000607070212 */ /* 0x000fca00078e3cff */
[----:B------:R-:W2:Y:S04]  /*32e90*/  @P0 LDG.E.U16 R59, [R6.64] ;  /* 0x00000004063b0981 */ /* 0x000ea8000c1e1500 */
[----:B--2---:R0:W-:Y:S04]  /*32ea0*/  STL [R1+0xa4], R59 ;  /* 0x0000a43b01007387 */ /* 0x0041e80000100800 */
[----:B0-----:R-:W2:Y:S01]  /*32eb0*/  LDL.LU R59, [R1+0x3944] ;  /* 0x00394400013b7983 */ /* 0x001ea20000300800 */
[----:B------:R-:W2:Y:S02]  /*32ec0*/  LDL R6, [R1+0x20fc] ;  /* 0x0020fc0001067983 */ /* 0x000ea40000100800 */
[----:B------:R-:W2:Y:S01]  /*32ed0*/  LDL R7, [R1+0x2100] ;  /* 0x0021000001077983 */ /* 0x000ea20000100800 */
[----:B------:R-:W-:-:S02]  /*32ee0*/  PRMT R58, RZ, 0x7610, R58 ;  /* 0x00007610ff3a7816 */ /* 0x000fc4000000003a */
        /* <DEDUP_REMOVED lines=428> */
[----:B------:R0:W2:Y:S04]  /*349b0*/  @P0 LDG.E.U16 R2, [R6.64] ;  /* 0x0000000406020981 */ /* 0x0000a8000c1e1500 */
[----:B0-----:R-:W3:Y:S04]  /*349c0*/  LDL R6, [R1+0x1f84] ;  /* 0x001f840001067983 */ /* 0x001ee80000100800 */
[----:B------:R-:W3:Y:S01]  /*349d0*/  LDL R7, [R1+0x1f88] ;  /* 0x001f880001077983 */ /* 0x000ee20000100800 */
[----:B------:R-:W-:Y:S02]  /*349e0*/  PRMT R0, RZ, 0x7610, R0 ;  /* 0x00007610ff007816 */ /* 0x000fe40000000000 */
[----:B------:R-:W-:Y:S01]  /*349f0*/  ISETP.GT.AND P1, PT, R4, 0x6b, PT ;  /* 0x0000006b0400780c */ /* 0x000fe20003f24270 */
[----:B--2---:R-:W-:Y:S01]  /*34a00*/  STL [R1+0x37fc], R2 ;  /* 0x0037fc0201007387 */ /* 0x004fe20000100800 */
[----:B---3--:R-:W-:-:S04]  /*34a10*/  @P0 LOP3.LUT R7, R7, R6, RZ, 0x3c, !PT ;  /* 0x0000000607070212 */ /* 0x008fc800078e3cff */
[----:B------:R-:W-:-:S04]  /*34a20*/  @P0 LOP3.LUT R6, R7, R6, RZ, 0x3c, !PT ;  /* 0x0000000607060212 */ /* 0x000fc800078e3cff */
[----:B------:R-:W-:-:S05]  /*34a30*/  @P0 LOP3.LUT R7, R7, R6, RZ, 0x3c, !PT ;  /* 0x0000000607070212 */ /* 0x000fca00078e3cff */
[----:B------:R0:W2:Y:S04]  /*34a40*/  @P0 LDG.E.U16 R0, [R6.64] ;  /* 0x0000000406000981 */ /* 0x0000a8000c1e1500 */
[----:B0-----:R-:W3:Y:S04]  /*34a50*/  LDL R6, [R1+0x1f7c] ;  /* 0x001f7c0001067983 */ /* 0x001ee80000100800 */
[----:B------:R-:W3:Y:S01]  /*34a60*/  LDL R7, [R1+0x1f80] ;  /* 0x001f800001077983 */ /* 0x000ee20000100800 */
[----:B------:R-:W-:-:S03]  /*34a70*/  PRMT R30, RZ, 0x7610, R30 ;  /* 0x00007610ff1e7816 */ /* 0x000fc6000000001e */
        /* <DEDUP_REMOVED lines=8> */
[----:B--2---:R0:W-:Y:S04]  /*34b00*/  STL [R1+0x398], R30 ;  /* 0x0003981e01007387 */ /* 0x0041e80000100800 */
[----:B0-----:R-:W2:Y:S01]  /*34b10*/  LDL R30, [R1+0x1f50] ;  /* 0x001f5000011e7983 */ /* 0x001ea20000100800 */
[----:B---3--:R-:W-:-:S04]  /*34b20*/  @P1 LOP3.LUT R7, R7, R6, RZ, 0x3c, !PT ;  /* 0x0000000607071212 */ /* 0x008fc800078e3cff */
[----:B------:R-:W-:-:S04]  /*34b30*/  @P1 LOP3.LUT R6, R7, R6, RZ, 0x3c, !PT ;  /* 0x0000000607061212 */ /* 0x000fc800078e3cff */
[----:B------:R-:W-:-:S05]  /*34b40*/  @P1 LOP3.LUT R7, R7, R6, RZ, 0x3c, !PT ;  /* 0x0000000607071212 */ /* 0x000fca00078e3cff */
[----:B------:R-:W3:Y:S04]  /*34b50*/  @P1 LDG.E.U16 R43, [R6.64] ;  /* 0x00000004062b1981 */ /* 0x000ee8000c1e1500 */
[----:B---3--:R0:W-:Y:S04]  /*34b60*/  STL [R1+0x38c], R43 ;  /* 0x00038c2b01007387 */ /* 0x0081e80000100800 */
[----:B0-----:R-:W3:Y:S01]  /*34b70*/  LDL.LU R43, [R1+0x3888] ;  /* 0x00388800012b7983 */ /* 0x001ee20000300800 */
        /* <DEDUP_REMOVED lines=34> */
[----:B------:R-:W2:Y:S01]  /*34da0*/  @P0 LDG.E.U16 R51, [R6.64] ;  /* 0x0000000406330981 */ /* 0x000ea2000c1e1500 */
[----:B------:R-:W-:-:S03]  /*34db0*/  PRMT R53, RZ, 0x7610, R53 ;  /* 0x00007610ff357816 */ /* 0x000fc60000000035 */
[----:B--2---:R0:W-:Y:S04]  /*34dc0*/  STL [R1+0xc], R51 ;  /* 0x00000c3301007387 */ /* 0x0041e80000100800 */
[----:B0-----:R-:W2:Y:S01]  /*34dd0*/  LDL.LU R51, [R1+0x3878] ;  /* 0x0038780001337983 */ /* 0x001ea20000300800 */
[----:B------:R-:W2:Y:S02]  /*34de0*/  LDL R7, [R1+0x1f4c] ;  /* 0x001f4c0001077983 */ /* 0x000ea40000100800 */
[----:B------:R-:W-:Y:S02]  /*34df0*/  @P0 IMAD.MOV.U32 R6, RZ, RZ, R30 ;  /* 0x000000ffff060224 */ /* 0x000fe400078e001e */
[----:B------:R-:W3:Y:S04]  /*34e00*/  LDL R30, [R1+0x1f30] ;  /* 0x001f3000011e7983 */ /* 0x000ee80000100800 */
[----:B--2---:R-:W2:Y:S04]  /*34e10*/  @P0 LDG.E.U16 R53, [R6.64] ;  /* 0x0000000406350981 */ /* 0x004ea8000c1e1500 */
        /* <DEDUP_REMOVED lines=26> */
[----:B0-----:R-:W3:Y:S01]  /*34fc0*/  LDL R7, [R1+0x1f2c] ;  /* 0x001f2c0001077983 */ /* 0x001ee20000100800 */
[----:B----4-:R-:W-:Y:S01]  /*34fd0*/  PRMT R60, RZ, 0x7610, R60 ;  /* 0x00007610ff3c7816 */ /* 0x010fe2000000003c */
[----:B------:R-:W-:Y:S02]  /*34fe0*/  @P1 IMAD.MOV.U32 R6, RZ, RZ, R30 ;  /* 0x000000ffff061224 */ /* 0x000fe400078e001e */
[----:B--2---:R0:W-:Y:S01]  /*34ff0*/  STL [R1+0x3848], R61 ;  /* 0x0038483d01007387 */ /* 0x0041e20000100800 */
[----:B------:R-:W2:Y:S03]  /*35000*/  LDL R30, [R1+0x1f10] ;  /* 0x001f1000011e7983 */ /* 0x000ea60000100800 */
[----:B---3--:R1:W3:Y:S04]  /*35010*/  @P1 LDG.E.U16 R60, [R6.64] ;  /* 0x00000004063c1981 */ /* 0x0082e8000c1e1500 */
[----:B0-----:R-:W4:Y:S04]  /*35020*/  LDL R61, [R1+0x1f20] ;  /* 0x001f2000013d7983 */ /* 0x001f280000100800 */
[----:B-1----:R-:W2:Y:S04]  /*35030*/  LDL R6, [R1+0x1f24] ;  /* 0x001f240001067983 */ /* 0x002ea80000100800 */
[----:B------:R-:W2:Y:S01]  /*35040*/  LDL R7, [R1+0x1f28] ;  /* 0x001f280001077983 */ /* 0x000ea20000100800 */
[----:B------:R-:W-:-:S03]  /*35050*/  PRMT R59, RZ, 0x7610, R59 ;  /* 0x00007610ff3b7816 */ /* 0x000fc6000000003b */
[----:B---3--:R0:W-:Y:S04]  /*35060*/  STL [R1+0x384c], R60 ;  /* 0x00384c3c01007387 */ /* 0x0081e80000100800 */
[----:B0-----:R-:W3:Y:S01]  /*35070*/  LDL R60, [R1+0x1f1c] ;  /* 0x001f1c00013c7983 */ /* 0x001ee20000100800 */
[----:B--2---:R-:W-:-:S04]  /*35080*/  @P1 LOP3.LUT R7, R7, R6, RZ, 0x3c, !PT ;  /* 0x0000000607071212 */ /* 0x004fc800078e3cff */
[----:B------:R-:W-:-:S04]  /*35090*/  @P1 LOP3.LUT R6, R7, R6, RZ, 0x3c, !PT ;  /* 0x0000000607061212 */ /* 0x000fc800078e3cff */
[----:B------:R-:W-:-:S05]  /*350a0*/  @P1 LOP3.LUT R7, R7, R6, RZ, 0x3c, !PT ;  /* 0x0000000607071212 */ /* 0x000fca00078e3cff */
[----:B------:R4:W2:Y:S01]  /*350b0*/  @P1 LDG.E.U16 R59, [R6.64] ;  /* 0x00000004063b1981 */ /* 0x0008a2000c1e1500 */
[----:B------:R-:W-:Y:S02]  /*350c0*/  ISETP.GT.AND P0, PT, R4, 0x6e, PT ;  /* 0x0000006e0400780c */ /* 0x000fe40003f04270 */
[----:B------:R-:W-:-:S11]  /*350d0*/  PRMT R58, RZ, 0x7610, R58 ;  /* 0x00007610ff3a7816 */ /* 0x000fd6000000003a */
[----:B----4-:R-:W-:Y:S02]  /*350e0*/  @P0 IMAD.MOV.U32 R6, RZ, RZ, R61 ;  /* 0x000000ffff060224 */ /* 0x010fe400078e003d */
[----:B---3--:R-:W-:-:S05]  /*350f0*/  @P0 IMAD.MOV.U32 R7, RZ, RZ, R60 ;  /* 0x000000ffff070224 */ /* 0x008fca00078e003c */
[----:B------:R0:W3:Y:S04]  /*35100*/  @P0 LDG.E.U16 R58, [R6.64] ;  /* 0x00000004063a0981 */ /* 0x0000e8000c1e1500 */
[----:B--2---:R-:W-:Y:S01]  /*35110*/  STL [R1+0x3850], R59 ;  /* 0x0038503b01007387 */ /* 0x004fe20000100800 */
[----:B0-----:R-:W2:Y:S02]  /*35120*/  LDL R6, [R1+0x1f14] ;  /* 0x001f140001067983 */ /* 0x001ea40000100800 */
[----:B------:R-:W2:Y:S01]  /*35130*/  LDL R7, [R1+0x1f18] ;  /* 0x001f180001077983 */ /* 0x000ea20000100800 */
[----:B------:R-:W-:Y:S01]  /*35140*/  PRMT R57, RZ, 0x7610, R57 ;  /* 0x00007610ff397816 */ /* 0x000fe20000000039 */
[----:B------:R-:W4:Y:S04]  /*35150*/  LDL R61, [R1+0x1f04] ;  /* 0x001f0400013d7983 */ /* 0x000f280000100800 */
[----:B------:R-:W3:Y:S01]  /*35160*/  LDL R60, [R1+0x1f08] ;  /* 0x001f0800013c7983 */ /* 0x000ee20000100800 */
[----:B--2---:R-:W-:-:S04]  /*35170*/  @P0 LOP3.LUT R7, R7, R6, RZ, 0x3c, !PT ;  /* 0x0000000607070212 */ /* 0x004fc800078e3cff */
[----:B------:R-:W-:-:S04]  /*35180*/  @P0 LOP3.LUT R6, R7, R6, RZ, 0x3c, !PT ;  /* 0x0000000607060212 */ /* 0x000fc800078e3cff */
[----:B------:R-:W-:-:S05]  /*35190*/  @P0 LOP3.LUT R7, R7, R6, RZ, 0x3c, !PT ;  /* 0x0000000607070212 */ /* 0x000fca00078e3cff */
[----:B------:R0:W2:Y:S04]  /*351a0*/  @P0 LDG.E.U16 R57, [R6.64] ;  /* 0x0000000406390981 */ /* 0x0000a8000c1e1500 */
[----:B---3--:R1:W-:Y:S04]  /*351b0*/  STL [R1+0x3804], R58 ;  /* 0x0038043a01007387 */ /* 0x0083e80000100800 */
[----:B0-----:R-:W3:Y:S04]  /*351c0*/  LDL R7, [R1+0x1f0c] ;  /* 0x001f0c0001077983 */ /* 0x001ee80000100800 */
[----:B-1----:R-:W3:Y:S01]  /*351d0*/  LDL R58, [R1+0x1f00] ;  /* 0x001f0000013a7983 */ /* 0x002ee20000100800 */
[----:B------:R-:W-:-:S03]  /*351e0*/  PRMT R56, RZ, 0x7610, R56 ;  /* 0x00007610ff387816 */ /* 0x000fc60000000038 */
[----:B--2---:R0:W-:Y:S04]  /*351f0*/  STL [R1+0x3808], R57 ;  /* 0x0038083901007387 */ /* 0x0041e80000100800 */
[----:B0-----:R-:W2:Y:S01]  /*35200*/  LDL R57, [R1+0x1efc] ;  /* 0x001efc0001397983 */ /* 0x001ea20000100800 */
[----:B------:R-:W-:Y:S01]  /*35210*/  ISETP.GT.AND P1, PT, R4, 0x6f, PT ;  /* 0x0000006f0400780c */ /* 0x000fe20003f24270 */
[----:B------:R-:W-:Y:S01]  /*35220*/  @P0 IMAD.MOV.U32 R6, RZ, RZ, R30 ;  /* 0x000000ffff060224 */ /* 0x000fe200078e001e */
[----:B------:R-:W-:Y:S02]  /*35230*/  PRMT R55, RZ, 0x7610, R55 ;  /* 0x00007610ff377816 */ /* 0x000fe40000000037 */
[----:B------:R-:W-:Y:S01]  /*35240*/  PRMT R3, RZ, 0x7610, R3 ;  /* 0x00007610ff037816 */ /* 0x000fe20000000003 */
[----:B------:R-:W2:Y:S04]  /*35250*/  LDL R30, [R1+0x1ef0] ;  /* 0x001ef000011e7983 */ /* 0x000ea80000100800 */
[----:B---3--:R0:W3:Y:S02]  /*35260*/  @P0 LDG.E.U16 R56, [R6.64] ;  /* 0x0000000406380981 */ /* 0x0080e4000c1e1500 */
[----:B0-----:R-:W-:-:S02]  /*35270*/  @P0 IMAD.MOV.U32 R6, RZ, RZ, R60 ;  /* 0x000000ffff060224 */ /* 0x001fc400078e003c */
[----:B----4-:R-:W-:-:S05]  /*35280*/  @P0 IMAD.MOV.U32 R7, RZ, RZ, R61 ;  /* 0x000000ffff070224 */ /* 0x010fca00078e003d */
[----:B------:R0:W4:Y:S02]  /*35290*/  @P0 LDG.E.U16 R55, [R6.64] ;  /* 0x0000000406370981 */ /* 0x000124000c1e1500 */
[----:B0-----:R-:W-:Y:S02]  /*352a0*/  @P1 IMAD.MOV.U32 R6, RZ, RZ, R58 ;  /* 0x000000ffff061224 */ /* 0x001fe400078e003a */
[----:B--2---:R-:W-:-:S05]  /*352b0*/  @P1 IMAD.MOV.U32 R7, RZ, RZ, R57 ;  /* 0x000000ffff071224 */ /* 0x004fca00078e0039 */
[----:B------:R-:W2:Y:S04]  /*352c0*/  @P1 LDG.E.U16 R3, [R6.64] ;  /* 0x0000000406031981 */ /* 0x000ea8000c1e1500 */
[----:B---3--:R0:W-:Y:S01]  /*352d0*/  STL [R1+0x380c], R56 ;  /* 0x00380c3801007387 */ /* 0x0081e20000100800 */
[----:B------:R-:W3:Y:S02]  /*352e0*/  LDL R61, [R1+0x1ee4] ;  /* 0x001ee400013d7983 */ /* 0x000ee40000100800 */
[----:B------:R-:W3:Y:S01]  /*352f0*/  LDL R60, [R1+0x1ee8] ;  /* 0x001ee800013c7983 */ /* 0x000ee20000100800 */
[----:B0-----:R-:W3:Y:S04]  /*35300*/  LDL R56, [R1+0x1ef8] ;  /* 0x001ef80001387983 */ /* 0x001ee80000100800 */
[----:B----4-:R-:W-:Y:S01]  /*35310*/  STL [R1+0x3810], R55 ;  /* 0x0038103701007387 */ /* 0x010fe20000100800 */
[----:B------:R-:W4:Y:S02]  /*35320*/  LDL R58, [R1+0x1edc] ;  /* 0x001edc00013a7983 */ /* 0x000f240000100800 */
[----:B------:R-:W4:Y:S01]  /*35330*/  LDL R57, [R1+0x1ee0] ;  /* 0x001ee00001397983 */ /* 0x000f220000100800 */
[----:B--2---:R-:W-:Y:S01]  /*35340*/  STL [R1+0x354], R3 ;  /* 0x0003540301007387 */ /* 0x004fe20000100800 */
[----:B------:R-:W2:Y:S01]  /*35350*/  LDL R7, [R1+0x1ef4] ;  /* 0x001ef40001077983 */ /* 0x000ea20000100800 */
[----:B------:R-:W-:Y:S01]  /*35360*/  PRMT R31, RZ, 0x7610, R31 ;  /* 0x00007610ff1f7816 */ /* 0x000fe2000000001f */
[----:B---3--:R-:W-:-:S02]  /*35370*/  @P1 IMAD.MOV.U32 R6, RZ, RZ, R56 ;  /* 0x000000ffff061224 */ /* 0x008fc400078e0038 */
[----:B------:R-:W3:Y:S04]  /*35380*/  LDL R56, [R1+0x1ed4] ;  /* 0x001ed40001387983 */ /* 0x000ee80000100800 */
[----:B--2---:R0:W2:Y:S04]  /*35390*/  @P1 LDG.E.U16 R31, [R6.64] ;  /* 0x00000004061f1981 */ /* 0x0040a8000c1e1500 */
[----:B0-----:R-:W3:Y:S01]  /*353a0*/  LDL R7, [R1+0x1eec] ;  /* 0x001eec0001077983 */ /* 0x001ee20000100800 */
[----:B------:R-:W-:Y:S02]  /*353b0*/  PRMT R2, RZ, 0x7610, R2 ;  /* 0x00007610ff027816 */ /* 0x000fe40000000002 */
[----:B------:R-:W-:Y:S01]  /*353c0*/  ISETP.GT.AND P0, PT, R4, 0x70, PT ;  /* 0x000000700400780c */ /* 0x000fe20003f04270 */
[----:B------:R-:W-:Y:S01]  /*353d0*/  @P1 IMAD.MOV.U32 R6, RZ, RZ, R30 ;  /* 0x000000ffff061224 */ /* 0x000fe200078e001e */
[----:B--2---:R0:W-:Y:S01]  /*353e0*/  STL [R1+0x34c], R31 ;  /* 0x00034c1f01007387 */ /* 0x0041e20000100800 */
[----:B------:R-:W-:-:S02]  /*353f0*/  PRMT R59, RZ, 0x7610, R59 ;  /* 0x00007610ff3b7816 */ /* 0x000fc4000000003b */
[----:B------:R-:W-:Y:S02]  /*35400*/  PRMT R54, RZ, 0x7610, R54 ;  /* 0x00007610ff367816 */ /* 0x000fe40000000036 */
[----:B------:R-:W-:Y:S01]  /*35410*/  PRMT R52, RZ, 0x7610, R52 ;  /* 0x00007610ff347816 */ /* 0x000fe20000000034 */
[----:B------:R-:W2:Y:S04]  /*35420*/  LDL R30, [R1+0x1ecc] ;  /* 0x001ecc00011e7983 */ /* 0x000ea80000100800 */
[----:B0-----:R-:W2:Y:S04]  /*35430*/  LDL R31, [R1+0x1ed8] ;  /* 0x001ed800011f7983 */ /* 0x001ea80000100800 */
[----:B---3--:R0:W3:Y:S02]  /*35440*/  @P1 LDG.E.U16 R2, [R6.64] ;  /* 0x0000000406021981 */ /* 0x0080e4000c1e1500 */
[----:B0-----:R-:W-:-:S02]  /*35450*/  @P1 IMAD.MOV.U32 R6, RZ, RZ, R60 ;  /* 0x000000ffff061224 */ /* 0x001fc400078e003c */
[----:B------:R-:W-:-:S05]  /*35460*/  @P1 IMAD.MOV.U32 R7, RZ, RZ, R61 ;  /* 0x000000ffff071224 */ /* 0x000fca00078e003d */
[----:B------:R4:W3:Y:S02]  /*35470*/  @P1 LDG.E.U16 R59, [R6.64] ;  /* 0x00000004063b1981 */ /* 0x0008e4000c1e1500 */
[----:B----4-:R-:W-:Y:S02]  /*35480*/  @P0 IMAD.MOV.U32 R6, RZ, RZ, R57 ;  /* 0x000000ffff060224 */ /* 0x010fe400078e0039 */
[----:B------:R-:W-:-:S05]  /*35490*/  @P0 IMAD.MOV.U32 R7, RZ, RZ, R58 ;  /* 0x000000ffff070224 */ /* 0x000fca00078e003a */
[----:B------:R0:W4:Y:S02]  /*354a0*/  @P0 LDG.E.U16 R54, [R6.64] ;  /* 0x0000000406360981 */ /* 0x000124000c1e1500 */
[----:B0-----:R-:W-:Y:S02]  /*354b0*/  @P0 IMAD.MOV.U32 R7, RZ, RZ, R56 ;  /* 0x000000ffff070224 */ /* 0x001fe400078e0038 */
[----:B--2---:R-:W-:-:S05]  /*354c0*/  @P0 IMAD.MOV.U32 R6, RZ, RZ, R31 ;  /* 0x000000ffff060224 */ /* 0x004fca00078e001f */
[----:B------:R-:W2:Y:S04]  /*354d0*/  @P0 LDG.E.U16 R52, [R6.64] ;  /* 0x0000000406340981 */ /* 0x000ea8000c1e1500 */
[----:B---3--:R0:W-:Y:S04]  /*354e0*/  STL [R1+0x344], R2 ;  /* 0x0003440201007387 */ /* 0x0081e80000100800 */
[----:B0-----:R-:W3:Y:S01]  /*354f0*/  LDL R2, [R1+0x1ed0] ;  /* 0x001ed00001027983 */ /* 0x001ee20000100800 */
[----:B------:R0:W-:Y:S02]  /*35500*/  STL [R1+0x33c], R59 ;  /* 0x00033c3b01007387 */ /* 0x0001e40000100800 */
[----:B------:R-:W3:Y:S01]  /*35510*/  LDL R58, [R1+0x1ec8] ;  /* 0x001ec800013a7983 */ /* 0x000ee20000100800 */
[----:B0-----:R-:W3:Y:S04]  /*35520*/  LDL R59, [R1+0x1ec4] ;  /* 0x001ec400013b7983 */ /* 0x001ee80000100800 */
[----:B----4-:R-:W-:Y:S01]  /*35530*/  STL [R1+0x3854], R54 ;  /* 0x0038543601007387 */ /* 0x010fe20000100800 */
[----:B------:R-:W4:Y:S02]  /*35540*/  LDL R57, [R1+0x1ebc] ;  /* 0x001ebc0001397983 */ /* 0x000f240000100800 */
[----:B------:R-:W4:Y:S01]  /*35550*/  LDL R56, [R1+0x1ec0] ;  /* 0x001ec00001387983 */ /* 0x000f220000100800 */
[----:B--2---:R0:W-:Y:S01]  /*35560*/  STL [R1+0x3858], R52 ;  /* 0x0038583401007387 */ /* 0x0041e20000100800 */
[----:B------:R-:W2:Y:S03]  /*35570*/  LDL R31, [R1+0x1eb8] ;  /* 0x001eb800011f7983 */ /* 0x000ea60000100800 */
[----:B0-----:R-:W2:Y:S01]  /*35580*/  LDL R52, [R1+0x1eb4] ;  /* 0x001eb40001347983 */ /* 0x001ea20000100800 */
[----:B------:R-:W-:-:S02]  /*35590*/  PRMT R50, RZ, 0x7610, R50 ;  /* 0x00007610ff327816 */ /* 0x000fc40000000032 */
[----:B------:R-:W-:Y:S01]  /*355a0*/  ISETP.GT.AND P1, PT, R4, 0x71, PT ;  /* 0x000000710400780c */ /* 0x000fe20003f24270 */
[----:B---3--:R-:W-:Y:S02]  /*355b0*/  @P0 IMAD.MOV.U32 R6, RZ, RZ, R2 ;  /* 0x000000ffff060224 */ /* 0x008fe400078e0002 */
[----:B------:R-:W-:Y:S01]  /*355c0*/  @P0 IMAD.MOV.U32 R7, RZ, RZ, R30 ;  /* 0x000000ffff070224 */ /* 0x000fe200078e001e */
[----:B------:R-:W-:Y:S02]  /*355d0*/  PRMT R48, RZ, 0x7610, R48 ;  /* 0x00007610ff307816 */ /* 0x000fe40000000030 */
[----:B------:R-:W-:Y:S02]  /*355e0*/  PRMT R46, RZ, 0x7610, R46 ;  /* 0x00007610ff2e7816 */ /* 0x000fe4000000002e */
[----:B------:R-:W-:Y:S01]  /*355f0*/  PRMT R44, RZ, 0x7610, R44 ;  /* 0x00007610ff2c7816 */ /* 0x000fe2000000002c */
[----:B------:R-:W3:Y:S04]  /*35600*/  LDL R30, [R1+0x1eac] ;  /* 0x001eac00011e7983 */ /* 0x000ee80000100800 */
[----:B------:R0:W3:Y:S04]  /*35610*/  @P0 LDG.E.U16 R50, [R6.64] ;  /* 0x0000000406320981 */ /* 0x0000e8000c1e1500 */
[----:B------:R-:W3:Y:S01]  /*35620*/  LDL R2, [R1+0x1eb0] ;  /* 0x001eb00001027983 */ /* 0x000ee20000100800 */
[----:B0-----:R-:W-:-:S02]  /*35630*/  @P0 IMAD.MOV.U32 R6, RZ, RZ, R58 ;  /* 0x000000ffff060224 */ /* 0x001fc400078e003a */
[----:B------:R-:W-:-:S05]  /*35640*/  @P0 IMAD.MOV.U32 R7, RZ, RZ, R59 ;  /* 0x000000ffff070224 */ /* 0x000fca00078e003b */
[----:B------:R4:W3:Y:S02]  /*35650*/  @P0 LDG.E.U16 R48, [R6.64] ;  /* 0x0000000406300981 */ /* 0x0008e4000c1e1500 */
[----:B----4-:R-:W-:Y:S02]  /*35660*/  @P1 IMAD.MOV.U32 R6, RZ, RZ, R56 ;  /* 0x000000ffff061224 */ /* 0x010fe400078e0038 */
[----:B------:R-:W-:-:S05]  /*35670*/  @P1 IMAD.MOV.U32 R7, RZ, RZ, R57 ;  /* 0x000000ffff071224 */ /* 0x000fca00078e0039 */
[----:B------:R2:W4:Y:S02]  /*35680*/  @P1 LDG.E.U16 R46, [R6.64] ;  /* 0x00000004062e1981 */ /* 0x000524000c1e1500 */
[----:B--2---:R-:W-:Y:S02]  /*35690*/  @P1 IMAD.MOV.U32 R6, RZ, RZ, R31 ;  /* 0x000000ffff061224 */ /* 0x004fe400078e001f */
[----:B------:R-:W-:-:S05]  /*356a0*/  @P1 IMAD.MOV.U32 R7, RZ, RZ, R52 ;  /* 0x000000ffff071224 */ /* 0x000fca00078e0034 */
[----:B------:R-:W2:Y:S04]  /*356b0*/  @P1 LDG.E.U16 R44, [R6.64] ;  /* 0x00000004062c1981 */ /* 0x000ea8000c1e1500 */
[----:B---3--:R-:W-:Y:S04]  /*356c0*/  STL [R1+0x385c], R50 ;  /* 0x00385c3201007387 */ /* 0x008fe80000100800 */
[----:B------:R-:W-:Y:S01]  /*356d0*/  STL [R1+0x3860], R48 ;  /* 0x0038603001007387 */ /* 0x000fe20000100800 */
[----:B------:R-:W3:Y:S02]  /*356e0*/  LDL R59, [R1+0x1ea4] ;  /* 0x001ea400013b7983 */ /* 0x000ee40000100800 */
[----:B------:R-:W3:Y:S01]  /*356f0*/  LDL R58, [R1+0x1ea8] ;  /* 0x001ea800013a7983 */ /* 0x000ee20000100800 */
[----:B----4-:R-:W-:Y:S01]  /*35700*/  STL [R1+0x3864], R46 ;  /* 0x0038642e01007387 */ /* 0x010fe20000100800 */
[----:B------:R-:W4:Y:S02]  /*35710*/  LDL R57, [R1+0x1e9c] ;  /* 0x001e9c0001397983 */ /* 0x000f240000100800 */
[----:B------:R-:W4:Y:S01]  /*35720*/  LDL R52, [R1+0x1ea0] ;  /* 0x001ea00001347983 */ /* 0x000f220000100800 */
[----:B--2---:R-:W-:Y:S01]  /*35730*/  STL [R1+0x3868], R44 ;  /* 0x0038682c01007387 */ /* 0x004fe20000100800 */
[----:B------:R-:W2:Y:S02]  /*35740*/  LDL R56, [R1+0x1e94] ;  /* 0x001e940001387983 */ /* 0x000ea40000100800 */
[----:B------:R-:W2:Y:S01]  /*35750*/  LDL R31, [R1+0x1e98] ;  /* 0x001e9800011f7983 */ /* 0x000ea20000100800 */
[----:B------:R-:W-:-:S02]  /*35760*/  PRMT R42, RZ, 0x7610, R42 ;  /* 0x00007610ff2a7816 */ /* 0x000fc4000000002a */
[----:B------:R-:W-:Y:S01]  /*35770*/  ISETP.GT.AND P0, PT, R4, 0x72, PT ;  /* 0x000000720400780c */ /* 0x000fe20003f04270 */
[----:B------:R-:W-:Y:S02]  /*35780*/  @P1 IMAD.MOV.U32 R6, RZ, RZ, R2 ;  /* 0x000000ffff061224 */ /* 0x000fe400078e0002 */
[----:B------:R-:W-:Y:S01]  /*35790*/  @P1 IMAD.MOV.U32 R7, RZ, RZ, R30 ;  /* 0x000000ffff071224 */ /* 0x000fe200078e001e */
[----:B------:R-:W-:Y:S01]  /*357a0*/  PRMT R40, RZ, 0x7610, R40 ;  /* 0x00007610ff287816 */ /* 0x000fe20000000028 */
[----:B------:R-:W2:Y:S04]  /*357b0*/  LDL R30, [R1+0x1e8c] ;  /* 0x001e8c00011e7983 */ /* 0x000ea80000100800 */
[----:B------:R3:W2:Y:S04]  /*357c0*/  @P1 LDG.E.U16 R42, [R6.64] ;  /* 0x00000004062a1981 */ /* 0x0006a8000c1e1500 */
[----:B------:R-:W2:Y:S01]  /*357d0*/  LDL R2, [R1+0x1e90] ;  /* 0x001e900001027983 */ /* 0x000ea20000100800 */
[----:B------:R-:W-:Y:S01]  /*357e0*/  PRMT R38, RZ, 0x7610, R38 ;  /* 0x00007610ff267816 */ /* 0x000fe20000000026 */
[----:B---3--:R-:W-:-:S02]  /*357f0*/  @P1 IMAD.MOV.U32 R7, RZ, RZ, R59 ;  /* 0x000000ffff071224 */ /* 0x008fc400078e003b */
[----:B------:R-:W-:-:S05]  /*35800*/  @P1 IMAD.MOV.U32 R6, RZ, RZ, R58 ;  /* 0x000000ffff061224 */ /* 0x000fca00078e003a */
[----:B------:R4:W3:Y:S01]  /*35810*/  @P1 LDG.E.U16 R40, [R6.64] ;  /* 0x0000000406281981 */ /* 0x0008e2000c1e1500 */
[----:B------:R-:W-:Y:S01]  /*35820*/  PRMT R37, RZ, 0x7610, R37 ;  /* 0x00007610ff257816 */ /* 0x000fe20000000025 */
[----:B----4-:R-:W-:Y:S02]  /*35830*/  @P0 IMAD.MOV.U32 R7, RZ, RZ, R57 ;  /* 0x000000ffff070224 */ /* 0x010fe400078e0039 */
[----:B------:R-:W-:-:S05]  /*35840*/  @P0 IMAD.MOV.U32 R6, RZ, RZ, R52 ;  /* 0x000000ffff060224 */ /* 0x000fca00078e0034 */
[----:B------:R2:W4:Y:S02]  /*35850*/  @P0 LDG.E.U16 R38, [R6.64] ;  /* 0x0000000406260981 */ /* 0x000524000c1e1500 */
[----:B--2---:R-:W-:Y:S02]  /*35860*/  @P0 IMAD.MOV.U32 R7, RZ, RZ, R56 ;  /* 0x000000ffff070224 */ /* 0x004fe400078e0038 */
[----:B------:R-:W-:-:S05]  /*35870*/  @P0 IMAD.MOV.U32 R6, RZ, RZ, R31 ;  /* 0x000000ffff060224 */ /* 0x000fca00078e001f */
[----:B------:R0:W2:Y:S04]  /*35880*/  @P0 LDG.E.U16 R37, [R6.64] ;  /* 0x0000000406250981 */ /* 0x0000a8000c1e1500 */
[----:B------:R1:W-:Y:S01]  /*35890*/  STL [R1+0x386c], R42 ;  /* 0x00386c2a01007387 */ /* 0x0003e20000100800 */
[----:B------:R-:W-:Y:S01]  /*358a0*/  PRMT R36, RZ, 0x7610, R36 ;  /* 0x00007610ff247816 */ /* 0x000fe20000000024 */
[----:B0-----:R-:W-:Y:S02]  /*358b0*/  @P0 IMAD.MOV.U32 R6, RZ, RZ, R2 ;  /* 0x000000ffff060224 */ /* 0x001fe400078e0002 */
[----:B------:R-:W-:-:S05]  /*358c0*/  @P0 IMAD.MOV.U32 R7, RZ, RZ, R30 ;  /* 0x000000ffff070224 */ /* 0x000fca00078e001e */
[----:B------:R-:W2:Y:S04]  /*358d0*/  @P0 LDG.E.U16 R36, [R6.64] ;  /* 0x0000000406240981 */ /* 0x000ea8000c1e1500 */
[----:B---3--:R0:W-:Y:S01]  /*358e0*/  STL [R1+0x3870], R40 ;  /* 0x0038702801007387 */ /* 0x0081e20000100800 */
[----:B------:R-:W3:Y:S02]  /*358f0*/  LDL R52, [R1+0x1e84] ;  /* 0x001e840001347983 */ /* 0x000ee40000100800 */
[----:B-1----:R-:W3:Y:S01]  /*35900*/  LDL R42, [R1+0x1e88] ;  /* 0x001e8800012a7983 */ /* 0x002ee20000100800 */
[----:B----4-:R-:W-:Y:S01]  /*35910*/  STL [R1+0x3814], R38 ;  /* 0x0038142601007387 */ /* 0x010fe20000100800 */
[----:B------:R-:W4:Y:S02]  /*35920*/  LDL R57, [R1+0x1e7c] ;  /* 0x001e7c0001397983 */ /* 0x000f240000100800 */
[----:B0-----:R-:W4:Y:S01]  /*35930*/  LDL R40, [R1+0x1e80] ;  /* 0x001e800001287983 */ /* 0x001f220000100800 */
[----:B--2---:R0:W-:Y:S01]  /*35940*/  STL [R1+0x3818], R37 ;  /* 0x0038182501007387 */ /* 0x0041e20000100800 */
[----:B------:R-:W2:Y:S02]  /*35950*/  LDL R56, [R1+0x1e74] ;  /* 0x001e740001387983 */ /* 0x000ea40000100800 */
[----:B------:R-:W2:Y:S01]  /*35960*/  LDL R31, [R1+0x1e78] ;  /* 0x001e7800011f7983 */ /* 0x000ea20000100800 */
[----:B------:R-:W-:-:S02]  /*35970*/  ISETP.GT.AND P1, PT, R4, 0x73, PT ;  /* 0x000000730400780c */ /* 0x000fc40003f24270 */
[----:B------:R-:W-:Y:S01]  /*35980*/  PRMT R35, RZ, 0x7610, R35 ;  /* 0x00007610ff237816 */ /* 0x000fe20000000023 */
[----:B------:R-:W2:Y:S04]  /*35990*/  LDL R30, [R1+0x1e6c] ;  /* 0x001e6c00011e7983 */ /* 0x000ea80000100800 */
[----:B------:R-:W2:Y:S04]  /*359a0*/  LDL R2, [R1+0x1e70] ;  /* 0x001e700001027983 */ /* 0x000ea80000100800 */
[----:B------:R1:W-:Y:S01]  /*359b0*/  STL [R1+0x381c], R36 ;  /* 0x00381c2401007387 */ /* 0x0003e20000100800 */
[----:B---3--:R-:W-:-:S02]  /*359c0*/  @P0 IMAD.MOV.U32 R7, RZ, RZ, R52 ;  /* 0x000000ffff070224 */ /* 0x008fc400078e0034 */
[----:B------:R-:W-:Y:S01]  /*359d0*/  @P0 IMAD.MOV.U32 R6, RZ, RZ, R42 ;  /* 0x000000ffff060224 */ /* 0x000fe200078e002a */
[----:B0-----:R-:W-:Y:S01]  /*359e0*/  PRMT R37, RZ, 0x7610, R37 ;  /* 0x00007610ff257816 */ /* 0x001fe20000000025 */
[----:B------:R-:W3:Y:S04]  /*359f0*/  LDL R52, [R1+0x1e64] ;  /* 0x001e640001347983 */ /* 0x000ee80000100800 */
[----:B------:R4:W3:Y:S01]  /*35a00*/  @P0 LDG.E.U16 R35, [R6.64] ;  /* 0x0000000406230981 */ /* 0x0008e2000c1e1500 */
[----:B-1----:R-:W-:-:S03]  /*35a10*/  PRMT R36, RZ, 0x7610, R36 ;  /* 0x00007610ff247816 */ /* 0x002fc60000000024 */
[----:B------:R-:W3:Y:S01]  /*35a20*/  LDL R42, [R1+0x1e68] ;  /* 0x001e6800012a7983 */ /* 0x000ee20000100800 */
[----:B----4-:R-:W-:Y:S02]  /*35a30*/  @P1 IMAD.MOV.U32 R7, RZ, RZ, R57 ;  /* 0x000000ffff071224 */ /* 0x010fe400078e0039 */
[----:B------:R-:W-:-:S05]  /*35a40*/  @P1 IMAD.MOV.U32 R6, RZ, RZ, R40 ;  /* 0x000000ffff061224 */ /* 0x000fca00078e0028 */
[----:B------:R2:W4:Y:S02]  /*35a50*/  @P1 LDG.E.U16 R36, [R6.64] ;  /* 0x0000000406241981 */ /* 0x000524000c1e1500 */
[----:B--2---:R-:W-:Y:S02]  /*35a60*/  @P1 IMAD.MOV.U32 R7, RZ, RZ, R56 ;  /* 0x000000ffff071224 */ /* 0x004fe400078e0038 */
[----:B------:R-:W-:-:S05]  /*35a70*/  @P1 IMAD.MOV.U32 R6, RZ, RZ, R31 ;  /* 0x000000ffff061224 */ /* 0x000fca00078e001f */
[----:B------:R-:W2:Y:S04]  /*35a80*/  @P1 LDG.E.U16 R37, [R6.64] ;  /* 0x0000000406251981 */ /* 0x000ea8000c1e1500 */
[----:B---3--:R-:W-:Y:S01]  /*35a90*/  STL [R1+0x3820], R35 ;  /* 0x0038202301007387 */ /* 0x008fe20000100800 */
[----:B------:R-:W3:Y:S03]  /*35aa0*/  LDL R40, [R1+0x1e5c] ;  /* 0x001e5c0001287983 */ /* 0x000ee60000100800 */
[----:B----4-:R0:W-:Y:S01]  /*35ab0*/  STL [R1+0x328], R36 ;  /* 0x0003282401007387 */ /* 0x0101e20000100800 */
[----:B------:R-:W4:Y:S03]  /*35ac0*/  LDL R31, [R1+0x1e58] ;  /* 0x001e5800011f7983 */ /* 0x000f260000100800 */
[----:B0-----:R-:W4:Y:S04]  /*35ad0*/  LDL R36, [R1+0x1e60] ;  /* 0x001e600001247983 */ /* 0x001f280000100800 */
[----:B--2---:R0:W-:Y:S04]  /*35ae0*/  STL [R1+0x324], R37 ;  /* 0x0003242501007387 */ /* 0x0041e80000100800 */
[----:B0-----:R-:W2:Y:S01]  /*35af0*/  LDL R37, [R1+0x1e54] ;  /* 0x001e540001257983 */ /* 0x001ea20000100800 */
[----:B------:R-:W-:-:S02]  /*35b00*/  PRMT R55, RZ, 0x7610, R55 ;  /* 0x00007610ff377816 */ /* 0x000fc40000000037 */
[----:B------:R-:W-:Y:S01]  /*35b10*/  ISETP.GT.AND P0, PT, R4, 0x74, PT ;  /* 0x000000740400780c */ /* 0x000fe20003f04270 */
[----:B------:R-:W-:Y:S02]  /*35b20*/  @P1 IMAD.MOV.U32 R6, RZ, RZ, R2 ;  /* 0x000000ffff061224 */ /* 0x000fe400078e0002 */
[----:B------:R-:W-:Y:S01]  /*35b30*/  @P1 IMAD.MOV.U32 R7, RZ, RZ, R30 ;  /* 0x000000ffff071224 */ /* 0x000fe200078e001e */
[----:B------:R-:W2:Y:S04]  /*35b40*/  LDL R2, [R1+0x1e50] ;  /* 0x001e500001027983 */ /* 0x000ea80000100800 */
[----:B------:R-:W2:Y:S04]  /*35b50*/  LDL R30, [R1+0x1e4c] ;  /* 0x001e4c00011e7983 */ /* 0x000ea80000100800 */
[----:B------:R0:W2:Y:S01]  /*35b60*/  @P1 LDG.E.U16 R55, [R6.64] ;  /* 0x0000000406371981 */ /* 0x0000a2000c1e1500 */
[----:B------:R-:W-:-:S02]  /*35b70*/  PRMT R54, RZ, 0x7610, R54 ;  /* 0x00007610ff367816 */ /* 0x000fc40000000036 */
[----:B------:R-:W-:Y:S01]  /*35b80*/  PRMT R34, RZ, 0x7610, R34 ;  /* 0x00007610ff227816 */ /* 0x000fe20000000022 */
[----:B0-----:R-:W-:Y:S02]  /*35b90*/  @P1 IMAD.MOV.U32 R6, RZ, RZ, R42 ;  /* 0x000000ffff061224 */ /* 0x001fe400078e002a */
[----:B------:R-:W-:Y:S01]  /*35ba0*/  @P1 IMAD.MOV.U32 R7, RZ, RZ, R52 ;  /* 0x000000ffff071224 */ /* 0x000fe200078e0034 */
[----:B------:R-:W2:Y:S04]  /*35bb0*/  LDL R42, [R1+0x1e48] ;  /* 0x001e4800012a7983 */ /* 0x000ea80000100800 */
[----:B------:R-:W2:Y:S04]  /*35bc0*/  LDL R52, [R1+0x1e44] ;  /* 0x001e440001347983 */ /* 0x000ea80000100800 */
[----:B------:R3:W2:Y:S02]  /*35bd0*/  @P1 LDG.E.U16 R54, [R6.64] ;  /* 0x0000000406361981 */ /* 0x0006a4000c1e1500 */
[----:B---3--:R-:W-:-:S02]  /*35be0*/  @P0 IMAD.MOV.U32 R7, RZ, RZ, R40 ;  /* 0x000000ffff070224 */ /* 0x008fc400078e0028 */
[----:B------:R-:W3:Y:S01]  /*35bf0*/  LDL R40, [R1+0x1e3c] ;  /* 0x001e3c0001287983 */ /* 0x000ee20000100800 */
[----:B----4-:R-:W-:-:S03]  /*35c00*/  @P0 IMAD.MOV.U32 R6, RZ, RZ, R36 ;  /* 0x000000ffff060224 */ /* 0x010fc600078e0024 */
[----:B------:R-:W4:Y:S04]  /*35c10*/  LDL R36, [R1+0x1e40] ;  /* 0x001e400001247983 */ /* 0x000f280000100800 */
[----:B------:R0:W3:Y:S02]  /*35c20*/  @P0 LDG.E.U16 R34, [R6.64] ;  /* 0x0000000406220981 */ /* 0x0000e4000c1e1500 */
[----:B0-----:R-:W-:Y:S02]  /*35c30*/  @P0 IMAD.MOV.U32 R6, RZ, RZ, R31 ;  /* 0x000000ffff060224 */ /* 0x001fe400078e001f */
[----:B------:R-:W3:Y:S01]  /*35c40*/  LDL R31, [R1+0x1e38] ;  /* 0x001e3800011f7983 */ /* 0x000ee20000100800 */
[----:B--2---:R-:W-:-:S03]  /*35c50*/  @P0 IMAD.MOV.U32 R7, RZ, RZ, R37 ;  /* 0x000000ffff070224 */ /* 0x004fc600078e0025 */
[----:B------:R-:W2:Y:S01]  /*35c60*/  LDL R37, [R1+0x1e34] ;  /* 0x001e340001257983 */ /* 0x000ea20000100800 */
[----:B------:R-:W-:Y:S02]  /*35c70*/  PRMT R33, RZ, 0x7610, R33 ;  /* 0x00007610ff217816 */ /* 0x000fe40000000021 */
[----:B------:R-:W-:Y:S02]  /*35c80*/  PRMT R32, RZ, 0x7610, R32 ;  /* 0x00007610ff207816 */ /* 0x000fe40000000020 */
[----:B------:R-:W-:Y:S02]  /*35c90*/  ISETP.GT.AND P1, PT, R4, 0x75, PT ;  /* 0x000000750400780c */ /* 0x000fe40003f24270 */
[----:B------:R0:W2:Y:S01]  /*35ca0*/  @P0 LDG.E.U16 R33, [R6.64] ;  /* 0x0000000406210981 */ /* 0x0000a2000c1e1500 */
[----:B------:R-:W-:Y:S01]  /*35cb0*/  PRMT R29, RZ, 0x7610, R29 ;  /* 0x00007610ff1d7816 */ /* 0x000fe2000000001d */
[----:B0-----:R-:W-:Y:S02]  /*35cc0*/  @P0 IMAD.MOV.U32 R6, RZ, RZ, R2 ;  /* 0x000000ffff060224 */ /* 0x001fe400078e0002 */
[----:B------:R-:W-:Y:S01]  /*35cd0*/  @P0 IMAD.MOV.U32 R7, RZ, RZ, R30 ;  /* 0x000000ffff070224 */ /* 0x000fe200078e001e */
[----:B------:R-:W2:Y:S04]  /*35ce0*/  LDL R2, [R1+0x1e30] ;  /* 0x001e300001027983 */ /* 0x000ea80000100800 */
[----:B------:R-:W2:Y:S04]  /*35cf0*/  LDL R30, [R1+0x1e2c] ;  /* 0x001e2c00011e7983 */ /* 0x000ea80000100800 */
[----:B------:R0:W2:Y:S01]  /*35d00*/  @P0 LDG.E.U16 R32, [R6.64] ;  /* 0x0000000406200981 */ /* 0x0000a2000c1e1500 */
[----:B------:R-:W-:Y:S01]  /*35d10*/  PRMT R20, RZ, 0x7610, R20 ;  /* 0x00007610ff147816 */ /* 0x000fe20000000014 */
[----:B0-----:R-:W-:-:S02]  /*35d20*/  @P0 IMAD.MOV.U32 R6, RZ, RZ, R42 ;  /* 0x000000ffff060224 */ /* 0x001fc400078e002a */
[----:B------:R-:W-:Y:S01]  /*35d30*/  @P0 IMAD.MOV.U32 R7, RZ, RZ, R52 ;  /* 0x000000ffff070224 */ /* 0x000fe200078e0034 */
[----:B------:R-:W2:Y:S04]  /*35d40*/  LDL R42, [R1+0x1e28] ;  /* 0x001e2800012a7983 */ /* 0x000ea80000100800 */
[----:B------:R-:W2:Y:S04]  /*35d50*/  LDL R52, [R1+0x1e24] ;  /* 0x001e240001347983 */ /* 0x000ea80000100800 */
[----:B------:R4:W2:Y:S02]  /*35d60*/  @P0 LDG.E.U16 R29, [R6.64] ;  /* 0x00000004061d0981 */ /* 0x0008a4000c1e1500 */
[----:B----4-:R-:W-:-:S02]  /*35d70*/  @P1 IMAD.MOV.U32 R6, RZ, RZ, R36 ;  /* 0x000000ffff061224 */ /* 0x010fc400078e0024 */
[----:B---3--:R-:W-:Y:S01]  /*35d80*/  @P1 IMAD.MOV.U32 R7, RZ, RZ, R40 ;  /* 0x000000ffff071224 */ /* 0x008fe200078e0028 */
[----:B------:R-:W3:Y:S04]  /*35d90*/  LDL R36, [R1+0x1e20] ;  /* 0x001e200001247983 */ /* 0x000ee80000100800 */
[----:B------:R-:W4:Y:S04]  /*35da0*/  LDL R40, [R1+0x1e1c] ;  /* 0x001e1c0001287983 */ /* 0x000f280000100800 */
[----:B------:R0:W3:Y:S01]  /*35db0*/  @P1 LDG.E.U16 R20, [R6.64] ;  /* 0x0000000406141981 */ /* 0x0000e2000c1e1500 */
[----:B------:R-:W-:Y:S02]  /*35dc0*/  STL [R1+0x320], R55 ;  /* 0x0003203701007387 */ /* 0x000fe40000100800 */
[----:B0-----:R-:W-:-:S02]  /*35dd0*/  @P1 IMAD.MOV.U32 R6, RZ, RZ, R31 ;  /* 0x000000ffff061224 */ /* 0x001fc400078e001f */
[----:B------:R-:W4:Y:S01]  /*35de0*/  LDL R31, [R1+0x1e18] ;  /* 0x001e1800011f7983 */ /* 0x000f220000100800 */
        /* <DEDUP_REMOVED lines=8> */
[----:B------:R-:W-:-:S05]  /*35e70*/  @P1 IMAD.MOV.U32 R7, RZ, RZ, R30 ;  /* 0x000000ffff071224 */ /* 0x000fca00078e001e */
[----:B------:R0:W2:Y:S01]  /*35e80*/  @P1 LDG.E.U16 R18, [R6.64] ;  /* 0x0000000406121981 */ /* 0x0000a2000c1e1500 */
[----:B------:R-:W-:Y:S01]  /*35e90*/  PRMT R12, RZ, 0x7610, R12 ;  /* 0x00007610ff0c7816 */ /* 0x000fe2000000000c */
[----:B0-----:R-:W-:Y:S02]  /*35ea0*/  @P1 IMAD.MOV.U32 R6, RZ, RZ, R42 ;  /* 0x000000ffff061224 */ /* 0x001fe400078e002a */
[----:B------:R-:W-:-:S05]  /*35eb0*/  @P1 IMAD.MOV.U32 R7, RZ, RZ, R52 ;  /* 0x000000ffff071224 */ /* 0x000fca00078e0034 */
[----:B------:R3:W2:Y:S01]  /*35ec0*/  @P1 LDG.E.U16 R17, [R6.64] ;  /* 0x0000000406111981 */ /* 0x0006a2000c1e1500 */
[----:B------:R-:W-:Y:S01]  /*35ed0*/  PRMT R11, RZ, 0x7610, R11 ;  /* 0x00007610ff0b7816 */ /* 0x000fe2000000000b */
[----:B---3--:R-:W-:Y:S02]  /*35ee0*/  @P0 IMAD.MOV.U32 R6, RZ, RZ, R36 ;  /* 0x000000ffff060224 */ /* 0x008fe400078e0024 */
[----:B----4-:R-:W-:-:S05]  /*35ef0*/  @P0 IMAD.MOV.U32 R7, RZ, RZ, R40 ;  /* 0x000000ffff070224 */ /* 0x010fca00078e0028 */
[----:B------:R0:W3:Y:S04]  /*35f00*/  @P0 LDG.E.U16 R12, [R6.64] ;  /* 0x00000004060c0981 */ /* 0x0000e8000c1e1500 */
[----:B------:R-:W-:Y:S01]  /*35f10*/  STL [R1+0x31c], R54 ;  /* 0x00031c3601007387 */ /* 0x000fe20000100800 */
[----:B------:R-:W4:Y:S02]  /*35f20*/  LDL R30, [R1+0x1e0c] ;  /* 0x001e0c00011e7983 */ /* 0x000f240000100800 */
[----:B------:R-:W4:Y:S02]  /*35f30*/  LDL R2, [R1+0x1e10] ;  /* 0x001e100001027983 */ /* 0x000f240000100800 */
[----:B------:R-:W4:Y:S01]  /*35f40*/  LDL R40, [R1+0x1e04] ;  /* 0x001e040001287983 */ /* 0x000f220000100800 */
[----:B------:R-:W4:Y:S01]  /*35f50*/  LDL R36, [R1+0x1e08] ;  /* 0x001e080001247983 */ /* 0x000f220000100800 */
[----:B0-----:R-:W-:-:S02]  /*35f60*/  @P0 IMAD.MOV.U32 R6, RZ, RZ, R31 ;  /* 0x000000ffff060224 */ /* 0x001fc400078e001f */
[----:B--2---:R-:W-:-:S05]  /*35f70*/  @P0 IMAD.MOV.U32 R7, RZ, RZ, R37 ;  /* 0x000000ffff070224 */ /* 0x004fca00078e0025 */
[----:B------:R4:W2:Y:S01]  /*35f80*/  @P0 LDG.E.U16 R11, [R6.64] ;  /* 0x00000004060b0981 */ /* 0x0008a2000c1e1500 */
[----:B------:R-:W-:Y:S02]  /*35f90*/  PRMT R10, RZ, 0x7610, R10 ;  /* 0x00007610ff0a7816 */ /* 0x000fe4000000000a */
[----:B------:R-:W-:Y:S01]  /*35fa0*/  PRMT R9, RZ, 0x7610, R9 ;  /* 0x00007610ff097816 */ /* 0x000fe20000000009 */
[----:B---3--:R-:W-:Y:S01]  /*35fb0*/  STL [R1+0x3824], R12 ;  /* 0x0038240c01007387 */ /* 0x008fe20000100800 */
[----:B------:R-:W3:Y:S02]  /*35fc0*/  LDL R37, [R1+0x1dfc] ;  /* 0x001dfc0001257983 */ /* 0x000ee40000100800 */
[----:B------:R-:W3:Y:S02]  /*35fd0*/  LDL R31, [R1+0x1e00] ;  /* 0x001e0000011f7983 */ /* 0x000ee40000100800 */
[----:B----4-:R-:W-:Y:S02]  /*35fe0*/  @P0 IMAD.MOV.U32 R6, RZ, RZ, R2 ;  /* 0x000000ffff060224 */ /* 0x010fe400078e0002 */
[----:B------:R-:W-:-:S05]  /*35ff0*/  @P0 IMAD.MOV.U32 R7, RZ, RZ, R30 ;  /* 0x000000ffff070224 */ /* 0x000fca00078e001e */
[----:B------:R0:W4:Y:S02]  /*36000*/  @P0 LDG.E.U16 R10, [R6.64] ;  /* 0x00000004060a0981 */ /* 0x000124000c1e1500 */
[----:B0-----:R-:W-:Y:S02]  /*36010*/  @P0 IMAD.MOV.U32 R6, RZ, RZ, R36 ;  /* 0x000000ffff060224 */ /* 0x001fe400078e0024 */
[----:B------:R-:W-:-:S05]  /*36020*/  @P0 IMAD.MOV.U32 R7, RZ, RZ, R40 ;  /* 0x000000ffff070224 */ /* 0x000fca00078e0028 */
[----:B------:R3:W4:Y:S04]  /*36030*/  @P0 LDG.E.U16 R9, [R6.64] ;  /* 0x0000000406090981 */ /* 0x000728000c1e1500 */
[----:B--2---:R0:W-:Y:S01]  /*36040*/  STL [R1+0x3828], R11 ;  /* 0x0038280b01007387 */ /* 0x0041e20000100800 */
[----:B------:R-:W2:Y:S02]  /*36050*/  LDL R30, [R1+0x1df4] ;  /* 0x001df400011e7983 */ /* 0x000ea40000100800 */
[----:B------:R-:W2:Y:S01]  /*36060*/  LDL R2, [R1+0x1df8] ;  /* 0x001df80001027983 */ /* 0x000ea20000100800 */
[----:B------:R-:W-:Y:S02]  /*36070*/  ISETP.GT.AND P1, PT, R4, 0x77, PT ;  /* 0x000000770400780c */ /* 0x000fe40003f24270 */
[----:B------:R-:W-:-:S02]  /*36080*/  PRMT R50, RZ, 0x7610, R50 ;  /* 0x00007610ff327816 */ /* 0x000fc40000000032 */
[----:B------:R-:W-:-:S09]  /*36090*/  PRMT R48, RZ, 0x7610, R48 ;  /* 0x00007610ff307816 */ /* 0x000fd20000000030 */
[----:B---3--:R-:W-:Y:S02]  /*360a0*/  @P1 IMAD.MOV.U32 R7, RZ, RZ, R37 ;  /* 0x000000ffff071224 */ /* 0x008fe400078e0025 */
[----:B------:R-:W-:-:S05]  /*360b0*/  @P1 IMAD.MOV.U32 R6, RZ, RZ, R31 ;  /* 0x000000ffff061224 */ /* 0x000fca00078e001f */
[----:B------:R2:W3:Y:S04]  /*360c0*/  @P1 LDG.E.U16 R50, [R6.64] ;  /* 0x0000000406321981 */ /* 0x0004e8000c1e1500 */
[----:B----4-:R-:W-:Y:S01]  /*360d0*/  STL [R1+0x382c], R10 ;  /* 0x00382c0a01007387 */ /* 0x010fe20000100800 */
[----:B------:R-:W4:Y:S02]  /*360e0*/  LDL R40, [R1+0x1ddc] ;  /* 0x001ddc0001287983 */ /* 0x000f240000100800 */
[----:B------:R-:W3:Y:S02]  /*360f0*/  LDL R36, [R1+0x1de0] ;  /* 0x001de00001247983 */ /* 0x000ee40000100800 */
[----:B------:R-:W3:Y:S01]  /*36100*/  LDL R42, [R1+0x1dd4] ;  /* 0x001dd400012a7983 */ /* 0x000ee20000100800 */
[----:B0-----:R-:W3:Y:S04]  /*36110*/  LDL R11, [R1+0x1dd8] ;  /* 0x001dd800010b7983 */ /* 0x001ee80000100800 */
[----:B------:R-:W-:Y:S01]  /*36120*/  STL [R1+0x3830], R9 ;  /* 0x0038300901007387 */ /* 0x000fe20000100800 */
[----:B------:R-:W3:Y:S02]  /*36130*/  LDL R37, [R1+0x1dcc] ;  /* 0x001dcc0001257983 */ /* 0x000ee40000100800 */
[----:B------:R-:W3:Y:S02]  /*36140*/  LDL R31, [R1+0x1dd0] ;  /* 0x001dd000011f7983 */ /* 0x000ee40000100800 */
[----:B--2---:R-:W-:-:S02]  /*36150*/  @P1 IMAD.MOV.U32 R7, RZ, RZ, R30 ;  /* 0x000000ffff071224 */ /* 0x004fc400078e001e */
[----:B------:R-:W-:Y:S01]  /*36160*/  @P1 IMAD.MOV.U32 R6, RZ, RZ, R2 ;  /* 0x000000ffff061224 */ /* 0x000fe200078e0002 */
[----:B------:R-:W-:Y:S01]  /*36170*/  ISETP.GT.AND P0, PT, R4, 0x78, PT ;  /* 0x000000780400780c */ /* 0x000fe20003f04270 */
[----:B------:R-:W2:Y:S04]  /*36180*/  LDL R30, [R1+0x1dc4] ;  /* 0x001dc400011e7983 */ /* 0x000ea80000100800 */
[----:B------:R4:W2:Y:S04]  /*36190*/  @P1 LDG.E.U16 R48, [R6.64] ;  /* 0x0000000406301981 */ /* 0x0008a8000c1e1500 */
[----:B------:R-:W2:Y:S01]  /*361a0*/  LDL R2, [R1+0x1dc8] ;  /* 0x001dc80001027983 */ /* 0x000ea20000100800 */
[----:B------:R-:W-:-:S02]  /*361b0*/  PRMT R28, RZ, 0x7610, R28 ;  /* 0x00007610ff1c7816 */ /* 0x000fc4000000001c */
[----:B------:R-:W-:Y:S01]  /*361c0*/  PRMT R27, RZ, 0x7610, R27 ;  /* 0x00007610ff1b7816 */ /* 0x000fe2000000001b */
[----:B----4-:R-:W-:Y:S02]  /*361d0*/  @P0 IMAD.MOV.U32 R7, RZ, RZ, R40 ;  /* 0x000000ffff070224 */ /* 0x010fe400078e0028 */
[----:B---3--:R-:W-:-:S05]  /*361e0*/  @P0 IMAD.MOV.U32 R6, RZ, RZ, R36 ;  /* 0x000000ffff060224 */ /* 0x008fca00078e0024 */
[----:B------:R0:W3:Y:S02]  /*361f0*/  @P0 LDG.E.U16 R28, [R6.64] ;  /* 0x00000004061c0981 */ /* 0x0000e4000c1e1500 */
[----:B0-----:R-:W-:Y:S02]  /*36200*/  @P0 IMAD.MOV.U32 R6, RZ, RZ, R11 ;  /* 0x000000ffff060224 */ /* 0x001fe400078e000b */
[----:B------:R-:W-:-:S05]  /*36210*/  @P0 IMAD.MOV.U32 R7, RZ, RZ, R42 ;  /* 0x000000ffff070224 */ /* 0x000fca00078e002a */
[----:B------:R0:W4:Y:S02]  /*36220*/  @P0 LDG.E.U16 R27, [R6.64] ;  /* 0x00000004061b0981 */ /* 0x000124000c1e1500 */
[----:B0-----:R-:W-:Y:S02]  /*36230*/  @P0 IMAD.MOV.U32 R6, RZ, RZ, R31 ;  /* 0x000000ffff060224 */ /* 0x001fe400078e001f */
[----:B------:R-:W-:Y:S01]  /*36240*/  @P0 IMAD.MOV.U32 R7, RZ, RZ, R37 ;  /* 0x000000ffff070224 */ /* 0x000fe200078e0025 */
[----:B--2---:R-:W-:Y:S01]  /*36250*/  STL [R1+0x2fc], R48 ;  /* 0x0002fc3001007387 */ /* 0x004fe20000100800 */
[----:B------:R-:W2:Y:S02]  /*36260*/  LDL R40, [R1+0x1d5c] ;  /* 0x001d5c0001287983 */ /* 0x000ea40000100800 */
[----:B------:R-:W3:Y:S02]  /*36270*/  LDL R36, [R1+0x1d60] ;  /* 0x001d600001247983 */ /* 0x000ee40000100800 */
[----:B------:R-:W4:Y:S01]  /*36280*/  LDL R42, [R1+0x1d54] ;  /* 0x001d5400012a7983 */ /* 0x000f220000100800 */
[----:B------:R-:W4:Y:S04]  /*36290*/  LDL R11, [R1+0x1d58] ;  /* 0x001d5800010b7983 */ /* 0x000f280000100800 */
[----:B------:R-:W4:Y:S04]  /*362a0*/  LDL R37, [R1+0x1d4c] ;  /* 0x001d4c0001257983 */ /* 0x000f280000100800 */
[----:B------:R-:W4:Y:S01]  /*362b0*/  LDL R31, [R1+0x1d50] ;  /* 0x001d5000011f7983 */ /* 0x000f220000100800 */
[----:B------:R-:W-:-:S02]  /*362c0*/  PRMT R26, RZ, 0x7610, R26 ;  /* 0x00007610ff1a7816 */ /* 0x000fc4000000001a */
[----:B------:R-:W-:Y:S02]  /*362d0*/  ISETP.GT.AND P2, PT, R4, 0x7c, PT ;  /* 0x0000007c0400780c */ /* 0x000fe40003f44270 */
[----:B------:R-:W-:Y:S02]  /*362e0*/  PRMT R25, RZ, 0x7610, R25 ;  /* 0x00007610ff197816 */ /* 0x000fe40000000019 */
[----:B------:R0:W4:Y:S01]  /*362f0*/  @P0 LDG.E.U16 R26, [R6.64] ;  /* 0x00000004061a0981 */ /* 0x000122000c1e1500 */
[----:B------:R-:W-:Y:S01]  /*36300*/  PRMT R24, RZ, 0x7610, R24 ;  /* 0x00007610ff187816 */ /* 0x000fe20000000018 */
[----:B0-----:R-:W-:Y:S02]  /*36310*/  @P0 IMAD.MOV.U32 R6, RZ, RZ, R2 ;  /* 0x000000ffff060224 */ /* 0x001fe400078e0002 */
[----:B------:R-:W-:Y:S01]  /*36320*/  @P0 IMAD.MOV.U32 R7, RZ, RZ, R30 ;  /* 0x000000ffff070224 */ /* 0x000fe200078e001e */
[----:B------:R-:W4:Y:S04]  /*36330*/  LDL R2, [R1+0x1d48] ;  /* 0x001d480001027983 */ /* 0x000f280000100800 */
[----:B------:R-:W4:Y:S04]  /*36340*/  LDL R30, [R1+0x1d44] ;  /* 0x001d4400011e7983 */ /* 0x000f280000100800 */
[----:B------:R2:W4:Y:S01]  /*36350*/  @P0 LDG.E.U16 R25, [R6.64] ;  /* 0x0000000406190981 */ /* 0x000522000c1e1500 */
[----:B------:R-:W-:Y:S01]  /*36360*/  PRMT R23, RZ, 0x7610, R23 ;  /* 0x00007610ff177816 */ /* 0x000fe20000000017 */
[----:B--2---:R-:W-:-:S02]  /*36370*/  @P2 IMAD.MOV.U32 R7, RZ, RZ, R40 ;  /* 0x000000ffff072224 */ /* 0x004fc400078e0028 */
[----:B---3--:R-:W-:Y:S01]  /*36380*/  @P2 IMAD.MOV.U32 R6, RZ, RZ, R36 ;  /* 0x000000ffff062224 */ /* 0x008fe200078e0024 */
[----:B------:R-:W2:Y:S01]  /*36390*/  LDL R40, [R1+0x1dec] ;  /* 0x001dec0001287983 */ /* 0x000ea20000100800 */
[----:B------:R-:W-:Y:S02]  /*363a0*/  STL [R1+0x308], R50 ;  /* 0x0003083201007387 */ /* 0x000fe40000100800 */
[----:B------:R-:W3:Y:S01]  /*363b0*/  LDL R36, [R1+0x1df0] ;  /* 0x001df00001247983 */ /* 0x000ee20000100800 */
[----:B------:R4:W3:Y:S02]  /*363c0*/  @P2 LDG.E.U16 R24, [R6.64] ;  /* 0x0000000406182981 */ /* 0x0008e4000c1e1500 */
[----:B----4-:R-:W-:Y:S02]  /*363d0*/  @P2 IMAD.MOV.U32 R6, RZ, RZ, R11 ;  /* 0x000000ffff062224 */ /* 0x010fe400078e000b */
[----:B------:R-:W-:Y:S01]  /*363e0*/  @P2 IMAD.MOV.U32 R7, RZ, RZ, R42 ;  /* 0x000000ffff072224 */ /* 0x000fe200078e002a */
[----:B------:R-:W4:Y:S04]  /*363f0*/  LDL R11, [R1+0x1de8] ;  /* 0x001de800010b7983 */ /* 0x000f280000100800 */
[----:B------:R-:W4:Y:S04]  /*36400*/  LDL R42, [R1+0x1de4] ;  /* 0x001de400012a7983 */ /* 0x000f280000100800 */
[----:B------:R0:W4:Y:S02]  /*36410*/  @P2 LDG.E.U16 R23, [R6.64] ;  /* 0x0000000406172981 */ /* 0x000124000c1e1500 */
[----:B0-----:R-:W-:-:S02]  /*36420*/  @P2 IMAD.MOV.U32 R6, RZ, RZ, R31 ;  /* 0x000000ffff062224 */ /* 0x001fc400078e001f */
[----:B------:R-:W-:Y:S01]  /*36430*/  @P2 IMAD.MOV.U32 R7, RZ, RZ, R37 ;  /* 0x000000ffff072224 */ /* 0x000fe200078e0025 */
[----:B------:R-:W4:Y:S04]  /*36440*/  LDL R31, [R1+0x1dc0] ;  /* 0x001dc000011f7983 */ /* 0x000f280000100800 */
[----:B------:R-:W4:Y:S01]  /*36450*/  LDL R37, [R1+0x1dbc] ;  /* 0x001dbc0001257983 */ /* 0x000f220000100800 */
[----:B------:R-:W-:Y:S02]  /*36460*/  PRMT R22, RZ, 0x7610, R22 ;  /* 0x00007610ff167816 */ /* 0x000fe40000000016 */
[----:B------:R-:W-:-:S04]  /*36470*/  PRMT R21, RZ, 0x7610, R21 ;  /* 0x00007610ff157816 */ /* 0x000fc80000000015 */
[----:B------:R0:W4:Y:S01]  /*36480*/  @P2 LDG.E.U16 R22, [R6.64] ;  /* 0x0000000406162981 */ /* 0x000122000c1e1500 */
[----:B------:R-:W-:Y:S02]  /*36490*/  PRMT R46, RZ, 0x7610, R46 ;  /* 0x00007610ff2e7816 */ /* 0x000fe4000000002e */
[----:B------:R-:W-:Y:S01]  /*364a0*/  ISETP.GT.AND P0, PT, R4, 0x79, PT ;  /* 0x000000790400780c */ /* 0x000fe20003f04270 */
        /* <DEDUP_REMOVED lines=8> */
[----:B------:R-:W2:Y:S04]  /*36530*/  LDL R40, [R1+0x1dac] ;  /* 0x001dac0001287983 */ /* 0x000ea80000100800 */
[----:B------:R-:W3:Y:S04]  /*36540*/  LDL R36, [R1+0x1db0] ;  /* 0x001db00001247983 */ /* 0x000ee80000100800 */
[----:B------:R4:W3:Y:S02]  /*36550*/  @P1 LDG.E.U16 R46, [R6.64] ;  /* 0x00000004062e1981 */ /* 0x0008e4000c1e1500 */
[----:B----4-:R-:W-:-:S02]  /*36560*/  @P1 IMAD.MOV.U32 R6, RZ, RZ, R11 ;  /* 0x000000ffff061224 */ /* 0x010fc400078e000b */
        /* <DEDUP_REMOVED lines=18> */
[----:B------:R-:W-:-:S02]  /*36690*/  PRMT R13, RZ, 0x7610, R13 ;  /* 0x00007610ff0d7816 */ /* 0x000fc4000000000d */
[----:B------:R-:W-:Y:S01]  /*366a0*/  PRMT R8, RZ, 0x7610, R8 ;  /* 0x00007610ff087816 */ /* 0x000fe20000000008 */
[----:B--2---:R-:W-:Y:S02]  /*366b0*/  @P0 IMAD.MOV.U32 R7, RZ, RZ, R40 ;  /* 0x000000ffff070224 */ /* 0x004fe400078e0028 */
[----:B---3--:R-:W-:Y:S01]  /*366c0*/  @P0 IMAD.MOV.U32 R6, RZ, RZ, R36 ;  /* 0x000000ffff060224 */ /* 0x008fe200078e0024 */
[----:B------:R-:W2:Y:S04]  /*366d0*/  LDL R40, [R1+0x1d8c] ;  /* 0x001d8c0001287983 */ /* 0x000ea80000100800 */
[----:B------:R-:W3:Y:S04]  /*366e0*/  LDL R36, [R1+0x1d90] ;  /* 0x001d900001247983 */ /* 0x000ee80000100800 */
[----:B------:R4:W3:Y:S02]  /*366f0*/  @P0 LDG.E.U16 R14, [R6.64] ;  /* 0x00000004060e0981 */ /* 0x0008e4000c1e1500 */
[----:B----4-:R-:W-:-:S02]  /*36700*/  @P0 IMAD.MOV.U32 R6, RZ, RZ, R11 ;  /* 0x000000ffff060224 */ /* 0x010fc400078e000b */
[----:B------:R-:W-:-:S05]  /*36710*/  @P0 IMAD.MOV.U32 R7, RZ, RZ, R42 ;  /* 0x000000ffff070224 */ /* 0x000fca00078e002a */
[----:B------:R0:W4:Y:S02]  /*36720*/  @P0 LDG.E.U16 R13, [R6.64] ;  /* 0x00000004060d0981 */ /* 0x000124000c1e1500 */
[----:B0-----:R-:W-:Y:S02]  /*36730*/  @P1 IMAD.MOV.U32 R6, RZ, RZ, R31 ;  /* 0x000000ffff061224 */ /* 0x001fe400078e001f */
[----:B------:R-:W-:-:S05]  /*36740*/  @P1 IMAD.MOV.U32 R7, RZ, RZ, R37 ;  /* 0x000000ffff071224 */ /* 0x000fca00078e0025 */
[----:B------:R0:W4:Y:S04]  /*36750*/  @P1 LDG.E.U16 R8, [R6.64] ;  /* 0x0000000406081981 */ /* 0x000128000c1e1500 */
[----:B------:R1:W-:Y:S01]  /*36760*/  STL [R1+0x2d4], R44 ;  /* 0x0002d42c01007387 */ /* 0x0003e20000100800 */
[----:B------:R-:W4:Y:S02]  /*36770*/  LDL R11, [R1+0x1d88] ;  /* 0x001d8800010b7983 */ /* 0x000f240000100800 */
[----:B------:R-:W4:Y:S01]  /*36780*/  LDL R42, [R1+0x1d7c] ;  /* 0x001d7c00012a7983 */ /* 0x000f220000100800 */
[----:B0-----:R-:W-:Y:S01]  /*36790*/  PRMT R7, RZ, 0x7610, R7 ;  /* 0x00007610ff077816 */ /* 0x001fe20000000007 */
[----:B-1----:R-:W4:Y:S01]  /*367a0*/  LDL R44, [R1+0x1d84] ;  /* 0x001d8400012c7983 */ /* 0x002f220000100800 */
[----:B------:R-:W-:-:S02]  /*367b0*/  @P1 IMAD.MOV.U32 R31, RZ, RZ, R30 ;  /* 0x000000ffff1f1224 */ /* 0x000fc400078e001e */
[----:B------:R-:W-:-:S05]  /*367c0*/  @P1 IMAD.MOV.U32 R30, RZ, RZ, R2 ;  /* 0x000000ffff1e1224 */ /* 0x000fca00078e0002 */
[----:B------:R2:W4:Y:S01]  /*367d0*/  @P1 LDG.E.U16 R7, [R30.64] ;  /* 0x000000041e071981 */ /* 0x000522000c1e1500 */
[----:B------:R-:W-:Y:S02]  /*367e0*/  STL [R1+0x2e0], R46 ;  /* 0x0002e02e01007387 */ /* 0x000fe40000100800 */
[----:B------:R-:W4:Y:S01]  /*367f0*/  LDL R37, [R1+0x1d80] ;  /* 0x001d800001257983 */ /* 0x000f220000100800 */
[----:B------:R-:W-:Y:S01]  /*36800*/  PRMT R6, RZ, 0x7610, R6 ;  /* 0x00007610ff067816 */ /* 0x000fe20000000006 */
[----:B--2---:R-:W-:Y:S02]  /*36810*/  @P1 IMAD.MOV.U32 R31, RZ, RZ, R40 ;  /* 0x000000ffff1f1224 */ /* 0x004fe400078e0028 */
[----:B---3--:R-:W-:-:S05]  /*36820*/  @P1 IMAD.MOV.U32 R30, RZ, RZ, R36 ;  /* 0x000000ffff1e1224 */ /* 0x008fca00078e0024 */
[----:B------:R0:W2:Y:S04]  /*36830*/  @P1 LDG.E.U16 R6, [R30.64] ;  /* 0x000000041e061981 */ /* 0x0000a8000c1e1500 */
[----:B----4-:R1:W-:Y:S01]  /*36840*/  STL [R1+0x3834], R8 ;  /* 0x0038340801007387 */ /* 0x0103e20000100800 */
[----:B------:R-:W3:Y:S03]  /*36850*/  LDL R2, [R1+0x1d78] ;  /* 0x001d780001027983 */ /* 0x000ee60000100800 */
[----:B-1----:R-:W4:Y:S01]  /*36860*/  LDL R8, [R1+0x1d74] ;  /* 0x001d740001087983 */ /* 0x002f220000100800 */
[----:B------:R-:W-:Y:S02]  /*36870*/  ISETP.GT.AND P0, PT, R4, 0x7b, PT ;  /* 0x0000007b0400780c */ /* 0x000fe40003f04270 */
[----:B------:R-:W-:Y:S01]  /*36880*/  PRMT R5, RZ, 0x7610, R5 ;  /* 0x00007610ff057816 */ /* 0x000fe20000000005 */
[----:B0-----:R-:W-:-:S02]  /*36890*/  @P1 IMAD.MOV.U32 R30, RZ, RZ, R11 ;  /* 0x000000ffff1e1224 */ /* 0x001fc400078e000b */
[----:B------:R-:W-:Y:S01]  /*368a0*/  @P1 IMAD.MOV.U32 R31, RZ, RZ, R44 ;  /* 0x000000ffff1f1224 */ /* 0x000fe200078e002c */
[----:B------:R0:W-:Y:S01]  /*368b0*/  STL [R1+0x3838], R7 ;  /* 0x0038380701007387 */ /* 0x0001e20000100800 */
[----:B------:R-:W4:Y:S02]  /*368c0*/  LDL R40, [R1+0x1d6c] ;  /* 0x001d6c0001287983 */ /* 0x000f240000100800 */
[----:B------:R-:W4:Y:S01]  /*368d0*/  LDL R36, [R1+0x1d70] ;  /* 0x001d700001247983 */ /* 0x000f220000100800 */
[----:B------:R1:W4:Y:S01]  /*368e0*/  @P1 LDG.E.U16 R5, [R30.64] ;  /* 0x000000041e051981 */ /* 0x000322000c1e1500 */
[----:B------:R-:W-:Y:S02]  /*368f0*/  PRMT R10, RZ, 0x7610, R10 ;  /* 0x00007610ff0a7816 */ /* 0x000fe4000000000a */
[----:B-1----:R-:W-:Y:S02]  /*36900*/  @P0 IMAD.MOV.U32 R30, RZ, RZ, R37 ;  /* 0x000000ffff1e0224 */ /* 0x002fe400078e0025 */
[----:B------:R-:W-:-:S05]  /*36910*/  @P0 IMAD.MOV.U32 R31, RZ, RZ, R42 ;  /* 0x000000ffff1f0224 */ /* 0x000fca00078e002a */
[----:B------:R3:W4:Y:S04]  /*36920*/  @P0 LDG.E.U16 R10, [R30.64] ;  /* 0x000000041e0a0981 */ /* 0x000728000c1e1500 */
[----:B--2---:R1:W-:Y:S01]  /*36930*/  STL [R1+0x383c], R6 ;  /* 0x00383c0601007387 */ /* 0x0043e20000100800 */
[----:B------:R-:W2:Y:S02]  /*36940*/  LDL R11, [R1+0x1d64] ;  /* 0x001d6400010b7983 */ /* 0x000ea40000100800 */
[----:B0-----:R-:W2:Y:S01]  /*36950*/  LDL R7, [R1+0x1d68] ;  /* 0x001d680001077983 */ /* 0x001ea20000100800 */
[----:B------:R-:W-:Y:S01]  /*36960*/  PRMT R35, RZ, 0x7610, R35 ;  /* 0x00007610ff237816 */ /* 0x000fe20000000023 */
[----:B------:R-:W2:Y:S01]  /*36970*/  LDL R37, [R1+0x1d3c] ;  /* 0x001d3c0001257983 */ /* 0x000ea20000100800 */
[----:B-1----:R-:W-:Y:S01]  /*36980*/  PRMT R6, RZ, 0x7610, R6 ;  /* 0x00007610ff067816 */ /* 0x002fe20000000006 */
[----:B---3--:R-:W-:-:S02]  /*36990*/  @P0 IMAD.MOV.U32 R30, RZ, RZ, R2 ;  /* 0x000000ffff1e0224 */ /* 0x008fc400078e0002 */
[----:B----4-:R-:W-:-:S05]  /*369a0*/  @P0 IMAD.MOV.U32 R31, RZ, RZ, R8 ;  /* 0x000000ffff1f0224 */ /* 0x010fca00078e0008 */
[----:B------:R0:W3:Y:S02]  /*369b0*/  @P0 LDG.E.U16 R6, [R30.64] ;  /* 0x000000041e060981 */ /* 0x0000e4000c1e1500 */
[----:B0-----:R-:W-:Y:S02]  /*369c0*/  @P0 IMAD.MOV.U32 R30, RZ, RZ, R36 ;  /* 0x000000ffff1e0224 */ /* 0x001fe400078e0024 */
[----:B------:R-:W-:-:S05]  /*369d0*/  @P0 IMAD.MOV.U32 R31, RZ, RZ, R40 ;  /* 0x000000ffff1f0224 */ /* 0x000fca00078e0028 */
[----:B------:R2:W4:Y:S04]  /*369e0*/  @P0 LDG.E.U16 R35, [R30.64] ;  /* 0x000000041e230981 */ /* 0x000528000c1e1500 */
[----:B------:R0:W-:Y:S01]  /*369f0*/  STL [R1+0x2b8], R10 ;  /* 0x0002b80a01007387 */ /* 0x0001e20000100800 */
[----:B------:R-:W4:Y:S02]  /*36a00*/  LDL R8, [R1+0x1d34] ;  /* 0x001d340001087983 */ /* 0x000f240000100800 */
[----:B------:R-:W4:Y:S02]  /*36a10*/  LDL R2, [R1+0x1d38] ;  /* 0x001d380001027983 */ /* 0x000f240000100800 */
[----:B------:R-:W4:Y:S01]  /*36a20*/  LDL R36, [R1+0x1d2c] ;  /* 0x001d2c0001247983 */ /* 0x000f220000100800 */
[----:B0-----:R-:W4:Y:S04]  /*36a30*/  LDL R10, [R1+0x1d40] ;  /* 0x001d4000010a7983 */ /* 0x001f280000100800 */
[----:B---3--:R0:W-:Y:S04]  /*36a40*/  STL [R1+0x2ac], R6 ;  /* 0x0002ac0601007387 */ /* 0x0081e80000100800 */
[----:B0-----:R-:W3:Y:S01]  /*36a50*/  LDL R6, [R1+0x1d30] ;  /* 0x001d300001067983 */ /* 0x001ee20000100800 */
[----:B------:R-:W-:Y:S01]  /*36a60*/  PRMT R38, RZ, 0x7610, R38 ;  /* 0x00007610ff267816 */ /* 0x000fe20000000026 */
[----:B--2---:R-:W-:-:S02]  /*36a70*/  @P0 IMAD.MOV.U32 R30, RZ, RZ, R7 ;  /* 0x000000ffff1e0224 */ /* 0x004fc400078e0007 */
[----:B------:R-:W-:Y:S01]  /*36a80*/  @P0 IMAD.MOV.U32 R31, RZ, RZ, R11 ;  /* 0x000000ffff1f0224 */ /* 0x000fe200078e000b */
[----:B------:R-:W-:-:S04]  /*36a90*/  ISETP.GT.AND P1, PT, R4, 0x7d, PT ;  /* 0x0000007d0400780c */ /* 0x000fc80003f24270 */
[----:B------:R0:W2:Y:S04]  /*36aa0*/  @P0 LDG.E.U16 R38, [R30.64] ;  /* 0x000000041e260981 */ /* 0x0000a8000c1e1500 */
[----:B----4-:R1:W-:Y:S01]  /*36ab0*/  STL [R1+0x2a0], R35 ;  /* 0x0002a02301007387 */ /* 0x0103e20000100800 */
[----:B------:R-:W4:Y:S01]  /*36ac0*/  LDL R11, [R1+0x1d28] ;  /* 0x001d2800010b7983 */ /* 0x000f220000100800 */
[----:B------:R-:W-:Y:S01]  /*36ad0*/  PRMT R39, RZ, 0x7610, R39 ;  /* 0x00007610ff277816 */ /* 0x000fe20000000027 */
[----:B------:R-:W4:Y:S01]  /*36ae0*/  LDL R7, [R1+0x1d20] ;  /* 0x001d200001077983 */ /* 0x000f220000100800 */
[----:B------:R-:W-:Y:S01]  /*36af0*/  PRMT R41, RZ, 0x7610, R41 ;  /* 0x00007610ff297816 */ /* 0x000fe20000000029 */
[----:B------:R-:W4:Y:S04]  /*36b00*/  LDL R40, [R1+0x1d0c] ;  /* 0x001d0c0001287983 */ /* 0x000f280000100800 */
[----:B-1----:R-:W4:Y:S01]  /*36b10*/  LDL R35, [R1+0x1d24] ;  /* 0x001d240001237983 */ /* 0x002f220000100800 */
[----:B0-----:R-:W-:Y:S01]  /*36b20*/  @P1 IMAD.MOV.U32 R31, RZ, RZ, R37 ;  /* 0x000000ffff1f1224 */ /* 0x001fe200078e0025 */
[----:B------:R-:W-:Y:S01]  /*36b30*/  PRMT R43, RZ, 0x7610, R43 ;  /* 0x00007610ff2b7816 */ /* 0x000fe2000000002b */
[----:B------:R-:W-:Y:S01]  /*36b40*/  @P1 IMAD.MOV.U32 R30, RZ, RZ, R10 ;  /* 0x000000ffff1e1224 */ /* 0x000fe200078e000a */
[----:B------:R-:W4:Y:S04]  /*36b50*/  LDL R37, [R1+0x1d08] ;  /* 0x001d080001257983 */ /* 0x000f280000100800 */
[----:B------:R-:W4:Y:S04]  /*36b60*/  LDL R10, [R1+0x1d1c] ;  /* 0x001d1c00010a7983 */ /* 0x000f280000100800 */
[----:B------:R0:W4:Y:S02]  /*36b70*/  @P1 LDG.E.U16 R39, [R30.64] ;  /* 0x000000041e271981 */ /* 0x000124000c1e1500 */
[----:B0-----:R-:W-:-:S02]  /*36b80*/  @P1 IMAD.MOV.U32 R30, RZ, RZ, R2 ;  /* 0x000000ffff1e1224 */ /* 0x001fc400078e0002 */
[----:B------:R-:W-:Y:S01]  /*36b90*/  @P1 IMAD.MOV.U32 R31, RZ, RZ, R8 ;  /* 0x000000ffff1f1224 */ /* 0x000fe200078e0008 */
[----:B------:R-:W4:Y:S04]  /*36ba0*/  LDL R2, [R1+0x1d18] ;  /* 0x001d180001027983 */ /* 0x000f280000100800 */
[----:B------:R-:W4:Y:S04]  /*36bb0*/  LDL R8, [R1+0x1d14] ;  /* 0x001d140001087983 */ /* 0x000f280000100800 */
[----:B------:R3:W4:Y:S02]  /*36bc0*/  @P1 LDG.E.U16 R41, [R30.64] ;  /* 0x000000041e291981 */ /* 0x000724000c1e1500 */
[----:B---3--:R-:W-:-:S02]  /*36bd0*/  @P1 IMAD.MOV.U32 R30, RZ, RZ, R6 ;  /* 0x000000ffff1e1224 */ /* 0x008fc400078e0006 */
[----:B------:R-:W3:Y:S01]  /*36be0*/  LDL R6, [R1+0x1d10] ;  /* 0x001d100001067983 */ /* 0x000ee20000100800 */
[----:B------:R-:W-:Y:S01]  /*36bf0*/  ISETP.GT.AND P0, PT, R4, 0x7e, PT ;  /* 0x0000007e0400780c */ /* 0x000fe20003f04270 */
[----:B------:R-:W-:Y:S02]  /*36c00*/  @P1 IMAD.MOV.U32 R31, RZ, RZ, R36 ;  /* 0x000000ffff1f1224 */ /* 0x000fe400078e0024 */
[----:B--2---:R0:W-:Y:S04]  /*36c10*/  STL [R1+0x294], R38 ;  /* 0x0002942601007387 */ /* 0x0041e80000100800 */
[----:B------:R4:W2:Y:S01]  /*36c20*/  @P1 LDG.E.U16 R43, [R30.64] ;  /* 0x000000041e2b1981 */ /* 0x0008a2000c1e1500 */
[----:B------:R-:W-:Y:S01]  /*36c30*/  PRMT R45, RZ, 0x7610, R45 ;  /* 0x00007610ff2d7816 */ /* 0x000fe2000000002d */
[----:B------:R-:W2:Y:S02]  /*36c40*/  LDL R36, [R1+0x1cfc] ;  /* 0x001cfc0001247983 */ /* 0x000ea40000100800 */
[----:B0-----:R-:W2:Y:S01]  /*36c50*/  LDL R38, [R1+0x1d04] ;  /* 0x001d040001267983 */ /* 0x001ea20000100800 */
[----:B----4-:R-:W-:-:S02]  /*36c60*/  @P1 IMAD.MOV.U32 R30, RZ, RZ, R11 ;  /* 0x000000ffff1e1224 */ /* 0x010fc400078e000b */
[----:B------:R-:W-:Y:S01]  /*36c70*/  @P1 IMAD.MOV.U32 R31, RZ, RZ, R35 ;  /* 0x000000ffff1f1224 */ /* 0x000fe200078e0023 */
[----:B------:R-:W-:Y:S01]  /*36c80*/  PRMT R47, RZ, 0x7610, R47 ;  /* 0x00007610ff2f7816 */ /* 0x000fe2000000002f */
[----:B------:R-:W4:Y:S04]  /*36c90*/  LDL R35, [R1+0x1d00] ;  /* 0x001d000001237983 */ /* 0x000f280000100800 */
[----:B------:R0:W2:Y:S04]  /*36ca0*/  @P1 LDG.E.U16 R45, [R30.64] ;  /* 0x000000041e2d1981 */ /* 0x0000a8000c1e1500 */
[----:B------:R-:W4:Y:S01]  /*36cb0*/  LDL R11, [R1+0x1cf4] ;  /* 0x001cf400010b7983 */ /* 0x000f220000100800 */
[----:B------:R-:W-:Y:S01]  /*36cc0*/  PRMT R49, RZ, 0x7610, R49 ;  /* 0x00007610ff317816 */ /* 0x000fe20000000031 */
[----:B0-----:R-:W-:-:S02]  /*36cd0*/  @P0 IMAD.MOV.U32 R30, RZ, RZ, R7 ;  /* 0x000000ffff1e0224 */ /* 0x001fc400078e0007 */
        /* <DEDUP_REMOVED lines=11> */
[----:B------:R-:W-:Y:S02]  /*36d90*/  PRMT R51, RZ, 0x7610, R51 ;  /* 0x00007610ff337816 */ /* 0x000fe40000000033 */
[----:B------:R-:W-:Y:S01]  /*36da0*/  ISETP.GT.AND P1, PT, R4, 0x7f, PT ;  /* 0x0000007f0400780c */ /* 0x000fe20003f24270 */
[----:B------:R-:W-:Y:S01]  /*36db0*/  @P0 IMAD.MOV.U32 R31, RZ, RZ, R40 ;  /* 0x000000ffff1f0224 */ /* 0x000fe200078e0028 */
[----:B------:R-:W-:-:S04]  /*36dc0*/  PRMT R53, RZ, 0x7610, R53 ;  /* 0x00007610ff357816 */ /* 0x000fc80000000035 */
[----:B------:R0:W3:Y:S01]  /*36dd0*/  @P0 LDG.E.U16 R51, [R30.64] ;  /* 0x000000041e330981 */ /* 0x0000e2000c1e1500 */
[----:B------:R-:W-:Y:S01]  /*36de0*/  PRMT R12, RZ, 0x7610, R12 ;  /* 0x00007610ff0c7816 */ /* 0x000fe2000000000c */
[----:B0-----:R-:W-:Y:S02]  /*36df0*/  @P0 IMAD.MOV.U32 R30, RZ, RZ, R37 ;  /* 0x000000ffff1e0224 */ /* 0x001fe400078e0025 */
[----:B--2---:R-:W-:-:S05]  /*36e00*/  @P0 IMAD.MOV.U32 R31, RZ, RZ, R38 ;  /* 0x000000ffff1f0224 */ /* 0x004fca00078e0026 */
[----:B------:R4:W2:Y:S01]  /*36e10*/  @P0 LDG.E.U16 R53, [R30.64] ;  /* 0x000000041e350981 */ /* 0x0008a2000c1e1500 */
[----:B------:R-:W-:Y:S01]  /*36e20*/  PRMT R9, RZ, 0x7610, R9 ;  /* 0x00007610ff097816 */ /* 0x000fe20000000009 */
[----:B----4-:R-:W-:Y:S02]  /*36e30*/  @P1 IMAD.MOV.U32 R30, RZ, RZ, R35 ;  /* 0x000000ffff1e1224 */ /* 0x010fe400078e0023 */
[----:B------:R-:W-:-:S05]  /*36e40*/  @P1 IMAD.MOV.U32 R31, RZ, RZ, R36 ;  /* 0x000000ffff1f1224 */ /* 0x000fca00078e0024 */
[----:B------:R0:W4:Y:S04]  /*36e50*/  @P1 LDG.E.U16 R12, [R30.64] ;  /* 0x000000041e0c1981 */ /* 0x000128000c1e1500 */
[----:B------:R1:W-:Y:S01]  /*36e60*/  STL [R1+0x37e0], R4 ;  /* 0x0037e00401007387 */ /* 0x0003e20000100800 */
[----:B------:R-:W-:Y:S01]  /*36e70*/  PRMT R0, RZ, 0x7610, R0 ;  /* 0x00007610ff007816 */ /* 0x000fe20000000000 */
[----:B------:R-:W2:Y:S02]  /*36e80*/  LDL.LU R38, [R1+0x784] ;  /* 0x0007840001267983 */ /* 0x000ea40000300800 */
[----:B------:R-:W2:Y:S01]  /*36e90*/  LDL.LU R40, [R1+0x780] ;  /* 0x0007800001287983 */ /* 0x000ea20000300800 */
[----:B------:R-:W2:Y:S01]  /*36ea0*/  LDL.LU R42, [R1+0x77c] ;  /* 0x00077c00012a7983 */ /* 0x000ea20000300800 */
[----:B------:R-:W2:Y:S02]  /*36eb0*/  LDL.LU R44, [R1+0x778] ;  /* 0x00077800012c7983 */ /* 0x000ea40000300800 */
[----:B------:R-:W2:Y:S02]  /*36ec0*/  LDL.LU R46, [R1+0x744] ;  /* 0x00074400012e7983 */ /* 0x000ea40000300800 */
[----:B------:R-:W2:Y:S01]  /*36ed0*/  LDL.LU R48, [R1+0x73c] ;  /* 0x00073c0001307983 */ /* 0x000ea20000300800 */
[----:B------:R-:W2:Y:S01]  /*36ee0*/  LDL.LU R50, [R1+0x738] ;  /* 0x0007380001327983 */ /* 0x000ea20000300800 */
[----:B0-----:R-:W-:-:S02]  /*36ef0*/  @P1 IMAD.MOV.U32 R30, RZ, RZ, R10 ;  /* 0x000000ffff1e1224 */ /* 0x001fc400078e000a */
[----:B------:R-:W-:Y:S01]  /*36f00*/  @P1 IMAD.MOV.U32 R31, RZ, RZ, R11 ;  /* 0x000000ffff1f1224 */ /* 0x000fe200078e000b */
[----:B-1----:R-:W-:Y:S01]  /*36f10*/  PRMT R4, RZ, 0x7610, R4 ;  /* 0x00007610ff047816 */ /* 0x002fe20000000004 */
[----:B------:R-:W2:Y:S04]  /*36f20*/  LDL.LU R52, [R1+0x730] ;  /* 0x0007300001347983 */ /* 0x000ea80000300800 */
[----:B------:R0:W2:Y:S01]  /*36f30*/  @P1 LDG.E.U16 R9, [R30.64] ;  /* 0x000000041e091981 */ /* 0x0000a2000c1e1500 */
[----:B------:R-:W2:Y:S02]  /*36f40*/  LDL.LU R54, [R1+0x6f4] ;  /* 0x0006f40001367983 */ /* 0x000ea40000300800 */
        /* <DEDUP_REMOVED lines=8> */
[----:B------:R-:W-:-:S05]  /*36fd0*/  @P1 IMAD.MOV.U32 R31, RZ, RZ, R8 ;  /* 0x000000ffff1f1224 */ /* 0x000fca00078e0008 */
[----:B------:R0:W2:Y:S02]  /*36fe0*/  @P1 LDG.E.U16 R4, [R30.64] ;  /* 0x000000041e041981 */ /* 0x0000a4000c1e1500 */
[----:B0-----:R-:W-:Y:S02]  /*36ff0*/  @P1 IMAD.MOV.U32 R30, RZ, RZ, R2 ;  /* 0x000000ffff1e1224 */ /* 0x001fe400078e0002 */
[----:B---3--:R-:W-:-:S05]  /*37000*/  @P1 IMAD.MOV.U32 R31, RZ, RZ, R6 ;  /* 0x000000ffff1f1224 */ /* 0x008fca00078e0006 */
[----:B------:R-:W3:Y:S04]  /*37010*/  @P1 LDG.E.U16 R0, [R30.64] ;  /* 0x000000041e001981 */ /* 0x000ee8000c1e1500 */
[----:B------:R-:W0:Y:S01]  /*37020*/  S2R R3, SR_TID.X ;  /* 0x0000000000037919 */ /* 0x000e220000002100 */
[----:B------:R-:W-:Y:S01]  /*37030*/  BAR.SYNC.DEFER_BLOCKING 0x0 ;  /* 0x0000000000007b1d */ /* 0x000fe20000010000 */
[----:B0-----:R-:W-:-:S05]  /*37040*/  LOP3.LUT R3, R3, 0x1f, RZ, 0xc0, !PT ;  /* 0x0000001f03037812 */ /* 0x001fca00078ec0ff */
[----:B---3--:R0:W-:Y:S04]  /*37050*/  STL [R1+0x254], R0 ;  /* 0x0002540001007387 */ /* 0x0081e80000100800 */
[----:B0-----:R-:W3:Y:S01]  /*37060*/  LDL.LU R0, [R1+0x5c4] ;  /* 0x0005c40001007983 */ /* 0x001ee20000300800 */
[----:B------:R-:W3:Y:S02]  /*37070*/  LDL.LU R2, [R1+0x5c0] ;  /* 0x0005c00001027983 */ /* 0x000ee40000300800 */
[----:B------:R-:W-:Y:S02]  /*37080*/  STL [R1+0x35a0], R31 ;  /* 0x0035a01f01007387 */ /* 0x000fe40000100800 */
[----:B------:R-:W-:Y:S01]  /*37090*/  STL [R1+0x35a8], R31 ;  /* 0x0035a81f01007387 */ /* 0x000fe20000100800 */
[----:B------:R-:W-:Y:S01]  /*370a0*/  STL [R1+0x35b0], R31 ;  /* 0x0035b01f01007387 */ /* 0x000fe20000100800 */
[----:B----4-:R-:W-:Y:S02]  /*370b0*/  STL [R1+0x278], R12 ;  /* 0x0002780c01007387 */ /* 0x010fe40000100800 */
[----:B------:R-:W-:Y:S02]  /*370c0*/  STL [R1+0x35b8], R31 ;  /* 0x0035b81f01007387 */ /* 0x000fe40000100800 */
[----:B------:R-:W-:Y:S01]  /*370d0*/  STL [R1+0x35c0], R31 ;  /* 0x0035c01f01007387 */ /* 0x000fe20000100800 */
[----:B------:R-:W-:Y:S01]  /*370e0*/  STL [R1+0x35cc], R31 ;  /* 0x0035cc1f01007387 */ /* 0x000fe20000100800 */
[----:B--2---:R-:W-:Y:S02]  /*370f0*/  STL [R1+0x26c], R9 ;  /* 0x00026c0901007387 */ /* 0x004fe40000100800 */
[----:B------:R-:W-:Y:S02]  /*37100*/  STL [R1+0x35d4], R31 ;  /* 0x0035d41f01007387 */ /* 0x000fe40000100800 */
[----:B------:R-:W-:Y:S01]  /*37110*/  STL [R1+0x35e0], R31 ;  /* 0x0035e01f01007387 */ /* 0x000fe20000100800 */
[----:B------:R-:W-:Y:S01]  /*37120*/  STL [R1+0x35e8], R31 ;  /* 0x0035e81f01007387 */ /* 0x000fe20000100800 */
[----:B------:R-:W-:Y:S02]  /*37130*/  STL [R1+0x260], R4 ;  /* 0x0002600401007387 */ /* 0x000fe40000100800 */
        /* <DEDUP_REMOVED lines=49> */
[----:B------:R0:W-:Y:S02]  /*37450*/  STL [R1+0x35c4], R30 ;  /* 0x0035c41e01007387 */ /* 0x0001e40000100800 */
[----:B------:R-:W-:Y:S01]  /*37460*/  IMAD.SHL.U32 R3, R3, 0x2, RZ ;  /* 0x0000000203037824 */ /* 0x000fe200078e00ff */
[----:B0-----:R-:W2:Y:S01]  /*37470*/  LDL.LU R30, [R1+0x5bc] ;  /* 0x0005bc00011e7983 */ /* 0x001ea20000300800 */
[----:B------:R-:W4:Y:S02]  /*37480*/  LDL.LU R31, [R1+0x5b8] ;  /* 0x0005b800011f7983 */ /* 0x000f240000300800 */
[----:B------:R-:W4:Y:S02]  /*37490*/  LDL.LU R4, [R1+0x58c] ;  /* 0x00058c0001047983 */ /* 0x000f240000300800 */
[----:B------:R-:W4:Y:S01]  /*374a0*/  LDL.LU R6, [R1+0x588] ;  /* 0x0005880001067983 */ /* 0x000f220000300800 */
[----:B------:R-:W4:Y:S01]  /*374b0*/  LDL.LU R7, [R1+0x580] ;  /* 0x0005800001077983 */ /* 0x000f220000300800 */
[----:B------:R-:W4:Y:S02]  /*374c0*/  LDL.LU R8, [R1+0x57c] ;  /* 0x00057c0001087983 */ /* 0x000f240000300800 */
[----:B------:R-:W4:Y:S02]  /*374d0*/  LDL.LU R9, [R1+0x550] ;  /* 0x0005500001097983 */ /* 0x000f240000300800 */
[----:B------:R-:W4:Y:S01]  /*374e0*/  LDL.LU R10, [R1+0x54c] ;  /* 0x00054c00010a7983 */ /* 0x000f220000300800 */
[----:B------:R-:W4:Y:S01]  /*374f0*/  LDL.LU R11, [R1+0x548] ;  /* 0x00054800010b7983 */ /* 0x000f220000300800 */
[----:B------:R-:W4:Y:S02]  /*37500*/  LDL.LU R12, [R1+0x544] ;  /* 0x00054400010c7983 */ /* 0x000f240000300800 */
[----:B------:R-:W4:Y:S02]  /*37510*/  LDL.LU R35, [R1+0x450] ;  /* 0x0004500001237983 */ /* 0x000f240000300800 */
[----:B------:R-:W4:Y:S01]  /*37520*/  LDL.LU R36, [R1+0x44c] ;  /* 0x00044c0001247983 */ /* 0x000f220000300800 */
[----:B------:R0:W-:Y:S04]  /*37530*/  STS.U16 [R3], R38 ;  /* 0x0000002603007388 */ /* 0x0001e80000000400 */
[----:B------:R-:W4:Y:S04]  /*37540*/  LDL.LU R37, [R1+0x448] ;  /* 0x0004480001257983 */ /* 0x000f280000300800 */
[----:B------:R1:W-:Y:S04]  /*37550*/  STS.U16 [R3+0x40], R40 ;  /* 0x0000402803007388 */ /* 0x0003e80000000400 */
[----:B------:R1:W-:Y:S04]  /*37560*/  STS.U16 [R3+0x80], R42 ;  /* 0x0000802a03007388 */ /* 0x0003e80000000400 */
[----:B------:R1:W-:Y:S04]  /*37570*/  STS.U16 [R3+0xc0], R44 ;  /* 0x0000c02c03007388 */ /* 0x0003e80000000400 */
[----:B------:R1:W-:Y:S04]  /*37580*/  STS.U16 [R3+0x440], R46 ;  /* 0x0004402e03007388 */ /* 0x0003e80000000400 */
[----:B------:R1:W-:Y:S04]  /*37590*/  STS.U16 [R3+0x400], R48 ;  /* 0x0004003003007388 */ /* 0x0003e80000000400 */
[----:B0-----:R-:W4:Y:S01]  /*375a0*/  LDL.LU R38, [R1+0x444] ;  /* 0x0004440001267983 */ /* 0x001f220000300800 */
[----:B-1----:R-:W4:Y:S02]  /*375b0*/  LDL.LU R40, [R1+0x410] ;  /* 0x0004100001287983 */ /* 0x002f240000300800 */
[----:B------:R-:W4:Y:S01]  /*375c0*/  LDL.LU R42, [R1+0x40c] ;  /* 0x00040c00012a7983 */ /* 0x000f220000300800 */
[----:B------:R-:W4:Y:S01]  /*375d0*/  LDL.LU R44, [R1+0x408] ;  /* 0x00040800012c7983 */ /* 0x000f220000300800 */
[----:B------:R-:W4:Y:S03]  /*375e0*/  LDL.LU R46, [R1+0x404] ;  /* 0x00040400012e7983 */ /* 0x000f260000300800 */
[----:B------:R0:W-:Y:S01]  /*375f0*/  STS.U16 [R3+0x4c0], R50 ;  /* 0x0004c03203007388 */ /* 0x0001e20000000400 */
[----:B------:R-:W4:Y:S03]  /*37600*/  LDL.LU R48, [R1+0x3d0] ;  /* 0x0003d00001307983 */ /* 0x000f260000300800 */
        /* <DEDUP_REMOVED lines=15> */
[----:B0-----:R-:W4:Y:S01]  /*37700*/  LDL.LU R58, [R1+0x390] ;  /* 0x00039000013a7983 */ /* 0x001f220000300800 */
[----:B-1----:R-:W4:Y:S02]  /*37710*/  LDL.LU R59, [R1+0x360] ;  /* 0x00036000013b7983 */ /* 0x002f240000300800 */
[----:B------:R-:W4:Y:S01]  /*37720*/  LDL.LU R60, [R1+0x35c] ;  /* 0x00035c00013c7983 */ /* 0x000f220000300800 */
[----:B------:R-:W4:Y:S04]  /*37730*/  LDL.LU R61, [R1+0x358] ;  /* 0x00035800013d7983 */ /* 0x000f280000300800 */
[----:B---3--:R0:W-:Y:S04]  /*37740*/  STS.U16 [R3+0x1000], R0 ;  /* 0x0010000003007388 */ /* 0x0081e80000000400 */
[----:B------:R1:W-:Y:S04]  /*37750*/  STS.U16 [R3+0x1040], R2 ;  /* 0x0010400203007388 */ /* 0x0003e80000000400 */
[----:B0-----:R-:W3:Y:S01]  /*37760*/  LDL.LU R0, [R1+0x350] ;  /* 0x0003500001007983 */ /* 0x001ee20000300800 */
[----:B-1----:R-:W3:Y:S03]  /*37770*/  LDL.LU R2, [R1+0x310] ;  /* 0x0003100001027983 */ /* 0x002ee60000300800 */
[----:B--2---:R0:W-:Y:S04]  /*37780*/  STS.U16 [R3+0x1080], R30 ;  /* 0x0010801e03007388 */ /* 0x0041e80000000400 */
[----:B----4-:R1:W-:Y:S04]  /*37790*/  STS.U16 [R3+0x10c0], R31 ;  /* 0x0010c01f03007388 */ /* 0x0103e80000000400 */
[----:B------:R2:W-:Y:S04]  /*377a0*/  STS.U16 [R3+0x1440], R4 ;  /* 0x0014400403007388 */ /* 0x0005e80000000400 */
[----:B------:R4:W-:Y:S04]  /*377b0*/  STS.U16 [R3+0x1400], R6 ;  /* 0x0014000603007388 */ /* 0x0009e80000000400 */
[----:B------:R4:W-:Y:S04]  /*377c0*/  STS.U16 [R3+0x14c0], R7 ;  /* 0x0014c00703007388 */ /* 0x0009e80000000400 */
[----:B------:R4:W-:Y:S04]  /*377d0*/  STS.U16 [R3+0x1480], R8 ;  /* 0x0014800803007388 */ /* 0x0009e80000000400 */
[----:B0-----:R-:W3:Y:S04]  /*377e0*/  LDL.LU R30, [R1+0x30c] ;  /* 0x00030c00011e7983 */ /* 0x001ee80000300800 */
[----:B-1----:R-:W3:Y:S01]  /*377f0*/  LDL.LU R31, [R1+0x304] ;  /* 0x00030400011f7983 */ /* 0x002ee20000300800 */
[----:B--2---:R-:W2:Y:S02]  /*37800*/  LDL.LU R4, [R1+0x300] ;  /* 0x0003000001047983 */ /* 0x004ea40000300800 */
[----:B----4-:R-:W4:Y:S01]  /*37810*/  LDL.LU R6, [R1+0x2d0] ;  /* 0x0002d00001067983 */ /* 0x010f220000300800 */
[----:B------:R-:W2:Y:S04]  /*37820*/  LDL.LU R7, [R1+0x2cc] ;  /* 0x0002cc0001077983 */ /* 0x000ea80000300800 */
[----:B------:R0:W-:Y:S01]  /*37830*/  STS.U16 [R3+0x1800], R9 ;  /* 0x0018000903007388 */ /* 0x0001e20000000400 */
[----:B------:R-:W2:Y:S03]  /*37840*/  LDL.LU R8, [R1+0x2c8] ;  /* 0x0002c80001087983 */ /* 0x000ea60000300800 */
[----:B------:R1:W-:Y:S04]  /*37850*/  STS.U16 [R3+0x1840], R10 ;  /* 0x0018400a03007388 */ /* 0x0003e80000000400 */
[----:B------:R1:W-:Y:S04]  /*37860*/  STS.U16 [R3+0x1880], R11 ;  /* 0x0018800b03007388 */ /* 0x0003e80000000400 */
[----:B------:R1:W-:Y:S04]  /*37870*/  STS.U16 [R3+0x18c0], R12 ;  /* 0x0018c00c03007388 */ /* 0x0003e80000000400 */
[----:B------:R1:W-:Y:S04]  /*37880*/  STS.U16 [R3+0x1c40], R35 ;  /* 0x001c402303007388 */ /* 0x0003e80000000400 */
[----:B------:R1:W-:Y:S04]  /*37890*/  STS.U16 [R3+0x1c00], R36 ;  /* 0x001c002403007388 */ /* 0x0003e80000000400 */
[----:B0-----:R-:W2:Y:S01]  /*378a0*/  LDL.LU R9, [R1+0x2c4] ;  /* 0x0002c40001097983 */ /* 0x001ea20000300800 */
[----:B-1----:R-:W2:Y:S02]  /*378b0*/  LDL.LU R10, [R1+0x290] ;  /* 0x00029000010a7983 */ /* 0x002ea40000300800 */
[----:B------:R-:W2:Y:S01]  /*378c0*/  LDL.LU R11, [R1+0x28c] ;  /* 0x00028c00010b7983 */ /* 0x000ea20000300800 */
[----:B------:R-:W2:Y:S01]  /*378d0*/  LDL.LU R12, [R1+0x288] ;  /* 0x00028800010c7983 */ /* 0x000ea20000300800 */
[----:B------:R-:W2:Y:S03]  /*378e0*/  LDL.LU R35, [R1+0x284] ;  /* 0x0002840001237983 */ /* 0x000ea60000300800 */
        /* <DEDUP_REMOVED lines=43> */
[----:B0-----:R-:W3:Y:S04]  /*37ba0*/  LDL.LU R40, [R1+0x160] ;  /* 0x0001600001287983 */ /* 0x001ee80000300800 */
[----:B-1----:R-:W3:Y:S01]  /*37bb0*/  LDL.LU R42, [R1+0x15c] ;  /* 0x00015c00012a7983 */ /* 0x002ee20000300800 */
[----:B--2---:R-:W2:Y:S02]  /*37bc0*/  LDL.LU R44, [R1+0x158] ;  /* 0x00015800012c7983 */ /* 0x004ea40000300800 */
[----:B----4-:R-:W4:Y:S01]  /*37bd0*/  LDL.LU R46, [R1+0x154] ;  /* 0x00015400012e7983 */ /* 0x010f220000300800 */
[----:B------:R0:W-:Y:S04]  /*37be0*/  STS.U16 [R3+0x40c0], R48 ;  /* 0x0040c03003007388 */ /* 0x0001e80000000400 */
[----:B------:R1:W-:Y:S04]  /*37bf0*/  STS.U16 [R3+0x4440], R50 ;  /* 0x0044403203007388 */ /* 0x0003e80000000400 */
[----:B------:R1:W-:Y:S04]  /*37c00*/  STS.U16 [R3+0x4400], R52 ;  /* 0x0044003403007388 */ /* 0x0003e80000000400 */
[----:B------:R1:W-:Y:S04]  /*37c10*/  STS.U16 [R3+0x44c0], R54 ;  /* 0x0044c03603007388 */ /* 0x0003e80000000400 */
[----:B0-----:R-:W4:Y:S01]  /*37c20*/  LDL.LU R48, [R1+0x130] ;  /* 0x0001300001307983 */ /* 0x001f220000300800 */
[----:B-1----:R-:W4:Y:S02]  /*37c30*/  LDL.LU R50, [R1+0x12c] ;  /* 0x00012c0001327983 */ /* 0x002f240000300800 */
[----:B------:R-:W4:Y:S02]  /*37c40*/  LDL.LU R52, [R1+0x128] ;  /* 0x0001280001347983 */ /* 0x000f240000300800 */
[----:B------:R-:W4:Y:S01]  /*37c50*/  LDL.LU R54, [R1+0x124] ;  /* 0x0001240001367983 */ /* 0x000f220000300800 */
[----:B------:R0:W-:Y:S04]  /*37c60*/  STS.U16 [R3+0x48c0], R59 ;  /* 0x0048c03b03007388 */ /* 0x0001e80000000400 */
[----:B------:R1:W-:Y:S04]  /*37c70*/  STS.U16 [R3+0x4c40], R60 ;  /* 0x004c403c03007388 */ /* 0x0003e80000000400 */
[----:B------:R1:W-:Y:S04]  /*37c80*/  STS.U16 [R3+0x4c00], R61 ;  /* 0x004c003d03007388 */ /* 0x0003e80000000400 */
[----:B0-----:R-:W4:Y:S01]  /*37c90*/  LDL.LU R59, [R1+0x100] ;  /* 0x00010000013b7983 */ /* 0x001f220000300800 */
[----:B-1----:R-:W4:Y:S02]  /*37ca0*/  LDL.LU R60, [R1+0xfc] ;  /* 0x0000fc00013c7983 */ /* 0x002f240000300800 */
[----:B------:R-:W4:Y:S01]  /*37cb0*/  LDL.LU R61, [R1+0xf8] ;  /* 0x0000f800013d7983 */ /* 0x000f220000300800 */
[----:B------:R-:W-:Y:S04]  /*37cc0*/  STS.U16 [R3+0x3040], R30 ;  /* 0x0030401e03007388 */ /* 0x000fe80000000400 */
        /* <DEDUP_REMOVED lines=17> */
[----:B---3--:R0:W-:Y:S04]  /*37de0*/  STS.U16 [R3+0x4c80], R2 ;  /* 0x004c800203007388 */ /* 0x0081e80000000400 */
[----:B0-----:R-:W3:Y:S01]  /*37df0*/  LDL.LU R2, [R1+0xf4] ;  /* 0x0000f40001027983 */ /* 0x001ee20000300800 */
[----:B------:R-:W3:Y:S02]  /*37e00*/  LDL.LU R30, [R1+0xd0] ;  /* 0x0000d000011e7983 */ /* 0x000ee40000300800 */
[----:B------:R-:W3:Y:S02]  /*37e10*/  LDL.LU R31, [R1+0xcc] ;  /* 0x0000cc00011f7983 */ /* 0x000ee40000300800 */
[----:B------:R-:W3:Y:S01]  /*37e20*/  LDL.LU R4, [R1+0xc8] ;  /* 0x0000c80001047983 */ /* 0x000ee20000300800 */
[----:B------:R-:W3:Y:S01]  /*37e30*/  LDL.LU R6, [R1+0xc4] ;  /* 0x0000c40001067983 */ /* 0x000ee20000300800 */
        /* <DEDUP_REMOVED lines=12> */
[----:B------:R-:W3:Y:S03]  /*37f00*/  LDL.LU R57, [R1+0x10] ;  /* 0x0000100001397983 */ /* 0x000ee60000300800 */
[----:B------:R0:W-:Y:S01]  /*37f10*/  STS.U16 [R3+0x4cc0], R0 ;  /* 0x004cc00003007388 */ /* 0x0001e20000000400 */
[----:B------:R-:W3:Y:S03]  /*37f20*/  LDL.LU R58, [R1+0xc] ;  /* 0x00000c00013a7983 */ /* 0x000ee60000300800 */
[----:B0-----:R-:W3:Y:S04]  /*37f30*/  LDL.LU R0, [R1+0x8] ;  /* 0x0000080001007983 */ /* 0x001ee80000300800 */
[----:B------:R0:W-:Y:S04]  /*37f40*/  STS.U16 [R3+0x5000], R40 ;  /* 0x0050002803007388 */ /* 0x0001e80000000400 */
[----:B------:R1:W-:Y:S04]  /*37f50*/  STS.U16 [R3+0x5040], R42 ;  /* 0x0050402a03007388 */ /* 0x0003e80000000400 */
[----:B--2---:R2:W-:Y:S04]  /*37f60*/  STS.U16 [R3+0x5080], R44 ;  /* 0x0050802c03007388 */ /* 0x0045e80000000400 */
[----:B----4-:R4:W-:Y:S04]  /*37f70*/  STS.U16 [R3+0x50c0], R46 ;  /* 0x0050c02e03007388 */ /* 0x0109e80000000400 */
[----:B0-----:R-:W3:Y:S01]  /*37f80*/  LDL.LU R40, [R1+0x3870] ;  /* 0x0038700001287983 */ /* 0x001ee20000300800 */
[----:B-1----:R-:W3:Y:S02]  /*37f90*/  LDL.LU R42, [R1+0x386c] ;  /* 0x00386c00012a7983 */ /* 0x002ee40000300800 */
[----:B--2---:R-:W2:Y:S02]  /*37fa0*/  LDL.LU R44, [R1+0x3868] ;  /* 0x00386800012c7983 */ /* 0x004ea40000300800 */
[----:B----4-:R-:W4:Y:S01]  /*37fb0*/  LDL.LU R46, [R1+0x3864] ;  /* 0x00386400012e7983 */ /* 0x010f220000300800 */
[----:B------:R0:W-:Y:S04]  /*37fc0*/  STS.U16 [R3+0x5440], R48 ;  /* 0x0054403003007388 */ /* 0x0001e80000000400 */
[----:B------:R1:W-:Y:S04]  /*37fd0*/  STS.U16 [R3+0x5400], R50 ;  /* 0x0054003203007388 */ /* 0x0003e80000000400 */
[----:B------:R1:W-:Y:S04]  /*37fe0*/  STS.U16 [R3+0x54c0], R52 ;  /* 0x0054c03403007388 */ /* 0x0003e80000000400 */
[----:B------:R1:W-:Y:S04]  /*37ff0*/  STS.U16 [R3+0x5480], R54 ;  /* 0x0054803603007388 */ /* 0x0003e80000000400 */
[----:B0-----:R-:W2:Y:S01]  /*38000*/  LDL.LU R48, [R1+0x3860] ;  /* 0x0038600001307983 */ /* 0x001ea20000300800 */
        /* <DEDUP_REMOVED lines=9> */
[----:B---3--:R0:W-:Y:S04]  /*380a0*/  STS.U16 [R3+0x58c0], R2 ;  /* 0x0058c00203007388 */ /* 0x0081e80000000400 */
[----:B0-----:R-:W3:Y:S04]  /*380b0*/  LDL.LU R2, [R1+0x3844] ;  /* 0x0038440001027983 */ /* 0x001ee80000300800 */
[----:B------:R0:W-:Y:S04]  /*380c0*/  STS.U16 [R3+0x6040], R8 ;  /* 0x0060400803007388 */ /* 0x0001e80000000400 */
[----:B------:R1:W-:Y:S04]  /*380d0*/  STS.U16 [R3+0x6080], R9 ;  /* 0x0060800903007388 */ /* 0x0003e80000000400 */
[----:B------:R1:W-:Y:S04]  /*380e0*/  STS.U16 [R3+0x60c0], R10 ;  /* 0x0060c00a03007388 */ /* 0x0003e80000000400 */
[----:B------:R1:W-:Y:S04]  /*380f0*/  STS.U16 [R3+0x6440], R11 ;  /* 0x0064400b03007388 */ /* 0x0003e80000000400 */
[----:B------:R1:W-:Y:S04]  /*38100*/  STS.U16 [R3+0x6400], R12 ;  /* 0x0064000c03007388 */ /* 0x0003e80000000400 */
[----:B------:R1:W-:Y:S04]  /*38110*/  STS.U16 [R3+0x64c0], R35 ;  /* 0x0064c02303007388 */ /* 0x0003e80000000400 */
[----:B0-----:R-:W3:Y:S01]  /*38120*/  LDL.LU R8, [R1+0x774] ;  /* 0x0007740001087983 */ /* 0x001ee20000300800 */
[----:B-1----:R-:W3:Y:S02]  /*38130*/  LDL.LU R9, [R1+0x770] ;  /* 0x0007700001097983 */ /* 0x002ee40000300800 */
[----:B------:R-:W3:Y:S02]  /*38140*/  LDL.LU R10, [R1+0x76c] ;  /* 0x00076c00010a7983 */ /* 0x000ee40000300800 */
[----:B------:R-:W3:Y:S01]  /*38150*/  LDL.LU R11, [R1+0x768] ;  /* 0x00076800010b7983 */ /* 0x000ee20000300800 */
[----:B------:R-:W3:Y:S04]  /*38160*/  LDL.LU R12, [R1+0x72c] ;  /* 0x00072c00010c7983 */ /* 0x000ee80000300800 */
[----:B------:R0:W-:Y:S01]  /*38170*/  STS.U16 [R3+0x6480], R36 ;  /* 0x0064802403007388 */ /* 0x0001e20000000400 */
[----:B------:R-:W3:Y:S03]  /*38180*/  LDL.LU R35, [R1+0x724] ;  /* 0x0007240001237983 */ /* 0x000ee60000300800 */
[----:B------:R1:W-:Y:S04]  /*38190*/  STS.U16 [R3+0x6800], R37 ;  /* 0x0068002503007388 */ /* 0x0003e80000000400 */
[----:B------:R1:W-:Y:S04]  /*381a0*/  STS.U16 [R3+0x6840], R38 ;  /* 0x0068402603007388 */ /* 0x0003e80000000400 */
[----:B------:R1:W-:Y:S04]  /*381b0*/  STS.U16 [R3+0x6880], R55 ;  /* 0x0068803703007388 */ /* 0x0003e80000000400 */
[----:B------:R1:W-:Y:S04]  /*381c0*/  STS.U16 [R3+0x68c0], R56 ;  /* 0x0068c03803007388 */ /* 0x0003e80000000400 */
[----:B------:R1:W-:Y:S04]  /*381d0*/  STS.U16 [R3+0x6c40], R57 ;  /* 0x006c403903007388 */ /* 0x0003e80000000400 */
[----:B0-----:R-:W3:Y:S01]  /*381e0*/  LDL.LU R36, [R1+0x720] ;  /* 0x0007200001247983 */ /* 0x001ee20000300800 */
[----:B-1----:R-:W3:Y:S02]  /*381f0*/  LDL.LU R37, [R1+0x718] ;  /* 0x0007180001257983 */ /* 0x002ee40000300800 */
[----:B------:R-:W3:Y:S01]  /*38200*/  LDL.LU R38, [R1+0x6e4] ;  /* 0x0006e40001267983 */ /* 0x000ee20000300800 */
[----:B------:R-:W3:Y:S01]  /*38210*/  LDL.LU R55, [R1+0x6e0] ;  /* 0x0006e00001377983 */ /* 0x000ee20000300800 */
[----:B------:R-:W3:Y:S03]  /*38220*/  LDL.LU R56, [R1+0x6dc] ;  /* 0x0006dc0001387983 */ /* 0x000ee60000300800 */
[----:B------:R0:W-:Y:S01]  /*38230*/  STS.U16 [R3+0x6c00], R58 ;  /* 0x006c003a03007388 */ /* 0x0001e20000000400 */
[----:B------:R-:W3:Y:S03]  /*38240*/  LDL.LU R57, [R1+0x6d8] ;  /* 0x0006d80001397983 */ /* 0x000ee60000300800 */
[----:B------:R1:W-:Y:S04]  /*38250*/  STS.U16 [R3+0x6cc0], R0 ;  /* 0x006cc00003007388 */ /* 0x0003e80000000400 */
[----:B0-----:R-:W3:Y:S01]  /*38260*/  LDL.LU R58, [R1+0x5fc] ;  /* 0x0005fc00013a7983 */ /* 0x001ee20000300800 */
[----:B-1----:R-:W3:Y:S03]  /*38270*/  LDL.LU R0, [R1+0x5f4] ;  /* 0x0005f40001007983 */ /* 0x002ee60000300800 */
        /* <DEDUP_REMOVED lines=8> */
[----:B------:R0:W-:Y:S04]  /*38300*/  STS.U16 [R3+0x5cc0], R4 ;  /* 0x005cc00403007388 */ /* 0x0001e80000000400 */
[----:B------:R-:W-:Y:S04]  /*38310*/  STS.U16 [R3+0x5c40], R30 ;  /* 0x005c401e03007388 */ /* 0x000fe80000000400 */
[----:B------:R-:W-:Y:S04]  /*38320*/  STS.U16 [R3+0x5c00], R31 ;  /* 0x005c001f03007388 */ /* 0x000fe80000000400 */
[----:B------:R-:W-:Y:S04]  /*38330*/  STS.U16 [R3+0x5c80], R6 ;  /* 0x005c800603007388 */ /* 0x000fe80000000400 */
[----:B------:R-:W-:Y:S04]  /*38340*/  STS.U16 [R3+0x6000], R7 ;  /* 0x0060000703007388 */ /* 0x000fe80000000400 */
[----:B------:R-:W-:Y:S04]  /*38350*/  STS.U16 [R3+0x7c40], R24 ;  /* 0x007c401803007388 */ /* 0x000fe80000000400 */
[----:B------:R-:W-:Y:S01]  /*38360*/  STS.U16 [R3+0x7c00], R23 ;  /* 0x007c001703007388 */ /* 0x000fe20000000400 */
[----:B0-----:R-:W-:-:S03]  /*38370*/  LOP3.LUT R4, R3, 0x10, RZ, 0x3c, !PT ;  /* 0x0000001003047812 */ /* 0x001fc600078e3cff */
[----:B------:R-:W-:Y:S04]  /*38380*/  STS.U16 [R3+0x7cc0], R22 ;  /* 0x007cc01603007388 */ /* 0x000fe80000000400 */
[----:B------:R-:W-:Y:S04]  /*38390*/  STS.U16 [R3+0x7c80], R21 ;  /* 0x007c801503007388 */ /* 0x000fe80000000400 */
[----:B--2---:R-:W-:Y:S04]  /*383a0*/  STS.U16 [R3+0x70c0], R48 ;  /* 0x0070c03003007388 */ /* 0x004fe80000000400 */
[----:B----4-:R-:W-:Y:S04]  /*383b0*/  STS.U16 [R3+0x7080], R50 ;  /* 0x0070803203007388 */ /* 0x010fe80000000400 */
[----:B------:R-:W-:Y:S04]  /*383c0*/  STS.U16 [R3+0x7040], R52 ;  /* 0x0070403403007388 */ /* 0x000fe80000000400 */
[----:B------:R-:W-:Y:S04]  /*383d0*/  STS.U16 [R3+0x7000], R54 ;  /* 0x0070003603007388 */ /* 0x000fe80000000400 */
[----:B---3--:R0:W-:Y:S04]  /*383e0*/  STS.U16 [R3+0x6c80], R2 ;  /* 0x006c800203007388 */ /* 0x0081e80000000400 */
[----:B0-----:R-:W2:Y:S01]  /*383f0*/  LDL.LU R2, [R1+0x5f0] ;  /* 0x0005f00001027983 */ /* 0x001ea20000300800 */
        /* <DEDUP_REMOVED lines=23> */
[----:B------:R0:W-:Y:S04]  /*38570*/  STL [R1+0x37f8], R25 ;  /* 0x0037f81901007387 */ /* 0x0001e80000100800 */
[----:B0-----:R-:W3:Y:S01]  /*38580*/  LDL.LU R25, [R1+0x5e8] ;  /* 0x0005e80001197983 */ /* 0x001ee20000300800 */
        /* <DEDUP_REMOVED lines=13> */
[----:B------:R-:W4:Y:S01]  /*38660*/  LDL.LU R6, [R1+0x43c] ;  /* 0x00043c0001067983 */ /* 0x000f220000300800 */
[----:B------:R0:W-:Y:S01]  /*38670*/  STS.U16 [R4+0x100], R8 ;  /* 0x0001000804007388 */ /* 0x0001e20000000400 */
[----:B------:R-:W4:Y:S02]  /*38680*/  LDL.LU R7, [R1+0x438] ;  /* 0x0004380001077983 */ /* 0x000f240000300800 */
[----:B------:R1:W-:Y:S02]  /*38690*/  STS.U16 [R4+0x140], R9 ;  /* 0x0001400904007388 */ /* 0x0003e40000000400 */
[----:B------:R1:W-:Y:S01]  /*386a0*/  STS.U16 [R4+0x180], R10 ;  /* 0x0001800a04007388 */ /* 0x0003e20000000400 */
[----:B------:R1:W-:Y:S01]  /*386b0*/  STS.U16 [R4+0x1c0], R11 ;  /* 0x0001c00b04007388 */ /* 0x0003e20000000400 */
[----:B------:R1:W-:Y:S02]  /*386c0*/  STS.U16 [R4+0x540], R12 ;  /* 0x0005400c04007388 */ /* 0x0003e40000000400 */
[----:B------:R1:W-:Y:S01]  /*386d0*/  STS.U16 [R4+0x500], R35 ;  /* 0x0005002304007388 */ /* 0x0003e20000000400 */
[----:B0-----:R-:W4:Y:S01]  /*386e0*/  LDL.LU R8, [R1+0x434] ;  /* 0x0004340001087983 */ /* 0x001f220000300800 */
[----:B-1----:R-:W4:Y:S03]  /*386f0*/  LDL.LU R9, [R1+0x400] ;  /* 0x0004000001097983 */ /* 0x002f260000300800 */
[----:B------:R-:W4:Y:S04]  /*38700*/  LDL.LU R10, [R1+0x3fc] ;  /* 0x0003fc00010a7983 */ /* 0x000f280000300800 */
[----:B------:R-:W4:Y:S01]  /*38710*/  LDL.LU R11, [R1+0x3f8] ;  /* 0x0003f800010b7983 */ /* 0x000f220000300800 */
[----:B------:R-:W4:Y:S02]  /*38720*/  LDL.LU R12, [R1+0x3f4] ;  /* 0x0003f400010c7983 */ /* 0x000f240000300800 */
[----:B------:R0:W-:Y:S02]  /*38730*/  STS.U16 [R4+0x5c0], R36 ;  /* 0x0005c02404007388 */ /* 0x0001e40000000400 */
[----:B------:R-:W4:Y:S01]  /*38740*/  LDL.LU R35, [R1+0x3c0] ;  /* 0x0003c00001237983 */ /* 0x000f220000300800 */
[----:B------:R1:W-:Y:S01]  /*38750*/  STS.U16 [R4+0x580], R37 ;  /* 0x0005802504007388 */ /* 0x0003e20000000400 */
[----:B------:R1:W-:Y:S02]  /*38760*/  STS.U16 [R4+0x900], R38 ;  /* 0x0009002604007388 */ /* 0x0003e40000000400 */
[----:B------:R1:W-:Y:S02]  /*38770*/  STS.U16 [R4+0x940], R55 ;  /* 0x0009403704007388 */ /* 0x0003e40000000400 */
[----:B------:R1:W-:Y:S01]  /*38780*/  STS.U16 [R4+0x980], R56 ;  /* 0x0009803804007388 */ /* 0x0003e20000000400 */
[----:B------:R1:W-:Y:S04]  /*38790*/  STS.U16 [R4+0x9c0], R57 ;  /* 0x0009c03904007388 */ /* 0x0003e80000000400 */
[----:B0-----:R-:W4:Y:S01]  /*387a0*/  LDL.LU R36, [R1+0x3bc] ;  /* 0x0003bc0001247983 */ /* 0x001f220000300800 */
[----:B-1----:R-:W4:Y:S03]  /*387b0*/  LDL.LU R37, [R1+0x3b8] ;  /* 0x0003b80001257983 */ /* 0x002f260000300800 */
[----:B------:R-:W4:Y:S04]  /*387c0*/  LDL.LU R38, [R1+0x3b4] ;  /* 0x0003b40001267983 */ /* 0x000f280000300800 */
[----:B------:R-:W4:Y:S01]  /*387d0*/  LDL.LU R55, [R1+0x388] ;  /* 0x0003880001377983 */ /* 0x000f220000300800 */
[----:B------:R-:W4:Y:S02]  /*387e0*/  LDL.LU R56, [R1+0x380] ;  /* 0x0003800001387983 */ /* 0x000f240000300800 */
[----:B------:R0:W-:Y:S02]  /*387f0*/  STS.U16 [R4+0xd40], R58 ;  /* 0x000d403a04007388 */ /* 0x0001e40000000400 */
[----:B------:R-:W4:Y:S01]  /*38800*/  LDL.LU R57, [R1+0x378] ;  /* 0x0003780001397983 */ /* 0x000f220000300800 */
[----:B------:R1:W-:Y:S04]  /*38810*/  STS.U16 [R4+0xd00], R0 ;  /* 0x000d000004007388 */ /* 0x0003e80000000400 */
[----:B0-----:R-:W4:Y:S01]  /*38820*/  LDL.LU R58, [R1+0x374] ;  /* 0x00037400013a7983 */ /* 0x001f220000300800 */
[----:B-1----:R-:W4:Y:S03]  /*38830*/  LDL.LU R0, [R1+0x348] ;  /* 0x0003480001007983 */ /* 0x002f260000300800 */
[----:B--2---:R0:W-:Y:S04]  /*38840*/  STS.U16 [R4+0xdc0], R2 ;  /* 0x000dc00204007388 */ /* 0x0041e80000000400 */
[----:B0-----:R-:W2:Y:S04]  /*38850*/  LDL.LU R2, [R1+0x340] ;  /* 0x0003400001027983 */ /* 0x001ea80000300800 */
[----:B---3--:R0:W-:Y:S01]  /*38860*/  STS.U16 [R4+0xd80], R25 ;  /* 0x000d801904007388 */ /* 0x0081e20000000400 */
[----:B----4-:R1:W-:Y:S03]  /*38870*/  STS.U16 [R4+0x1100], R26 ;  /* 0x0011001a04007388 */ /* 0x0103e60000000400 */
[----:B------:R3:W-:Y:S01]  /*38880*/  STS.U16 [R4+0x1140], R27 ;  /* 0x0011401b04007388 */ /* 0x0007e20000000400 */
[----:B------:R4:W-:Y:S03]  /*38890*/  STS.U16 [R4+0x1180], R28 ;  /* 0x0011801c04007388 */ /* 0x0009e60000000400 */
[----:B------:R4:W-:Y:S01]  /*388a0*/  STS.U16 [R4+0x11c0], R29 ;  /* 0x0011c01d04007388 */ /* 0x0009e20000000400 */
[----:B------:R4:W-:Y:S03]  /*388b0*/  STS.U16 [R4+0x1540], R32 ;  /* 0x0015402004007388 */ /* 0x0009e60000000400 */
[----:B0-----:R-:W2:Y:S04]  /*388c0*/  LDL.LU R25, [R1+0x338] ;  /* 0x0003380001197983 */ /* 0x001ea80000300800 */
[----:B-1----:R-:W2:Y:S01]  /*388d0*/  LDL.LU R26, [R1+0x334] ;  /* 0x00033400011a7983 */ /* 0x002ea20000300800 */
[----:B---3--:R-:W3:Y:S02]  /*388e0*/  LDL.LU R27, [R1+0x2f8] ;  /* 0x0002f800011b7983 */ /* 0x008ee40000300800 */
[----:B----4-:R-:W4:Y:S01]  /*388f0*/  LDL.LU R28, [R1+0x2f4] ;  /* 0x0002f400011c7983 */ /* 0x010f220000300800 */
[----:B------:R-:W4:Y:S04]  /*38900*/  LDL.LU R29, [R1+0x2f0] ;  /* 0x0002f000011d7983 */ /* 0x000f280000300800 */
        /* <DEDUP_REMOVED lines=48> */
[----:B------:R-:W4:Y:S01]  /*38c10*/  LDL.LU R0, [R1+0x1a4] ;  /* 0x0001a40001007983 */ /* 0x000f220000300800 */
[----:B--2---:R0:W-:Y:S04]  /*38c20*/  STS.U16 [R4+0x2d00], R2 ;  /* 0x002d000204007388 */ /* 0x0041e80000000400 */
[----:B0-----:R-:W2:Y:S04]  /*38c30*/  LDL.LU R2, [R1+0x180] ;  /* 0x0001800001027983 */ /* 0x001ea80000300800 */
[----:B------:R-:W-:Y:S01]  /*38c40*/  STS.U16 [R4+0x2dc0], R25 ;  /* 0x002dc01904007388 */ /* 0x000fe20000000400 */
[----:B------:R-:W-:Y:S02]  /*38c50*/  STS.U16 [R4+0x2d80], R26 ;  /* 0x002d801a04007388 */ /* 0x000fe40000000400 */
[----:B---3--:R-:W-:Y:S02]  /*38c60*/  STS.U16 [R4+0x3100], R27 ;  /* 0x0031001b04007388 */ /* 0x008fe40000000400 */
[----:B----4-:R-:W-:Y:S01]  /*38c70*/  STS.U16 [R4+0x3140], R28 ;  /* 0x0031401c04007388 */ /* 0x010fe20000000400 */
[----:B------:R-:W-:Y:S01]  /*38c80*/  STS.U16 [R4+0x3180], R29 ;  /* 0x0031801d04007388 */ /* 0x000fe20000000400 */
[----:B------:R-:W-:Y:S03]  /*38c90*/  STS.U16 [R4+0x31c0], R32 ;  /* 0x0031c02004007388 */ /* 0x000fe60000000400 */
[----:B------:R-:W-:Y:S01]  /*38ca0*/  STS.U16 [R4+0x3540], R33 ;  /* 0x0035402104007388 */ /* 0x000fe20000000400 */
[----:B------:R-:W-:Y:S02]  /*38cb0*/  STS.U16 [R4+0x3500], R34 ;  /* 0x0035002204007388 */ /* 0x000fe40000000400 */
[----:B------:R-:W-:Y:S01]  /*38cc0*/  STS.U16 [R4+0x35c0], R48 ;  /* 0x0035c03004007388 */ /* 0x000fe20000000400 */
        /* <DEDUP_REMOVED lines=20> */
[----:B------:R0:W-:Y:S02]  /*38e10*/  STS.U16 [R4+0x49c0], R0 ;  /* 0x0049c00004007388 */ /* 0x0001e40000000400 */
        /* <DEDUP_REMOVED lines=29> */
[----:B------:R-:W4:Y:S03]  /*38ff0*/  LDL.LU R58, [R1+0x28] ;  /* 0x00002800013a7983 */ /* 0x000f260000300800 */
[----:B--2---:R0:W-:Y:S04]  /*39000*/  STS.U16 [R4+0x4d40], R2 ;  /* 0x004d400204007388 */ /* 0x0041e80000000400 */
[----:B0-----:R-:W2:Y:S04]  /*39010*/  LDL.LU R2, [R1+0x24] ;  /* 0x0000240001027983 */ /* 0x001ea80000300800 */
[----:B---3--:R0:W-:Y:S04]  /*39020*/  STS.U16 [R4+0x4d00], R0 ;  /* 0x004d000004007388 */ /* 0x0081e80000000400 */
[----:B0-----:R-:W3:Y:S01]  /*39030*/  LDL.LU R0, [R1+0x3840] ;  /* 0x0038400001007983 */ /* 0x001ee20000300800 */
[----:B----4-:R-:W-:Y:S03]  /*39040*/  STS.U16 [R4+0x4dc0], R25 ;  /* 0x004dc01904007388 */ /* 0x010fe60000000400 */
[----:B------:R-:W-:Y:S01]  /*39050*/  STS.U16 [R4+0x4d80], R26 ;  /* 0x004d801a04007388 */ /* 0x000fe20000000400 */
[----:B------:R-:W-:Y:S03]  /*39060*/  STS.U16 [R4+0x5100], R27 ;  /* 0x0051001b04007388 */ /* 0x000fe60000000400 */
[----:B------:R-:W-:Y:S01]  /*39070*/  STS.U16 [R4+0x5140], R28 ;  /* 0x0051401c04007388 */ /* 0x000fe20000000400 */
[----:B------:R-:W-:Y:S02]  /*39080*/  STS.U16 [R4+0x5180], R29 ;  /* 0x0051801d04007388 */ /* 0x000fe40000000400 */
[----:B------:R-:W-:Y:S02]  /*39090*/  STS.U16 [R4+0x51c0], R32 ;  /* 0x0051c02004007388 */ /* 0x000fe40000000400 */
[----:B------:R-:W-:Y:S01]  /*390a0*/  STS.U16 [R4+0x5540], R33 ;  /* 0x0055402104007388 */ /* 0x000fe20000000400 */
        /* <DEDUP_REMOVED lines=11> */
[----:B------:R0:W-:Y:S01]  /*39160*/  STS.U16 [R4+0x6100], R10 ;  /* 0x0061000a04007388 */ /* 0x0001e20000000400 */
[----:B------:R1:W-:Y:S01]  /*39170*/  STS.U16 [R4+0x6140], R11 ;  /* 0x0061400b04007388 */ /* 0x0003e20000000400 */
[----:B------:R4:W-:Y:S02]  /*39180*/  STS.U16 [R4+0x6180], R12 ;  /* 0x0061800c04007388 */ /* 0x0009e40000000400 */
[----:B------:R4:W-:Y:S02]  /*39190*/  STS.U16 [R4+0x61c0], R35 ;  /* 0x0061c02304007388 */ /* 0x0009e40000000400 */
[----:B------:R4:W-:Y:S01]  /*391a0*/  STS.U16 [R4+0x6540], R36 ;  /* 0x0065402404007388 */ /* 0x0009e20000000400 */
[----:B------:R4:W-:Y:S01]  /*391b0*/  STS.U16 [R4+0x6500], R37 ;  /* 0x0065002504007388 */ /* 0x0009e20000000400 */
[----:B------:R4:W-:Y:S03]  /*391c0*/  STS.U16 [R4+0x65c0], R38 ;  /* 0x0065c02604007388 */ /* 0x0009e60000000400 */
[----:B0-----:R-:W3:Y:S01]  /*391d0*/  LDL.LU R10, [R1+0x764] ;  /* 0x00076400010a7983 */ /* 0x001ee20000300800 */
[----:B-1----:R-:W3:Y:S02]  /*391e0*/  LDL.LU R11, [R1+0x760] ;  /* 0x00076000010b7983 */ /* 0x002ee40000300800 */
[----:B----4-:R-:W4:Y:S01]  /*391f0*/  LDL.LU R12, [R1+0x75c] ;  /* 0x00075c00010c7983 */ /* 0x010f220000300800 */
[----:B------:R-:W4:Y:S04]  /*39200*/  LDL.LU R35, [R1+0x758] ;  /* 0x0007580001237983 */ /* 0x000f280000300800 */
[----:B------:R-:W4:Y:S04]  /*39210*/  LDL.LU R36, [R1+0x714] ;  /* 0x0007140001247983 */ /* 0x000f280000300800 */
[----:B------:R0:W-:Y:S01]  /*39220*/  STS.U16 [R4+0x6580], R55 ;  /* 0x0065803704007388 */ /* 0x0001e20000000400 */
[----:B------:R-:W4:Y:S02]  /*39230*/  LDL.LU R37, [R1+0x710] ;  /* 0x0007100001257983 */ /* 0x000f240000300800 */
[----:B------:R1:W-:Y:S02]  /*39240*/  STS.U16 [R4+0x6900], R56 ;  /* 0x0069003804007388 */ /* 0x0003e40000000400 */
[----:B------:R-:W4:Y:S01]  /*39250*/  LDL.LU R38, [R1+0x70c] ;  /* 0x00070c0001267983 */ /* 0x000f220000300800 */
[----:B------:R1:W-:Y:S01]  /*39260*/  STS.U16 [R4+0x6940], R57 ;  /* 0x0069403904007388 */ /* 0x0003e20000000400 */
[----:B------:R1:W-:Y:S03]  /*39270*/  STS.U16 [R4+0x6980], R58 ;  /* 0x0069803a04007388 */ /* 0x0003e60000000400 */
[----:B0-----:R-:W4:Y:S01]  /*39280*/  LDL.LU R55, [R1+0x708] ;  /* 0x0007080001377983 */ /* 0x001f220000300800 */
[----:B-1----:R-:W4:Y:S03]  /*39290*/  LDL.LU R56, [R1+0x6d4] ;  /* 0x0006d40001387983 */ /* 0x002f260000300800 */
[----:B------:R-:W4:Y:S01]  /*392a0*/  LDL.LU R57, [R1+0x6d0] ;  /* 0x0006d00001397983 */ /* 0x000f220000300800 */
[----:B------:R-:W4:Y:S03]  /*392b0*/  LDL.LU R58, [R1+0x62c] ;  /* 0x00062c00013a7983 */ /* 0x000f260000300800 */
[----:B--2---:R-:W-:Y:S04]  /*392c0*/  STS.U16 [R4+0x69c0], R2 ;  /* 0x0069c00204007388 */ /* 0x004fe80000000400 */
[----:B---3--:R0:W-:Y:S04]  /*392d0*/  STS.U16 [R4+0x6d40], R0 ;  /* 0x006d400004007388 */ /* 0x0081e80000000400 */
[----:B0-----:R-:W2:Y:S01]  /*392e0*/  LDL.LU R0, [R1+0x628] ;  /* 0x0006280001007983 */ /* 0x001ea20000300800 */
[----:B------:R-:W3:Y:S03]  /*392f0*/  LDL.LU R2, [R1+0x5e4] ;  /* 0x0005e40001027983 */ /* 0x000ee60000300800 */
[----:B------:R-:W0:Y:S01]  /*39300*/  S2R R9, SR_TID.X ;  /* 0x0000000000097919 */ /* 0x000e220000002100 */
[----:B------:R-:W-:Y:S02]  /*39310*/  STS.U16 [R4+0x6d00], R61 ;  /* 0x006d003d04007388 */ /* 0x000fe40000000400 */
[----:B------:R-:W-:Y:S02]  /*39320*/  STS.U16 [R4+0x6dc0], R60 ;  /* 0x006dc03c04007388 */ /* 0x000fe40000000400 */
[----:B------:R-:W-:Y:S01]  /*39330*/  STS.U16 [R4+0x6d80], R59 ;  /* 0x006d803b04007388 */ /* 0x000fe20000000400 */
[----:B------:R-:W-:Y:S01]  /*39340*/  STS.U16 [R4+0x7100], R46 ;  /* 0x0071002e04007388 */ /* 0x000fe20000000400 */
[----:B------:R-:W-:Y:S02]  /*39350*/  STS.U16 [R4+0x7140], R44 ;  /* 0x0071402c04007388 */ /* 0x000fe40000000400 */
[----:B------:R-:W-:Y:S02]  /*39360*/  STS.U16 [R4+0x7180], R42 ;  /* 0x0071802a04007388 */ /* 0x000fe40000000400 */
[----:B------:R-:W-:Y:S01]  /*39370*/  STS.U16 [R4+0x71c0], R40 ;  /* 0x0071c02804007388 */ /* 0x000fe20000000400 */
[----:B------:R-:W3:Y:S04]  /*39380*/  LDL.LU R26, [R1+0x5e0] ;  /* 0x0005e000011a7983 */ /* 0x000ee80000300800 */
[----:B------:R-:W-:Y:S01]  /*39390*/  STS.U16 [R4+0x7540], R20 ;  /* 0x0075401404007388 */ /* 0x000fe20000000400 */
[----:B------:R-:W3:Y:S02]  /*393a0*/  LDL.LU R27, [R1+0x5dc] ;  /* 0x0005dc00011b7983 */ /* 0x000ee40000300800 */
[----:B------:R-:W-:Y:S02]  /*393b0*/  STS.U16 [R4+0x7500], R19 ;  /* 0x0075001304007388 */ /* 0x000fe40000000400 */
[----:B------:R-:W3:Y:S01]  /*393c0*/  LDL.LU R28, [R1+0x5d8] ;  /* 0x0005d800011c7983 */ /* 0x000ee20000300800 */
[----:B------:R-:W-:Y:S04]  /*393d0*/  STS.U16 [R4+0x75c0], R18 ;  /* 0x0075c01204007388 */ /* 0x000fe80000000400 */
[----:B------:R-:W3:Y:S01]  /*393e0*/  LDL.LU R29, [R1+0x5a4] ;  /* 0x0005a400011d7983 */ /* 0x000ee20000300800 */
[----:B------:R-:W-:Y:S02]  /*393f0*/  STS.U16 [R4+0x7580], R17 ;  /* 0x0075801104007388 */ /* 0x000fe40000000400 */
[----:B------:R-:W3:Y:S02]  /*39400*/  LDL.LU R32, [R1+0x5a0] ;  /* 0x0005a00001207983 */ /* 0x000ee40000300800 */
[----:B------:R-:W-:Y:S01]  /*39410*/  STS.U16 [R4+0x7900], R16 ;  /* 0x0079001004007388 */ /* 0x000fe20000000400 */
[----:B------:R-:W3:Y:S04]  /*39420*/  LDL.LU R33, [R1+0x59c] ;  /* 0x00059c0001217983 */ /* 0x000ee80000300800 */
[----:B------:R-:W-:Y:S01]  /*39430*/  STS.U16 [R4+0x7940], R15 ;  /* 0x0079400f04007388 */ /* 0x000fe20000000400 */
[----:B------:R-:W3:Y:S01]  /*39440*/  LDL.LU R34, [R1+0x598] ;  /* 0x0005980001227983 */ /* 0x000ee20000300800 */
[----:B0-----:R-:W-:-:S02]  /*39450*/  LOP3.LUT R9, R9, 0x1f, RZ, 0xc0, !PT ;  /* 0x0000001f09097812 */ /* 0x001fc400078ec0ff */
[----:B------:R-:W-:Y:S04]  /*39460*/  STS.U16 [R4+0x7980], R14 ;  /* 0x0079800e04007388 */ /* 0x000fe80000000400 */
[----:B------:R-:W3:Y:S01]  /*39470*/  LDL.LU R48, [R1+0x560] ;  /* 0x0005600001307983 */ /* 0x000ee20000300800 */
[----:B------:R-:W-:Y:S02]  /*39480*/  STS.U16 [R4+0x79c0], R13 ;  /* 0x0079c00d04007388 */ /* 0x000fe40000000400 */
[----:B------:R-:W3:Y:S02]  /*39490*/  LDL.LU R50, [R1+0x55c] ;  /* 0x00055c0001327983 */ /* 0x000ee40000300800 */
[----:B------:R-:W-:Y:S01]  /*394a0*/  IMAD.SHL.U32 R25, R9, 0x2, RZ ;  /* 0x0000000209197824 */ /* 0x000fe200078e00ff */
[----:B------:R-:W-:Y:S04]  /*394b0*/  STS.U16 [R4+0x7d40], R39 ;  /* 0x007d402704007388 */ /* 0x000fe80000000400 */
[----:B------:R-:W3:Y:S01]  /*394c0*/  LDL.LU R52, [R1+0x558] ;  /* 0x0005580001347983 */ /* 0x000ee20000300800 */
[----:B------:R-:W-:Y:S02]  /*394d0*/  STS.U16 [R4+0x7d00], R41 ;  /* 0x007d002904007388 */ /* 0x000fe40000000400 */
[----:B------:R-:W3:Y:S02]  /*394e0*/  LDL.LU R54, [R1+0x554] ;  /* 0x0005540001367983 */ /* 0x000ee40000300800 */
[----:B------:R-:W-:Y:S01]  /*394f0*/  STS.U16 [R4+0x7dc0], R43 ;  /* 0x007dc02b04007388 */ /* 0x000fe20000000400 */
[----:B------:R-:W3:Y:S01]  /*39500*/  LDL.LU R30, [R1+0x470] ;  /* 0x00047000011e7983 */ /* 0x000ee20000300800 */
[----:B------:R-:W-:-:S03]  /*39510*/  LOP3.LUT R25, R25, 0x20, RZ, 0x3c, !PT ;  /* 0x0000002019197812 */ /* 0x000fc600078e3cff */
[----:B------:R0:W-:Y:S01]  /*39520*/  STS.U16 [R4+0x7d80], R45 ;  /* 0x007d802d04007388 */ /* 0x0001e20000000400 */
[----:B------:R-:W3:Y:S03]  /*39530*/  LDL.LU R31, [R1+0x46c] ;  /* 0x00046c00011f7983 */ /* 0x000ee60000300800 */
[----:B------:R1:W-:Y:S01]  /*39540*/  STS.U16 [R25+0x200], R10 ;  /* 0x0002000a19007388 */ /* 0x0003e20000000400 */
[----:B------:R1:W-:Y:S03]  /*39550*/  STS.U16 [R25+0x240], R11 ;  /* 0x0002400b19007388 */ /* 0x0003e60000000400 */
[----:B0-----:R-:W3:Y:S01]  /*39560*/  LDL.LU R4, [R1+0x468] ;  /* 0x0004680001047983 */ /* 0x001ee20000300800 */
[----:B------:R-:W3:Y:S02]  /*39570*/  LDL.LU R6, [R1+0x464] ;  /* 0x0004640001067983 */ /* 0x000ee40000300800 */
[----:B------:R-:W3:Y:S02]  /*39580*/  LDL.LU R7, [R1+0x430] ;  /* 0x0004300001077983 */ /* 0x000ee40000300800 */
[----:B------:R-:W3:Y:S01]  /*39590*/  LDL.LU R8, [R1+0x42c] ;  /* 0x00042c0001087983 */ /* 0x000ee20000300800 */
[----:B------:R-:W3:Y:S01]  /*395a0*/  LDL.LU R9, [R1+0x428] ;  /* 0x0004280001097983 */ /* 0x000ee20000300800 */
[----:B-1----:R-:W3:Y:S03]  /*395b0*/  LDL.LU R10, [R1+0x424] ;  /* 0x00042400010a7983 */ /* 0x002ee60000300800 */
[----:B----4-:R0:W-:Y:S01]  /*395c0*/  STS.U16 [R25+0x280], R12 ;  /* 0x0002800c19007388 */ /* 0x0101e20000000400 */
        /* <DEDUP_REMOVED lines=14> */
[----:B------:R1:W-:Y:S03]  /*396b0*/  STS.U16 [R25+0xa80], R58 ;  /* 0x000a803a19007388 */ /* 0x0003e60000000400 */
[----:B0-----:R-:W4:Y:S01]  /*396c0*/  LDL.LU R56, [R1+0x3a4] ;  /* 0x0003a40001387983 */ /* 0x001f220000300800 */
[----:B-1----:R-:W4:Y:S02]  /*396d0*/  LDL.LU R57, [R1+0x370] ;  /* 0x0003700001397983 */ /* 0x002f240000300800 */
[----:B------:R-:W4:Y:S01]  /*396e0*/  LDL.LU R58, [R1+0x36c] ;  /* 0x00036c00013a7983 */ /* 0x000f220000300800 */
[----:B--2---:R0:W-:Y:S01]  /*396f0*/  STS.U16 [R25+0xac0], R0 ;  /* 0x000ac00019007388 */ /* 0x0041e20000000400 */
[----:B---3--:R1:W-:Y:S03]  /*39700*/  STS.U16 [R25+0xe40], R2 ;  /* 0x000e400219007388 */ /* 0x0083e60000000400 */
[----:B0-----:R-:W2:Y:S04]  /*39710*/  LDL.LU R0, [R1+0x368] ;  /* 0x0003680001007983 */ /* 0x001ea80000300800 */
[----:B-1----:R-:W3:Y:S04]  /*39720*/  LDL.LU R2, [R1+0x364] ;  /* 0x0003640001027983 */ /* 0x002ee80000300800 */
[----:B------:R0:W-:Y:S01]  /*39730*/  STS.U16 [R25+0xe00], R26 ;  /* 0x000e001a19007388 */ /* 0x0001e20000000400 */
[----:B------:R1:W-:Y:S02]  /*39740*/  STS.U16 [R25+0xec0], R27 ;  /* 0x000ec01b19007388 */ /* 0x0003e40000000400 */
[----:B------:R1:W-:Y:S01]  /*39750*/  STS.U16 [R25+0xe80], R28 ;  /* 0x000e801c19007388 */ /* 0x0003e20000000400 */
[----:B------:R1:W-:Y:S01]  /*39760*/  STS.U16 [R25+0x1200], R29 ;  /* 0x0012001d19007388 */ /* 0x0003e20000000400 */
[----:B------:R1:W-:Y:S03]  /*39770*/  STS.U16 [R25+0x1240], R32 ;  /* 0x0012402019007388 */ /* 0x0003e60000000400 */
[----:B0-----:R-:W3:Y:S01]  /*39780*/  LDL.LU R26, [R1+0x330] ;  /* 0x00033000011a7983 */ /* 0x001ee20000300800 */
[----:B-1----:R-:W3:Y:S02]  /*39790*/  LDL.LU R27, [R1+0x32c] ;  /* 0x00032c00011b7983 */ /* 0x002ee40000300800 */
[----:B------:R-:W3:Y:S01]  /*397a0*/  LDL.LU R28, [R1+0x318] ;  /* 0x00031800011c7983 */ /* 0x000ee20000300800 */
[----:B------:R0:W-:Y:S04]  /*397b0*/  STS.U16 [R25+0x1280], R33 ;  /* 0x0012802119007388 */ /* 0x0001e80000000400 */
[----:B------:R-:W3:Y:S01]  /*397c0*/  LDL.LU R29, [R1+0x314] ;  /* 0x00031400011d7983 */ /* 0x000ee20000300800 */
[----:B------:R-:W3:Y:S02]  /*397d0*/  LDL.LU R32, [R1+0x2e8] ;  /* 0x0002e80001207983 */ /* 0x000ee40000300800 */
[----:B------:R1:W-:Y:S02]  /*397e0*/  STS.U16 [R25+0x12c0], R34 ;  /* 0x0012c02219007388 */ /* 0x0003e40000000400 */
[----:B------:R1:W-:Y:S01]  /*397f0*/  STS.U16 [R25+0x1640], R48 ;  /* 0x0016403019007388 */ /* 0x0003e20000000400 */
[----:B------:R1:W-:Y:S01]  /*39800*/  STS.U16 [R25+0x1600], R50 ;  /* 0x0016003219007388 */ /* 0x0003e20000000400 */
[----:B------:R1:W-:Y:S03]  /*39810*/  STS.U16 [R25+0x16c0], R52 ;  /* 0x0016c03419007388 */ /* 0x0003e60000000400 */
[----:B0-----:R-:W3:Y:S01]  /*39820*/  LDL.LU R33, [R1+0x2e4] ;  /* 0x0002e40001217983 */ /* 0x001ee20000300800 */
[----:B-1----:R-:W3:Y:S03]  /*39830*/  LDL.LU R34, [R1+0x2dc] ;  /* 0x0002dc0001227983 */ /* 0x002ee60000300800 */
[----:B------:R0:W-:Y:S04]  /*39840*/  STS.U16 [R25+0x1680], R54 ;  /* 0x0016803619007388 */ /* 0x0001e80000000400 */
[----:B------:R-:W3:Y:S01]  /*39850*/  LDL.LU R48, [R1+0x2d8] ;  /* 0x0002d80001307983 */ /* 0x000ee20000300800 */
[----:B------:R-:W3:Y:S02]  /*39860*/  LDL.LU R50, [R1+0x2a8] ;  /* 0x0002a80001327983 */ /* 0x000ee40000300800 */
[----:B------:R-:W3:Y:S02]  /*39870*/  LDL.LU R52, [R1+0x2a4] ;  /* 0x0002a40001347983 */ /* 0x000ee40000300800 */
[----:B------:R1:W-:Y:S01]  /*39880*/  STS.U16 [R25+0x1a00], R30 ;  /* 0x001a001e19007388 */ /* 0x0003e20000000400 */
[----:B------:R1:W-:Y:S04]  /*39890*/  STS.U16 [R25+0x1a40], R31 ;  /* 0x001a401f19007388 */ /* 0x0003e80000000400 */
[----:B0-----:R-:W3:Y:S04]  /*398a0*/  LDL.LU R54, [R1+0x29c] ;  /* 0x00029c0001367983 */ /* 0x001ee80000300800 */
[----:B------:R0:W-:Y:S04]  /*398b0*/  STS.U16 [R25+0x1a80], R4 ;  /* 0x001a800419007388 */ /* 0x0001e80000000400 */
[----:B-1----:R-:W3:Y:S01]  /*398c0*/  LDL.LU R30, [R1+0x298] ;  /* 0x00029800011e7983 */ /* 0x002ee20000300800 */
[----:B------:R-:W3:Y:S02]  /*398d0*/  LDL.LU R31, [R1+0x268] ;  /* 0x00026800011f7983 */ /* 0x000ee40000300800 */
[----:B------:R1:W-:Y:S02]  /*398e0*/  STS.U16 [R25+0x1ac0], R6 ;  /* 0x001ac00619007388 */ /* 0x0003e40000000400 */
[----:B------:R1:W-:Y:S01]  /*398f0*/  STS.U16 [R25+0x1e40], R7 ;  /* 0x001e400719007388 */ /* 0x0003e20000000400 */
[----:B------:R1:W-:Y:S01]  /*39900*/  STS.U16 [R25+0x1e00], R8 ;  /* 0x001e000819007388 */ /* 0x0003e20000000400 */
[----:B------:R1:W-:Y:S03]  /*39910*/  STS.U16 [R25+0x1ec0], R9 ;  /* 0x001ec00919007388 */ /* 0x0003e60000000400 */
[----:B0-----:R-:W3:Y:S04]  /*39920*/  LDL.LU R4, [R1+0x264] ;  /* 0x0002640001047983 */ /* 0x001ee80000300800 */
[----:B-1----:R-:W3:Y:S01]  /*39930*/  LDL.LU R6, [R1+0x25c] ;  /* 0x00025c0001067983 */ /* 0x002ee20000300800 */
[----:B------:R0:W-:Y:S03]  /*39940*/  STS.U16 [R25+0x1e80], R10 ;  /* 0x001e800a19007388 */ /* 0x0001e60000000400 */
[----:B------:R-:W3:Y:S01]  /*39950*/  LDL.LU R7, [R1+0x258] ;  /* 0x0002580001077983 */ /* 0x000ee20000300800 */
[----:B------:R-:W3:Y:S02]  /*39960*/  LDL.LU R8, [R1+0x230] ;  /* 0x0002300001087983 */ /* 0x000ee40000300800 */
[----:B------:R-:W3:Y:S02]  /*39970*/  LDL.LU R9, [R1+0x22c] ;  /* 0x00022c0001097983 */ /* 0x000ee40000300800 */
[----:B----4-:R1:W-:Y:S01]  /*39980*/  STS.U16 [R25+0x2200], R11 ;  /* 0x0022000b19007388 */ /* 0x0103e20000000400 */
[----:B------:R4:W-:Y:S01]  /*39990*/  STS.U16 [R25+0x2240], R12 ;  /* 0x0022400c19007388 */ /* 0x0009e20000000400 */
[----:B------:R4:W-:Y:S03]  /*399a0*/  STS.U16 [R25+0x2280], R35 ;  /* 0x0022802319007388 */ /* 0x0009e60000000400 */
[----:B0-----:R-:W3:Y:S01]  /*399b0*/  LDL.LU R10, [R1+0x228] ;  /* 0x00022800010a7983 */ /* 0x001ee20000300800 */
[----:B------:R0:W-:Y:S02]  /*399c0*/  STS.U16 [R25+0x22c0], R36 ;  /* 0x0022c02419007388 */ /* 0x0001e40000000400 */
[----:B------:R4:W-:Y:S01]  /*399d0*/  STS.U16 [R25+0x2640], R37 ;  /* 0x0026402519007388 */ /* 0x0009e20000000400 */
[----:B-1----:R-:W3:Y:S01]  /*399e0*/  LDL.LU R11, [R1+0x224] ;  /* 0x00022400010b7983 */ /* 0x002ee20000300800 */
[----:B----4-:R-:W4:Y:S02]  /*399f0*/  LDL.LU R12, [R1+0x200] ;  /* 0x00020000010c7983 */ /* 0x010f240000300800 */
[----:B------:R-:W4:Y:S02]  /*39a00*/  LDL.LU R35, [R1+0x1fc] ;  /* 0x0001fc0001237983 */ /* 0x000f240000300800 */
[----:B------:R1:W-:Y:S01]  /*39a10*/  STS.U16 [R25+0x2600], R38 ;  /* 0x0026002619007388 */ /* 0x0003e20000000400 */
[----:B------:R1:W-:Y:S04]  /*39a20*/  STS.U16 [R25+0x26c0], R55 ;  /* 0x0026c03719007388 */ /* 0x0003e80000000400 */
[----:B0-----:R-:W4:Y:S01]  /*39a30*/  LDL.LU R36, [R1+0x1f8] ;  /* 0x0001f80001247983 */ /* 0x001f220000300800 */
[----:B------:R-:W4:Y:S02]  /*39a40*/  LDL.LU R37, [R1+0x1f4] ;  /* 0x0001f40001257983 */ /* 0x000f240000300800 */
[----:B------:R0:W-:Y:S02]  /*39a50*/  STS.U16 [R25+0x2680], R56 ;  /* 0x0026803819007388 */ /* 0x0001e40000000400 */
[----:B------:R0:W-:Y:S01]  /*39a60*/  STS.U16 [R25+0x2a00], R57 ;  /* 0x002a003919007388 */ /* 0x0001e20000000400 */
[----:B------:R0:W-:Y:S04]  /*39a70*/  STS.U16 [R25+0x2a40], R58 ;  /* 0x002a403a19007388 */ /* 0x0001e80000000400 */
[----:B-1----:R-:W4:Y:S01]  /*39a80*/  LDL.LU R38, [R1+0x1d0] ;  /* 0x0001d00001267983 */ /* 0x002f220000300800 */
[----:B------:R-:W4:Y:S03]  /*39a90*/  LDL.LU R55, [R1+0x1cc] ;  /* 0x0001cc0001377983 */ /* 0x000f260000300800 */
[----:B0-----:R-:W4:Y:S01]  /*39aa0*/  LDL.LU R56, [R1+0x1c8] ;  /* 0x0001c80001387983 */ /* 0x001f220000300800 */
[----:B------:R-:W4:Y:S02]  /*39ab0*/  LDL.LU R57, [R1+0x1c4] ;  /* 0x0001c40001397983 */ /* 0x000f240000300800 */
[----:B------:R-:W4:Y:S01]  /*39ac0*/  LDL.LU R58, [R1+0x1a0] ;  /* 0x0001a000013a7983 */ /* 0x000f220000300800 */
[----:B--2---:R0:W-:Y:S04]  /*39ad0*/  STS.U16 [R25+0x2a80], R0 ;  /* 0x002a800019007388 */ /* 0x0041e80000000400 */
[----:B---3--:R1:W-:Y:S04]  /*39ae0*/  STS.U16 [R25+0x2ac0], R2 ;  /* 0x002ac00219007388 */ /* 0x0083e80000000400 */
[----:B0-----:R-:W2:Y:S04]  /*39af0*/  LDL.LU R0, [R1+0x19c] ;  /* 0x00019c0001007983 */ /* 0x001ea80000300800 */
[----:B-1----:R-:W3:Y:S04]  /*39b00*/  LDL.LU R2, [R1+0x198] ;  /* 0x0001980001027983 */ /* 0x002ee80000300800 */
[----:B------:R-:W-:Y:S01]  /*39b10*/  STS.U16 [R25+0x2e40], R26 ;  /* 0x002e401a19007388 */ /* 0x000fe20000000400 */
[----:B------:R-:W-:Y:S02]  /*39b20*/  STS.U16 [R25+0x2e00], R27 ;  /* 0x002e001b19007388 */ /* 0x000fe40000000400 */
[----:B------:R-:W-:Y:S01]  /*39b30*/  STS.U16 [R25+0x2ec0], R28 ;  /* 0x002ec01c19007388 */ /* 0x000fe20000000400 */
[----:B------:R-:W-:Y:S01]  /*39b40*/  STS.U16 [R25+0x2e80], R29 ;  /* 0x002e801d19007388 */ /* 0x000fe20000000400 */
[----:B------:R-:W-:Y:S03]  /*39b50*/  STS.U16 [R25+0x3200], R32 ;  /* 0x0032002019007388 */ /* 0x000fe60000000400 */
        /* <DEDUP_REMOVED lines=9> */
[----:B------:R0:W-:Y:S03]  /*39bf0*/  STS.U16 [R25+0x3a80], R6 ;  /* 0x003a800619007388 */ /* 0x0001e60000000400 */
[----:B------:R1:W-:Y:S01]  /*39c00*/  STS.U16 [R25+0x3ac0], R7 ;  /* 0x003ac00719007388 */ /* 0x0003e20000000400 */
[----:B------:R1:W-:Y:S02]  /*39c10*/  STS.U16 [R25+0x3e40], R8 ;  /* 0x003e400819007388 */ /* 0x0003e40000000400 */
[----:B------:R1:W-:Y:S01]  /*39c20*/  STS.U16 [R25+0x3e00], R9 ;  /* 0x003e000919007388 */ /* 0x0003e20000000400 */
[----:B0-----:R-:W3:Y:S01]  /*39c30*/  LDL.LU R6, [R1+0x194] ;  /* 0x0001940001067983 */ /* 0x001ee20000300800 */
[----:B-1----:R-:W3:Y:S03]  /*39c40*/  LDL.LU R7, [R1+0x170] ;  /* 0x0001700001077983 */ /* 0x002ee60000300800 */
[----:B------:R0:W-:Y:S04]  /*39c50*/  STS.U16 [R25+0x3ec0], R10 ;  /* 0x003ec00a19007388 */ /* 0x0001e80000000400 */
[----:B------:R-:W3:Y:S01]  /*39c60*/  LDL.LU R8, [R1+0x16c] ;  /* 0x00016c0001087983 */ /* 0x000ee20000300800 */
[----:B------:R-:W3:Y:S03]  /*39c70*/  LDL.LU R9, [R1+0x168] ;  /* 0x0001680001097983 */ /* 0x000ee60000300800 */
[----:B------:R1:W-:Y:S01]  /*39c80*/  STS.U16 [R25+0x3e80], R11 ;  /* 0x003e800b19007388 */ /* 0x0003e20000000400 */
[----:B----4-:R4:W-:Y:S02]  /*39c90*/  STS.U16 [R25+0x4200], R12 ;  /* 0x0042000c19007388 */ /* 0x0109e40000000400 */
[----:B------:R4:W-:Y:S01]  /*39ca0*/  STS.U16 [R25+0x4240], R35 ;  /* 0x0042402319007388 */ /* 0x0009e20000000400 */
[----:B0-----:R-:W3:Y:S01]  /*39cb0*/  LDL.LU R10, [R1+0x164] ;  /* 0x00016400010a7983 */ /* 0x001ee20000300800 */
[----:B-1----:R-:W3:Y:S03]  /*39cc0*/  LDL.LU R11, [R1+0x140] ;  /* 0x00014000010b7983 */ /* 0x002ee60000300800 */
[----:B------:R0:W-:Y:S04]  /*39cd0*/  STS.U16 [R25+0x4280], R36 ;  /* 0x0042802419007388 */ /* 0x0001e80000000400 */
[----:B----4-:R-:W4:Y:S01]  /*39ce0*/  LDL.LU R12, [R1+0x13c] ;  /* 0x00013c00010c7983 */ /* 0x010f220000300800 */
[----:B------:R-:W4:Y:S02]  /*39cf0*/  LDL.LU R35, [R1+0x138] ;  /* 0x0001380001237983 */ /* 0x000f240000300800 */
[----:B------:R1:W-:Y:S01]  /*39d00*/  STS.U16 [R25+0x42c0], R37 ;  /* 0x0042c02519007388 */ /* 0x0003e20000000400 */
[----:B------:R1:W-:Y:S01]  /*39d10*/  STS.U16 [R25+0x4640], R38 ;  /* 0x0046402619007388 */ /* 0x0003e20000000400 */
[----:B------:R1:W-:Y:S03]  /*39d20*/  STS.U16 [R25+0x4600], R55 ;  /* 0x0046003719007388 */ /* 0x0003e60000000400 */
[----:B0-----:R-:W4:Y:S01]  /*39d30*/  LDL.LU R36, [R1+0x134] ;  /* 0x0001340001247983 */ /* 0x001f220000300800 */
[----:B-1----:R-:W4:Y:S03]  /*39d40*/  LDL.LU R37, [R1+0x110] ;  /* 0x0001100001257983 */ /* 0x002f260000300800 */
[----:B------:R0:W-:Y:S04]  /*39d50*/  STS.U16 [R25+0x46c0], R56 ;  /* 0x0046c03819007388 */ /* 0x0001e80000000400 */
[----:B------:R-:W4:Y:S01]  /*39d60*/  LDL.LU R38, [R1+0x10c] ;  /* 0x00010c0001267983 */ /* 0x000f220000300800 */
[----:B------:R-:W4:Y:S02]  /*39d70*/  LDL.LU R55, [R1+0x108] ;  /* 0x0001080001377983 */ /* 0x000f240000300800 */
[----:B------:R1:W-:Y:S02]  /*39d80*/  STS.U16 [R25+0x4680], R57 ;  /* 0x0046803919007388 */ /* 0x0003e40000000400 */
[----:B------:R1:W-:Y:S01]  /*39d90*/  STS.U16 [R25+0x4a00], R58 ;  /* 0x004a003a19007388 */ /* 0x0003e20000000400 */
[----:B0-----:R-:W4:Y:S01]  /*39da0*/  LDL.LU R56, [R1+0x104] ;  /* 0x0001040001387983 */ /* 0x001f220000300800 */
[----:B-1----:R-:W4:Y:S03]  /*39db0*/  LDL.LU R57, [R1+0xe0] ;  /* 0x0000e00001397983 */ /* 0x002f260000300800 */
[----:B------:R-:W4:Y:S04]  /*39dc0*/  LDL.LU R58, [R1+0xdc] ;  /* 0x0000dc00013a7983 */ /* 0x000f280000300800 */
[----:B--2---:R0:W-:Y:S04]  /*39dd0*/  STS.U16 [R25+0x4a40], R0 ;  /* 0x004a400019007388 */ /* 0x0041e80000000400 */
[----:B---3--:R1:W-:Y:S04]  /*39de0*/  STS.U16 [R25+0x4a80], R2 ;  /* 0x004a800219007388 */ /* 0x0083e80000000400 */
[----:B0-----:R-:W2:Y:S04]  /*39df0*/  LDL.LU R0, [R1+0xd8] ;  /* 0x0000d80001007983 */ /* 0x001ea80000300800 */
[----:B-1----:R-:W3:Y:S01]  /*39e00*/  LDL.LU R2, [R1+0xd4] ;  /* 0x0000d40001027983 */ /* 0x002ee20000300800 */
        /* <DEDUP_REMOVED lines=14> */
[----:B------:R0:W-:Y:S01]  /*39ef0*/  STS.U16 [R25+0x4ac0], R6 ;  /* 0x004ac00619007388 */ /* 0x0001e20000000400 */
[----:B------:R1:W-:Y:S02]  /*39f00*/  STS.U16 [R25+0x4e40], R7 ;  /* 0x004e400719007388 */ /* 0x0003e40000000400 */
[----:B------:R1:W-:Y:S01]  /*39f10*/  STS.U16 [R25+0x4e00], R8 ;  /* 0x004e000819007388 */ /* 0x0003e20000000400 */
[----:B------:R1:W-:Y:S04]  /*39f20*/  STS.U16 [R25+0x4ec0], R9 ;  /* 0x004ec00919007388 */ /* 0x0003e80000000400 */
[----:B0-----:R-:W3:Y:S01]  /*39f30*/  LDL.LU R6, [R1+0x383c] ;  /* 0x00383c0001067983 */ /* 0x001ee20000300800 */
[----:B-1----:R-:W3:Y:S02]  /*39f40*/  LDL.LU R7, [R1+0x3838] ;  /* 0x0038380001077983 */ /* 0x002ee40000300800 */
[----:B------:R-:W3:Y:S01]  /*39f50*/  LDL.LU R8, [R1+0x3834] ;  /* 0x0038340001087983 */ /* 0x000ee20000300800 */
[----:B------:R0:W-:Y:S04]  /*39f60*/  STS.U16 [R25+0x4e80], R10 ;  /* 0x004e800a19007388 */ /* 0x0001e80000000400 */
[----:B------:R-:W3:Y:S01]  /*39f70*/  LDL.LU R9, [R1+0x3830] ;  /* 0x0038300001097983 */ /* 0x000ee20000300800 */
[----:B------:R1:W-:Y:S02]  /*39f80*/  STS.U16 [R25+0x5200], R11 ;  /* 0x0052000b19007388 */ /* 0x0003e40000000400 */
[----:B----4-:R4:W-:Y:S02]  /*39f90*/  STS.U16 [R25+0x5240], R12 ;  /* 0x0052400c19007388 */ /* 0x0109e40000000400 */
[----:B------:R4:W-:Y:S01]  /*39fa0*/  STS.U16 [R25+0x5280], R35 ;  /* 0x0052802319007388 */ /* 0x0009e20000000400 */
[----:B0-----:R-:W3:Y:S01]  /*39fb0*/  LDL.LU R10, [R1+0x382c] ;  /* 0x00382c00010a7983 */ /* 0x001ee20000300800 */
[----:B-1----:R-:W3:Y:S02]  /*39fc0*/  LDL.LU R11, [R1+0x3828] ;  /* 0x00382800010b7983 */ /* 0x002ee40000300800 */
[----:B----4-:R-:W4:Y:S01]  /*39fd0*/  LDL.LU R12, [R1+0x3824] ;  /* 0x00382400010c7983 */ /* 0x010f220000300800 */
[----:B------:R0:W-:Y:S04]  /*39fe0*/  STS.U16 [R25+0x52c0], R36 ;  /* 0x0052c02419007388 */ /* 0x0001e80000000400 */
[----:B------:R-:W4:Y:S01]  /*39ff0*/  LDL.LU R35, [R1+0x3820] ;  /* 0x0038200001237983 */ /* 0x000f220000300800 */
[----:B------:R1:W-:Y:S02]  /*3a000*/  STS.U16 [R25+0x5640], R37 ;  /* 0x0056402519007388 */ /* 0x0003e40000000400 */
[----:B------:R1:W-:Y:S02]  /*3a010*/  STS.U16 [R25+0x5600], R38 ;  /* 0x0056002619007388 */ /* 0x0003e40000000400 */
[----:B------:R1:W-:Y:S01]  /*3a020*/  STS.U16 [R25+0x56c0], R55 ;  /* 0x0056c03719007388 */ /* 0x0003e20000000400 */
[----:B0-----:R-:W4:Y:S01]  /*3a030*/  LDL.LU R36, [R1+0x381c] ;  /* 0x00381c0001247983 */ /* 0x001f220000300800 */
[----:B-1----:R-:W4:Y:S02]  /*3a040*/  LDL.LU R37, [R1+0x3818] ;  /* 0x0038180001257983 */ /* 0x002f240000300800 */
[----:B------:R-:W4:Y:S01]  /*3a050*/  LDL.LU R38, [R1+0x3814] ;  /* 0x0038140001267983 */ /* 0x000f220000300800 */
[----:B------:R0:W-:Y:S04]  /*3a060*/  STS.U16 [R25+0x5680], R56 ;  /* 0x0056803819007388 */ /* 0x0001e80000000400 */
[----:B------:R-:W4:Y:S01]  /*3a070*/  LDL.LU R55, [R1+0x3810] ;  /* 0x0038100001377983 */ /* 0x000f220000300800 */
[----:B------:R1:W-:Y:S02]  /*3a080*/  STS.U16 [R25+0x5a00], R57 ;  /* 0x005a003919007388 */ /* 0x0003e40000000400 */
[----:B------:R1:W-:Y:S01]  /*3a090*/  STS.U16 [R25+0x5a40], R58 ;  /* 0x005a403a19007388 */ /* 0x0003e20000000400 */
[----:B0-----:R-:W4:Y:S01]  /*3a0a0*/  LDL.LU R56, [R1+0x380c] ;  /* 0x00380c0001387983 */ /* 0x001f220000300800 */
[----:B-1----:R-:W4:Y:S02]  /*3a0b0*/  LDL.LU R57, [R1+0x3808] ;  /* 0x0038080001397983 */ /* 0x002f240000300800 */
[----:B------:R-:W4:Y:S01]  /*3a0c0*/  LDL.LU R58, [R1+0x3804] ;  /* 0x00380400013a7983 */ /* 0x000f220000300800 */
[----:B--2---:R0:W-:Y:S04]  /*3a0d0*/  STS.U16 [R25+0x5a80], R0 ;  /* 0x005a800019007388 */ /* 0x0041e80000000400 */
[----:B---3--:R1:W-:Y:S04]  /*3a0e0*/  STS.U16 [R25+0x5ac0], R2 ;  /* 0x005ac00219007388 */ /* 0x0083e80000000400 */
[----:B0-----:R-:W2:Y:S04]  /*3a0f0*/  LDL.LU R0, [R1+0x3800] ;  /* 0x0038000001007983 */ /* 0x001ea80000300800 */
[----:B-1----:R-:W3:Y:S01]  /*3a100*/  LDL.LU R2, [R1+0x37fc] ;  /* 0x0037fc0001027983 */ /* 0x002ee20000300800 */
[----:B------:R0:W-:Y:S02]  /*3a110*/  STS.U16 [R25+0x5e40], R26 ;  /* 0x005e401a19007388 */ /* 0x0001e40000000400 */
[----:B------:R1:W-:Y:S01]  /*3a120*/  STS.U16 [R25+0x5e00], R27 ;  /* 0x005e001b19007388 */ /* 0x0003e20000000400 */
[----:B------:R0:W-:Y:S01]  /*3a130*/  STS.U16 [R25+0x5ec0], R28 ;  /* 0x005ec01c19007388 */ /* 0x0001e20000000400 */
[----:B------:R1:W-:Y:S02]  /*3a140*/  STS.U16 [R25+0x5e80], R29 ;  /* 0x005e801d19007388 */ /* 0x0003e40000000400 */
[----:B------:R-:W-:Y:S02]  /*3a150*/  STS.U16 [R25+0x6200], R32 ;  /* 0x0062002019007388 */ /* 0x000fe40000000400 */
[----:B------:R-:W-:Y:S01]  /*3a160*/  STS.U16 [R25+0x6240], R33 ;  /* 0x0062402119007388 */ /* 0x000fe20000000400 */
[----:B------:R-:W-:Y:S01]  /*3a170*/  STS.U16 [R25+0x6280], R34 ;  /* 0x0062802219007388 */ /* 0x000fe20000000400 */
[----:B------:R-:W-:Y:S02]  /*3a180*/  STS.U16 [R25+0x62c0], R48 ;  /* 0x0062c03019007388 */ /* 0x000fe40000000400 */
[----:B------:R-:W-:Y:S02]  /*3a190*/  STS.U16 [R25+0x6640], R50 ;  /* 0x0066403219007388 */ /* 0x000fe40000000400 */
[----:B------:R-:W-:Y:S01]  /*3a1a0*/  STS.U16 [R25+0x6600], R52 ;  /* 0x0066003419007388 */ /* 0x000fe20000000400 */
[----:B------:R-:W-:Y:S01]  /*3a1b0*/  STS.U16 [R25+0x66c0], R54 ;  /* 0x0066c03619007388 */ /* 0x000fe20000000400 */
[----:B------:R-:W-:Y:S03]  /*3a1c0*/  STS.U16 [R25+0x6680], R30 ;  /* 0x0066801e19007388 */ /* 0x000fe60000000400 */
[----:B0-----:R-:W4:Y:S01]  /*3a1d0*/  LDL.LU R26, [R1+0x754] ;  /* 0x00075400011a7983 */ /* 0x001f220000300800 */
[----:B------:R-:W-:Y:S02]  /*3a1e0*/  STS.U16 [R25+0x6a00], R31 ;  /* 0x006a001f19007388 */ /* 0x000fe40000000400 */
[----:B-1----:R-:W4:Y:S02]  /*3a1f0*/  LDL.LU R27, [R1+0x750] ;  /* 0x00075000011b7983 */ /* 0x002f240000300800 */
[----:B------:R-:W-:Y:S01]  /*3a200*/  STS.U16 [R25+0x6a40], R4 ;  /* 0x006a400419007388 */ /* 0x000fe20000000400 */
[----:B------:R-:W4:Y:S01]  /*3a210*/  LDL.LU R28, [R1+0x74c] ;  /* 0x00074c00011c7983 */ /* 0x000f220000300800 */
[----:B------:R-:W4:Y:S03]  /*3a220*/  LDL.LU R29, [R1+0x748] ;  /* 0x00074800011d7983 */ /* 0x000f260000300800 */
[----:B---3--:R0:W-:Y:S04]  /*3a230*/  STS.U16 [R25+0x6a80], R2 ;  /* 0x006a800219007388 */ /* 0x0081e80000000400 */
[----:B0-----:R-:W3:Y:S01]  /*3a240*/  LDL.LU R2, [R1+0x704] ;  /* 0x0007040001027983 */ /* 0x001ee20000300800 */
[----:B--2---:R0:W-:Y:S02]  /*3a250*/  STS.U16 [R25+0x6ac0], R0 ;  /* 0x006ac00019007388 */ /* 0x0041e40000000400 */
[----:B------:R-:W2:Y:S01]  /*3a260*/  LDL.LU R4, [R1+0x624] ;  /* 0x0006240001047983 */ /* 0x000ea20000300800 */
[----:B0-----:R-:W0:Y:S01]  /*3a270*/  S2R R0, SR_TID.X ;  /* 0x0000000000007919 */ /* 0x001e220000002100 */
[----:B----4-:R-:W-:Y:S02]  /*3a280*/  STS.U16 [R25+0x6e40], R58 ;  /* 0x006e403a19007388 */ /* 0x010fe40000000400 */
        /* <DEDUP_REMOVED lines=8> */
[----:B------:R-:W-:Y:S01]  /*3a310*/  STS.U16 [R25+0x7600], R11 ;  /* 0x0076000b19007388 */ /* 0x000fe20000000400 */
[----:B------:R-:W4:Y:S01]  /*3a320*/  LDL.LU R30, [R1+0x620] ;  /* 0x00062000011e7983 */ /* 0x000f220000300800 */
[----:B------:R-:W-:Y:S02]  /*3a330*/  STS.U16 [R25+0x76c0], R10 ;  /* 0x0076c00a19007388 */ /* 0x000fe40000000400 */
[----:B------:R-:W2:Y:S02]  /*3a340*/  LDL.LU R32, [R1+0x61c] ;  /* 0x00061c0001207983 */ /* 0x000ea40000300800 */
[----:B------:R-:W-:Y:S01]  /*3a350*/  STS.U16 [R25+0x7680], R9 ;  /* 0x0076800919007388 */ /* 0x000fe20000000400 */
[----:B------:R-:W2:Y:S04]  /*3a360*/  LDL.LU R33, [R1+0x618] ;  /* 0x0006180001217983 */ /* 0x000ea80000300800 */
[----:B------:R-:W-:Y:S01]  /*3a370*/  STS.U16 [R25+0x7a00], R8 ;  /* 0x007a000819007388 */ /* 0x000fe20000000400 */
[----:B------:R-:W2:Y:S01]  /*3a380*/  LDL.LU R34, [R1+0x5d4] ;  /* 0x0005d40001227983 */ /* 0x000ea20000300800 */
[----:B0-----:R-:W-:-:S02]  /*3a390*/  LOP3.LUT R0, R0, 0x1f, RZ, 0xc0, !PT ;  /* 0x0000001f00007812 */ /* 0x001fc400078ec0ff */
[----:B------:R0:W-:Y:S04]  /*3a3a0*/  STS.U16 [R25+0x7a40], R7 ;  /* 0x007a400719007388 */ /* 0x0001e80000000400 */
[----:B------:R-:W2:Y:S01]  /*3a3b0*/  LDL.LU R48, [R1+0x5d0] ;  /* 0x0005d00001307983 */ /* 0x000ea20000300800 */
[----:B------:R-:W-:-:S03]  /*3a3c0*/  IMAD.SHL.U32 R52, R0, 0x2, RZ ;  /* 0x0000000200347824 */ /* 0x000fc600078e00ff */
[----:B------:R1:W-:Y:S04]  /*3a3d0*/  STS.U16 [R25+0x7a80], R6 ;  /* 0x007a800619007388 */ /* 0x0003e80000000400 */
[----:B------:R-:W2:Y:S01]  /*3a3e0*/  LDL.LU R50, [R1+0x5cc] ;  /* 0x0005cc0001327983 */ /* 0x000ea20000300800 */
[----:B------:R-:W-:Y:S02]  /*3a3f0*/  STS.U16 [R25+0x7ac0], R5 ;  /* 0x007ac00519007388 */ /* 0x000fe40000000400 */
[----:B------:R-:W2:Y:S01]  /*3a400*/  LDL.LU R54, [R1+0x5c8] ;  /* 0x0005c80001367983 */ /* 0x000ea20000300800 */
[----:B------:R-:W-:Y:S01]  /*3a410*/  LOP3.LUT R52, R52, 0x30, RZ, 0x3c, !PT ;  /* 0x0000003034347812 */ /* 0x000fe200078e3cff */
[----:B------:R-:W-:Y:S04]  /*3a420*/  STS.U16 [R25+0x7e40], R47 ;  /* 0x007e402f19007388 */ /* 0x000fe80000000400 */
[----:B------:R-:W2:Y:S01]  /*3a430*/  LDL.LU R31, [R1+0x594] ;  /* 0x00059400011f7983 */ /* 0x000ea20000300800 */
[----:B------:R-:W-:Y:S02]  /*3a440*/  STS.U16 [R25+0x7e00], R49 ;  /* 0x007e003119007388 */ /* 0x000fe40000000400 */
[----:B0-----:R-:W2:Y:S02]  /*3a450*/  LDL.LU R7, [R1+0x6f8] ;  /* 0x0006f80001077983 */ /* 0x001ea40000300800 */
[----:B------:R-:W-:Y:S01]  /*3a460*/  STS.U16 [R25+0x7ec0], R51 ;  /* 0x007ec03319007388 */ /* 0x000fe20000000400 */
[----:B-1----:R-:W2:Y:S04]  /*3a470*/  LDL.LU R6, [R1+0x6fc] ;  /* 0x0006fc0001067983 */ /* 0x002ea80000300800 */
[----:B------:R0:W-:Y:S01]  /*3a480*/  STS.U16 [R25+0x7e80], R53 ;  /* 0x007e803519007388 */ /* 0x0001e20000000400 */
[----:B------:R1:W-:Y:S02]  /*3a490*/  STS.U16 [R52+0x300], R26 ;  /* 0x0003001a34007388 */ /* 0x0003e40000000400 */
[----:B------:R1:W-:Y:S02]  /*3a4a0*/  STS.U16 [R52+0x340], R27 ;  /* 0x0003401b34007388 */ /* 0x0003e40000000400 */
[----:B------:R1:W-:Y:S01]  /*3a4b0*/  STS.U16 [R52+0x380], R28 ;  /* 0x0003801c34007388 */ /* 0x0003e20000000400 */
[----:B------:R1:W-:Y:S04]  /*3a4c0*/  STS.U16 [R52+0x3c0], R29 ;  /* 0x0003c01d34007388 */ /* 0x0003e80000000400 */
[----:B0-----:R-:W2:Y:S01]  /*3a4d0*/  LDL.LU R25, [R1+0x37f8] ;  /* 0x0037f80001197983 */ /* 0x001ea20000300800 */
[----:B-1----:R-:W2:Y:S03]  /*3a4e0*/  LDL.LU R26, [R1+0x37f4] ;  /* 0x0037f400011a7983 */ /* 0x002ea60000300800 */
[----:B------:R-:W2:Y:S01]  /*3a4f0*/  LDL.LU R27, [R1+0x37f0] ;  /* 0x0037f000011b7983 */ /* 0x000ea20000300800 */
[----:B------:R-:W2:Y:S03]  /*3a500*/  LDL.LU R28, [R1+0x37ec] ;  /* 0x0037ec00011c7983 */ /* 0x000ea60000300800 */
[----:B------:R-:W2:Y:S04]  /*3a510*/  LDL.LU R29, [R1+0x37e8] ;  /* 0x0037e800011d7983 */ /* 0x000ea80000300800 */
[----:B---3--:R0:W-:Y:S04]  /*3a520*/  STS.U16 [R52+0x740], R2 ;  /* 0x0007400234007388 */ /* 0x0081e80000000400 */
[----:B0-----:R-:W3:Y:S04]  /*3a530*/  LDL.LU R2, [R1+0x37e4] ;  /* 0x0037e40001027983 */ /* 0x001ee80000300800 */
[----:B---3--:R-:W-:Y:S01]  /*3a540*/  STS.U16 [R52+0x700], R2 ;  /* 0x0007000234007388 */ /* 0x008fe20000000400 */
[----:B--2---:R0:W-:Y:S02]  /*3a550*/  STS.U16 [R52+0x7c0], R6 ;  /* 0x0007c00634007388 */ /* 0x0041e40000000400 */
[----:B------:R1:W-:Y:S02]  /*3a560*/  STS.U16 [R52+0x780], R7 ;  /* 0x0007800734007388 */ /* 0x0003e40000000400 */
[----:B------:R2:W-:Y:S01]  /*3a570*/  STS.U16 [R52+0xb00], R4 ;  /* 0x000b000434007388 */ /* 0x0005e20000000400 */
[----:B----4-:R-:W-:Y:S01]  /*3a580*/  STS.U16 [R52+0xb40], R30 ;  /* 0x000b401e34007388 */ /* 0x010fe20000000400 */
[----:B------:R3:W-:Y:S02]  /*3a590*/  STS.U16 [R52+0xb80], R32 ;  /* 0x000b802034007388 */ /* 0x0007e40000000400 */
[----:B------:R3:W-:Y:S02]  /*3a5a0*/  STS.U16 [R52+0xbc0], R33 ;  /* 0x000bc02134007388 */ /* 0x0007e40000000400 */
[----:B------:R3:W-:Y:S01]  /*3a5b0*/  STS.U16 [R52+0xf40], R34 ;  /* 0x000f402234007388 */ /* 0x0007e20000000400 */
[----:B0-----:R-:W4:Y:S04]  /*3a5c0*/  LDL R6, [R1+0x1cc8] ;  /* 0x001cc80001067983 */ /* 0x001f280000100800 */
[----:B-1----:R-:W4:Y:S01]  /*3a5d0*/  LDL R7, [R1+0x1cc4] ;  /* 0x001cc40001077983 */ /* 0x002f220000100800 */
[----:B--2---:R-:W2:Y:S02]  /*3a5e0*/  LDL.LU R4, [R1+0x37e0] ;  /* 0x0037e00001047983 */ /* 0x004ea40000300800 */
[----:B---3--:R-:W3:Y:S01]  /*3a5f0*/  LDL.LU R32, [R1+0x37dc] ;  /* 0x0037dc0001207983 */ /* 0x008ee20000300800 */
[----:B------:R0:W-:Y:S04]  /*3a600*/  STS.U16 [R52+0xf00], R48 ;  /* 0x000f003034007388 */ /* 0x0001e80000000400 */
[----:B------:R-:W3:Y:S01]  /*3a610*/  LDL.LU R33, [R1+0x37d8] ;  /* 0x0037d80001217983 */ /* 0x000ee20000300800 */
[----:B------:R-:W3:Y:S02]  /*3a620*/  LDL.LU R34, [R1+0x37d4] ;  /* 0x0037d40001227983 */ /* 0x000ee40000300800 */
[----:B------:R1:W-:Y:S02]  /*3a630*/  STS.U16 [R52+0xfc0], R50 ;  /* 0x000fc03234007388 */ /* 0x0003e40000000400 */
[----:B------:R1:W-:Y:S01]  /*3a640*/  STS.U16 [R52+0xf80], R54 ;  /* 0x000f803634007388 */ /* 0x0003e20000000400 */
[----:B0-----:R-:W3:Y:S01]  /*3a650*/  LDL.LU R48, [R1+0x37d0] ;  /* 0x0037d00001307983 */ /* 0x001ee20000300800 */
[----:B-1----:R-:W3:Y:S03]  /*3a660*/  LDL.LU R50, [R1+0x37cc] ;  /* 0x0037cc0001327983 */ /* 0x002ee60000300800 */
[----:B------:R-:W3:Y:S01]  /*3a670*/  LDL.LU R54, [R1+0x37c8] ;  /* 0x0037c80001367983 */ /* 0x000ee20000300800 */
[----:B------:R-:W-:-:S04]  /*3a680*/  LOP3.LUT R0, R0, 0x60, RZ, 0xfc, !PT ;  /* 0x0000006000007812 */ /* 0x000fc800078efcff */
[----:B--2---:R-:W-:Y:S02]  /*3a690*/  ISETP.GE.AND P0, PT, R0, R4, PT ;  /* 0x000000040000720c */ /* 0x004fe40003f06270 */
[----:B---3--:R-:W-:-:S11]  /*3a6a0*/  PRMT R54, RZ, 0x7610, R54 ;  /* 0x00007610ff367816 */ /* 0x008fd60000000036 */
[----:B----4-:R-:W2:Y:S04]  /*3a6b0*/  @!P0 LDG.E.U16 R54, [R6.64] ;  /* 0x0000000406368981 */ /* 0x010ea8000c1e1500 */
[----:B------:R0:W-:Y:S04]  /*3a6c0*/  STS.U16 [R52+0x1300], R31 ;  /* 0x0013001f34007388 */ /* 0x0001e80000000400 */
[----:B0-----:R-:W3:Y:S01]  /*3a6d0*/  LDL.LU R52, [R1+0x37c4] ;  /* 0x0037c40001347983 */ /* 0x001ee20000300800 */
[----:B------:R-:W4:Y:S03]  /*3a6e0*/  LDL.LU R31, [R1+0x37c0] ;  /* 0x0037c000011f7983 */ /* 0x000f260000300800 */
[----:B------:R-:W0:Y:S04]  /*3a6f0*/  S2R R2, SR_TID.X ;  /* 0x0000000000027919 */ /* 0x000e280000002100 */
[----:B--2---:R1:W-:Y:S04]  /*3a700*/  STL [R1+0x80], R54 ;  /* 0x0000803601007387 */ /* 0x0043e80000100800 */
[----:B-1----:R-:W2:Y:S01]  /*3a710*/  LDL.LU R54, [R1+0x37bc] ;  /* 0x0037bc0001367983 */ /* 0x002ea20000300800 */
[----:B------:R-:W2:Y:S02]  /*3a720*/  LDL R6, [R1+0x1ccc] ;  /* 0x001ccc0001067983 */ /* 0x000ea40000100800 */
[----:B------:R-:W2:Y:S01]  /*3a730*/  LDL R7, [R1+0x1cd0] ;  /* 0x001cd00001077983 */ /* 0x000ea20000100800 */
[----:B0-----:R-:W-:-:S04]  /*3a740*/  LOP3.LUT R2, R2, 0x1f, RZ, 0xc0, !PT ;  /* 0x0000001f02027812 */ /* 0x001fc800078ec0ff */
[----:B------:R-:W-:-:S04]  /*3a750*/  LOP3.LUT R30, R2, 0x40, RZ, 0xfc, !PT ;  /* 0x00000040021e7812 */ /* 0x000fc800078efcff */
[----:B------:R-:W-:Y:S02]  /*3a760*/  ISETP.GE.AND P2, PT, R30, R4, PT ;  /* 0x000000041e00720c */ /* 0x000fe40003f46270 */
[----:B----4-:R-:W-:-:S11]  /*3a770*/  PRMT R31, RZ, 0x7610, R31 ;  /* 0x00007610ff1f7816 */ /* 0x010fd6000000001f */
[----:B--2---:R-:W-:-:S04]  /*3a780*/  @!P2 LOP3.LUT R7, R7, R6, RZ, 0x3c, !PT ;  /* 0x000000060707a212 */ /* 0x004fc800078e3cff */
[----:B------:R-:W-:-:S04]  /*3a790*/  @!P2 LOP3.LUT R6, R7, R6, RZ, 0x3c, !PT ;  /* 0x000000060706a212 */ /* 0x000fc800078e3cff */
[----:B------:R-:W-:-:S05]  /*3a7a0*/  @!P2 LOP3.LUT R7, R7, R6, RZ, 0x3c, !PT ;  /* 0x000000060707a212 */ /* 0x000fca00078e3cff */
[----:B------:R-:W2:Y:S01]  /*3a7b0*/  @!P2 LDG.E.U16 R31, [R6.64] ;  /* 0x00000004061fa981 */ /* 0x000ea2000c1e1500 */
[----:B------:R-:W-:-:S03]  /*3a7c0*/  ISETP.GE.AND P1, PT, R30, R4, PT ;  /* 0x000000041e00720c */ /* 0x000fc60003f26270 */
[----:B--2---:R0:W-:Y:S04]  /*3a7d0*/  STL [R1+0x84], R31 ;  /* 0x0000841f01007387 */ /* 0x0041e80000100800 */
[----:B0-----:R-:W2:Y:S01]  /*3a7e0*/  LDL.LU R31, [R1+0x37b8] ;  /* 0x0037b800011f7983 */ /* 0x001ea20000300800 */
[----:B------:R-:W4:Y:S02]  /*3a7f0*/  LDL R6, [R1+0x1c4c] ;  /* 0x001c4c0001067983 */ /* 0x000f240000100800 */
[----:B------:R-:W4:Y:S01]  /*3a800*/  LDL R7, [R1+0x1c50] ;  /* 0x001c500001077983 */ /* 0x000f220000100800 */
[----:B------:R-:W-:Y:S02]  /*3a810*/  PRMT R54, RZ, 0x7610, R54 ;  /* 0x00007610ff367816 */ /* 0x000fe40000000036 */
[----:B----4-:R-:W-:-:S04]  /*3a820*/  @!P1 LOP3.LUT R7, R7, R6, RZ, 0x3c, !PT ;  /* 0x0000000607079212 */ /* 0x010fc800078e3cff */
[----:B------:R-:W-:-:S04]  /*3a830*/  @!P1 LOP3.LUT R6, R7, R6, RZ, 0x3c, !PT ;  /* 0x0000000607069212 */ /* 0x000fc800078e3cff */
[----:B------:R-:W-:-:S05]  /*3a840*/  @!P1 LOP3.LUT R7, R7, R6, RZ, 0x3c, !PT ;  /* 0x0000000607079212 */ /* 0x000fca00078e3cff */
[----:B------:R-:W4:Y:S01]  /*3a850*/  @!P1 LDG.E.U16 R54, [R6.64] ;  /* 0x0000000406369981 */ /* 0x000f22000c1e1500 */
[----:B------:R-:W-:-:S03]  /*3a860*/  ISETP.GE.AND P3, PT, R0, R4, PT ;  /* 0x000000040000720c */ /* 0x000fc60003f66270 */
[----:B----4-:R0:W-:Y:S04]  /*3a870*/  STL [R1+0x7c], R54 ;  /* 0x00007c3601007387 */ /* 0x0101e80000100800 */
[----:B0-----:R-:W4:Y:S01]  /*3a880*/  LDL.LU R54, [R1+0x37b4] ;  /* 0x0037b40001367983 */ /* 0x001f220000300800 */
[----:B------:R-:W3:Y:S02]  /*3a890*/  LDL R6, [R1+0x1c44] ;  /* 0x001c440001067983 */ /* 0x000ee40000100800 */
[----:B------:R-:W3:Y:S01]  /*3a8a0*/  LDL R7, [R1+0x1c48] ;  /* 0x001c480001077983 */ /* 0x000ee20000100800 */
[----:B--2---:R-:W-:Y:S02]  /*3a8b0*/  PRMT R31, RZ, 0x7610, R31 ;  /* 0x00007610ff1f7816 */ /* 0x004fe4000000001f */
[----:B---3--:R-:W-:-:S04]  /*3a8c0*/  @!P3 LOP3.LUT R7, R7, R6, RZ, 0x3c, !PT ;  /* 0x000000060707b212 */ /* 0x008fc800078e3cff */
[----:B------:R-:W-:-:S04]  /*3a8d0*/  @!P3 LOP3.LUT R6, R7, R6, RZ, 0x3c, !PT ;  /* 0x000000060706b212 */ /* 0x000fc800078e3cff */
[----:B------:R-:W-:-:S05]  /*3a8e0*/  @!P3 LOP3.LUT R7, R7, R6, RZ, 0x3c, !PT ;  /* 0x000000060707b212 */ /* 0x000fca00078e3cff */
[----:B------:R-:W2:Y:S01]  /*3a8f0*/  @!P3 LDG.E.U16 R31, [R6.64] ;  /* 0x00000004061fb981 */ /* 0x000ea2000c1e1500 */
[----:B------:R-:W-:-:S03]  /*3a900*/  ISETP.GE.AND P0, PT, R30, R4, PT ;  /* 0x000000041e00720c */ /* 0x000fc60003f06270 */
[----:B--2---:R0:W-:Y:S04]  /*3a910*/  STL [R1+0x78], R31 ;  /* 0x0000781f01007387 */ /* 0x0041e80000100800 */
[----:B0-----:R-:W2:Y:S01]  /*3a920*/  LDL.LU R31, [R1+0x37b0] ;  /* 0x0037b000011f7983 */ /* 0x001ea20000300800 */
[----:B------:R-:W3:Y:S02]  /*3a930*/  LDL R6, [R1+0x1bcc] ;  /* 0x001bcc0001067983 */ /* 0x000ee40000100800 */
[----:B------:R-:W3:Y:S01]  /*3a940*/  LDL R7, [R1+0x1bd0] ;  /* 0x001bd00001077983 */ /* 0x000ee20000100800 */
[----:B----4-:R-:W-:Y:S02]  /*3a950*/  PRMT R54, RZ, 0x7610, R54 ;  /* 0x00007610ff367816 */ /* 0x010fe40000000036 */
[----:B---3--:R-:W-:-:S04]  /*3a960*/  @!P0 LOP3.LUT R7, R7, R6, RZ, 0x3c, !PT ;  /* 0x0000000607078212 */ /* 0x008fc800078e3cff */
[----:B------:R-:W-:-:S04]  /*3a970*/  @!P0 LOP3.LUT R6, R7, R6, RZ, 0x3c, !PT ;  /* 0x0000000607068212 */ /* 0x000fc800078e3cff */
[----:B------:R-:W-:-:S05]  /*3a980*/  @!P0 LOP3.LUT R7, R7, R6, RZ, 0x3c, !PT ;  /* 0x0000000607078212 */ /* 0x000fca00078e3cff */
[----:B------:R-:W3:Y:S01]  /*3a990*/  @!P0 LDG.E.U16 R54, [R6.64] ;  /* 0x0000000406368981 */ /* 0x000ee2000c1e1500 */
[----:B------:R-:W-:-:S03]  /*3a9a0*/  ISETP.GE.AND P2, PT, R0, R4, PT ;  /* 0x000000040000720c */ /* 0x000fc60003f46270 */
[----:B---3--:R0:W-:Y:S04]  /*3a9b0*/  STL [R1+0x74], R54 ;  /* 0x0000743601007387 */ /* 0x0081e80000100800 */
[----:B0-----:R-:W3:Y:S01]  /*3a9c0*/  LDL.LU R54, [R1+0x37ac] ;  /* 0x0037ac0001367983 */ /* 0x001ee20000300800 */
[----:B------:R-:W4:Y:S02]  /*3a9d0*/  LDL R6, [R1+0x1bc4] ;  /* 0x001bc40001067983 */ /* 0x000f240000100800 */
[----:B------:R-:W4:Y:S01]  /*3a9e0*/  LDL R7, [R1+0x1bc8] ;  /* 0x001bc80001077983 */ /* 0x000f220000100800 */
[----:B--2---:R-:W-:Y:S02]  /*3a9f0*/  PRMT R31, RZ, 0x7610, R31 ;  /* 0x00007610ff1f7816 */ /* 0x004fe4000000001f */
[----:B----4-:R-:W-:-:S04]  /*3aa00*/  @!P2 LOP3.LUT R7, R7, R6, RZ, 0x3c, !PT ;  /* 0x000000060707a212 */ /* 0x010fc800078e3cff */
        /* <DEDUP_REMOVED lines=8> */
[----:B---3--:R-:W-:Y:S02]  /*3aa90*/  PRMT R54, RZ, 0x7610, R54 ;  /* 0x00007610ff367816 */ /* 0x008fe40000000036 */
[----:B----4-:R-:W-:-:S04]  /*3aaa0*/  @!P1 LOP3.LUT R7, R7, R6, RZ, 0x3c, !PT ;  /* 0x0000000607079212 */ /* 0x010fc800078e3cff */
        /* <DEDUP_REMOVED lines=99> */
[----:B------:R-:W-:-:S02]  /*3b0e0*/  ISETP.GE.AND P3, PT, R0, R4, PT ;  /* 0x000000040000720c */ /* 0x000fc40003f66270 */
[CC--:B------:R-:W-:Y:S02]  /*3b0f0*/  ISETP.GE.AND P2, PT, R0.reuse, R4.reuse, PT ;  /* 0x000000040000720c */ /* 0x0c0fe40003f46270 */
[----:B------:R-:W-:Y:S02]  /*3b100*/  ISETP.GE.AND P1, PT, R0, R4, PT ;  /* 0x000000040000720c */ /* 0x000fe40003f26270 */
[----:B------:R-:W2:Y:S01]  /*3b110*/  LDL.LU R0, [R1+0x377c] ;  /* 0x00377c0001007983 */ /* 0x000ea20000300800 */
[----:B----4-:R-:W-:-:S04]  /*3b120*/  @!P0 LOP3.LUT R7, R7, R6, RZ, 0x3c, !PT ;  /* 0x0000000607078212 */ /* 0x010fc800078e3cff */
[----:B------:R-:W-:-:S04]  /*3b130*/  @!P0 LOP3.LUT R6, R7, R6, RZ, 0x3c, !PT ;  /* 0x0000000607068212 */ /* 0x000fc800078e3cff */
[----:B------:R-:W-:-:S05]  /*3b140*/  @!P0 LOP3.LUT R7, R7, R6, RZ, 0x3c, !PT ;  /* 0x0000000607078212 */ /* 0x000fca00078e3cff */
[----:B------:R0:W4:Y:S04]  /*3b150*/  @!P0 LDG.E.U16 R61, [R6.64] ;  /* 0x00000004063d8981 */ /* 0x000128000c1e1500 */
[----:B0-----:R-:W2:Y:S04]  /*3b160*/  LDL R6, [R1+0x18c4] ;  /* 0x0018c40001067983 */ /* 0x001ea80000100800 */
[----:B------:R-:W2:Y:S01]  /*3b170*/  LDL R7, [R1+0x18c8] ;  /* 0x0018c80001077983 */ /* 0x000ea20000100800 */
[----:B------:R-:W-:Y:S02]  /*3b180*/  PRMT R60, RZ, 0x7610, R60 ;  /* 0x00007610ff3c7816 */ /* 0x000fe4000000003c */
[----:B--2---:R-:W-:-:S04]  /*3b190*/  @!P3 LOP3.LUT R7, R7, R6, RZ, 0x3c, !PT ;  /* 0x000000060707b212 */ /* 0x004fc800078e3cff */
[----:B------:R-:W-:-:S04]  /*3b1a0*/  @!P3 LOP3.LUT R6, R7, R6, RZ, 0x3c, !PT ;  /* 0x000000060706b212 */ /* 0x000fc800078e3cff */
[----:B------:R-:W-:Y:S01]  /*3b1b0*/  @!P3 LOP3.LUT R7, R7, R6, RZ, 0x3c, !PT ;  /* 0x000000060707b212 */ /* 0x000fe200078e3cff */
[----:B----4-:R0:W-:Y:S04]  /*3b1c0*/  STL [R1+0x3550], R61 ;  /* 0x0035503d01007387 */ /* 0x0101e80000100800 */
[----:B------:R1:W2:Y:S04]  /*3b1d0*/  @!P3 LDG.E.U16 R60, [R6.64] ;  /* 0x00000004063cb981 */ /* 0x0002a8000c1e1500 */
[----:B-1----:R-:W4:Y:S04]  /*3b1e0*/  LDL R6, [R1+0x1844] ;  /* 0x0018440001067983 */ /* 0x002f280000100800 */
[----:B------:R-:W4:Y:S01]  /*3b1f0*/  LDL R7, [R1+0x1848] ;  /* 0x0018480001077983 */ /* 0x000f220000100800 */
[----:B------:R-:W-:-:S02]  /*3b200*/  PRMT R56, RZ, 0x7610, R56 ;  /* 0x00007610ff387816 */ /* 0x000fc40000000038 */
[----:B----4-:R-:W-:-:S04]  /*3b210*/  @!P2 LOP3.LUT R7, R7, R6, RZ, 0x3c, !PT ;  /* 0x000000060707a212 */ /* 0x010fc800078e3cff */
[----:B------:R-:W-:-:S04]  /*3b220*/  @!P2 LOP3.LUT R6, R7, R6, RZ, 0x3c, !PT ;  /* 0x000000060706a212 */ /* 0x000fc800078e3cff */
[----:B------:R-:W-:Y:S01]  /*3b230*/  @!P2 LOP3.LUT R7, R7, R6, RZ, 0x3c, !PT ;  /* 0x000000060707a212 */ /* 0x000fe200078e3cff */
[----:B--2---:R-:W-:Y:S04]  /*3b240*/  STL [R1+0x3554], R60 ;  /* 0x0035543c01007387 */ /* 0x004fe80000100800 */
[----:B------:R1:W2:Y:S04]  /*3b250*/  @!P2 LDG.E.U16 R56, [R6.64] ;  /* 0x000000040638a981 */ /* 0x0002a8000c1e1500 */
[----:B-1----:R-:W4:Y:S04]  /*3b260*/  LDL R6, [R1+0x17c4] ;  /* 0x0017c40001067983 */ /* 0x002f280000100800 */
[----:B------:R-:W4:Y:S01]  /*3b270*/  LDL R7, [R1+0x17c8] ;  /* 0x0017c80001077983 */ /* 0x000f220000100800 */
[----:B------:R-:W-:-:S02]  /*3b280*/  PRMT R52, RZ, 0x7610, R52 ;  /* 0x00007610ff347816 */ /* 0x000fc40000000034 */
[----:B0-----:R-:W-:Y:S02]  /*3b290*/  LOP3.LUT R61, R2, 0x60, RZ, 0xfc, !PT ;  /* 0x00000060023d7812 */ /* 0x001fe400078efcff */
[----:B----4-:R-:W-:-:S04]  /*3b2a0*/  @!P1 LOP3.LUT R7, R7, R6, RZ, 0x3c, !PT ;  /* 0x0000000607079212 */ /* 0x010fc800078e3cff */
[----:B------:R-:W-:-:S04]  /*3b2b0*/  @!P1 LOP3.LUT R6, R7, R6, RZ, 0x3c, !PT ;  /* 0x0000000607069212 */ /* 0x000fc800078e3cff */
[----:B------:R-:W-:Y:S01]  /*3b2c0*/  @!P1 LOP3.LUT R7, R7, R6, RZ, 0x3c, !PT ;  /* 0x0000000607079212 */ /* 0x000fe200078e3cff */
[----:B--2---:R-:W-:Y:S04]  /*3b2d0*/  STL [R1+0x3558], R56 ;  /* 0x0035583801007387 */ /* 0x004fe80000100800 */
[----:B------:R0:W2:Y:S04]  /*3b2e0*/  @!P1 LDG.E.U16 R52, [R6.64] ;  /* 0x0000000406349981 */ /* 0x0000a8000c1e1500 */
[----:B0-----:R-:W4:Y:S04]  /*3b2f0*/  LDL R6, [R1+0x1744] ;  /* 0x0017440001067983 */ /* 0x001f280000100800 */
[----:B------:R-:W4:Y:S01]  /*3b300*/  LDL R7, [R1+0x1748] ;  /* 0x0017480001077983 */ /* 0x000f220000100800 */
[----:B------:R-:W-:-:S02]  /*3b310*/  ISETP.GE.AND P0, PT, R61, R4, PT ;  /* 0x000000043d00720c */ /* 0x000fc40003f06270 */
[----:B------:R-:W-:-:S11]  /*3b320*/  PRMT R48, RZ, 0x7610, R48 ;  /* 0x00007610ff307816 */ /* 0x000fd60000000030 */
        /* <DEDUP_REMOVED lines=39> */
[----:B--2---:R0:W-:Y:S04]  /*3b5a0*/  STL [R1+0x356c], R36 ;  /* 0x00356c2401007387 */ /* 0x0041e80000100800 */
[----:B------:R1:W2:Y:S01]  /*3b5b0*/  @!P0 LDG.E.U16 R32, [R6.64] ;  /* 0x0000000406208981 */ /* 0x0002a2000c1e1500 */
[CC--:B------:R-:W-:Y:S02]  /*3b5c0*/  ISETP.GE.AND P3, PT, R61.reuse, R4.reuse, PT ;  /* 0x000000043d00720c */ /* 0x0c0fe40003f66270 */
[----:B------:R-:W-:Y:S01]  /*3b5d0*/  PRMT R29, RZ, 0x7610, R29 ;  /* 0x00007610ff1d7816 */ /* 0x000fe2000000001d */
[----:B0-----:R-:W4:Y:S04]  /*3b5e0*/  LDL R36, [R1+0x1448] ;  /* 0x0014480001247983 */ /* 0x001f280000100800 */
[----:B-1----:R-:W2:Y:S04]  /*3b5f0*/  LDL R6, [R1+0x14c4] ;  /* 0x0014c40001067983 */ /* 0x002ea80000100800 */
[----:B------:R-:W2:Y:S01]  /*3b600*/  LDL R7, [R1+0x14c8] ;  /* 0x0014c80001077983 */ /* 0x000ea20000100800 */
[----:B------:R-:W-:-:S02]  /*3b610*/  ISETP.GE.AND P2, PT, R61, R4, PT ;  /* 0x000000043d00720c */ /* 0x000fc40003f46270 */
[----:B--2---:R-:W-:-:S04]  /*3b620*/  @!P3 LOP3.LUT R7, R7, R6, RZ, 0x3c, !PT ;  /* 0x000000060707b212 */ /* 0x004fc800078e3cff */
[----:B------:R-:W-:-:S04]  /*3b630*/  @!P3 LOP3.LUT R6, R7, R6, RZ, 0x3c, !PT ;  /* 0x000000060706b212 */ /* 0x000fc800078e3cff */
[----:B------:R-:W-:Y:S01]  /*3b640*/  @!P3 LOP3.LUT R7, R7, R6, RZ, 0x3c, !PT ;  /* 0x000000060707b212 */ /* 0x000fe200078e3cff */
[----:B------:R-:W-:Y:S04]  /*3b650*/  STL [R1+0x3570], R32 ;  /* 0x0035702001007387 */ /* 0x000fe80000100800 */
[----:B------:R0:W2:Y:S04]  /*3b660*/  @!P3 LDG.E.U16 R29, [R6.64] ;  /* 0x00000004061db981 */ /* 0x0000a8000c1e1500 */
[----:B0-----:R-:W3:Y:S01]  /*3b670*/  LDL R7, [R1+0x1444] ;  /* 0x0014440001077983 */ /* 0x001ee20000100800 */
[----:B------:R-:W-:Y:S01]  /*3b680*/  PRMT R28, RZ, 0x7610, R28 ;  /* 0x00007610ff1c7816 */ /* 0x000fe2000000001c */
[----:B----4-:R-:W-:-:S02]  /*3b690*/  @!P2 IMAD.MOV.U32 R6, RZ, RZ, R36 ;  /* 0x000000ffff06a224 */ /* 0x010fc400078e0024 */
[----:B--2---:R-:W-:Y:S04]  /*3b6a0*/  STL [R1+0x3574], R29 ;  /* 0x0035741d01007387 */ /* 0x004fe80000100800 */
[----:B---3--:R0:W2:Y:S04]  /*3b6b0*/  @!P2 LDG.E.U16 R28, [R6.64] ;  /* 0x00000004061ca981 */ /* 0x0080a8000c1e1500 */
[----:B0-----:R-:W3:Y:S04]  /*3b6c0*/  LDL R6, [R1+0x13c4] ;  /* 0x0013c40001067983 */ /* 0x001ee80000100800 */
[----:B------:R-:W3:Y:S01]  /*3b6d0*/  LDL R7, [R1+0x13c8] ;  /* 0x0013c80001077983 */ /* 0x000ee20000100800 */
[----:B------:R-:W-:-:S02]  /*3b6e0*/  ISETP.GE.AND P1, PT, R61, R4, PT ;  /* 0x000000043d00720c */ /* 0x000fc40003f26270 */
[----:B------:R-:W-:-:S11]  /*3b6f0*/  PRMT R27, RZ, 0x7610, R27 ;  /* 0x00007610ff1b7816 */ /* 0x000fd6000000001b */
[----:B---3--:R-:W-:-:S04]  /*3b700*/  @!P1 LOP3.LUT R7, R7, R6, RZ, 0x3c, !PT ;  /* 0x0000000607079212 */ /* 0x008fc800078e3cff */
[----:B------:R-:W-:-:S04]  /*3b710*/  @!P1 LOP3.LUT R6, R7, R6, RZ, 0x3c, !PT ;  /* 0x0000000607069212 */ /* 0x000fc800078e3cff */
[----:B------:R-:W-:Y:S01]  /*3b720*/  @!P1 LOP3.LUT R7, R7, R6, RZ, 0x3c, !PT ;  /* 0x0000000607079212 */ /* 0x000fe200078e3cff */
[----:B--2---:R-:W-:Y:S04]  /*3b730*/  STL [R1+0x3578], R28 ;  /* 0x0035781c01007387 */ /* 0x004fe80000100800 */
[----:B------:R0:W2:Y:S04]  /*3b740*/  @!P1 LDG.E.U16 R27, [R6.64] ;  /* 0x00000004061b9981 */ /* 0x0000a8000c1e1500 */
        /* <DEDUP_REMOVED lines=12> */
[----:B------:R-:W-:Y:S02]  /*3b810*/  PRMT R25, RZ, 0x7610, R25 ;  /* 0x00007610ff197816 */ /* 0x000fe40000000019 */
[----:B------:R-:W-:-:S04]  /*3b820*/  LOP3.LUT R2, R2, 0x20, RZ, 0xfc, !PT ;  /* 0x0000002002027812 */ /* 0x000fc800078efcff */
[----:B------:R-:W-:-:S05]  /*3b830*/  ISETP.GE.AND P0, PT, R2, R4, PT ;  /* 0x000000040200720c */ /* 0x000fca0003f06270 */
[----:B---3--:R-:W-:-:S04]  /*3b840*/  @!P3 LOP3.LUT R7, R7, R6, RZ, 0x3c, !PT ;  /* 0x000000060707b212 */ /* 0x008fc800078e3cff */
[----:B------:R-:W-:-:S04]  /*3b850*/  @!P3 LOP3.LUT R6, R7, R6, RZ, 0x3c, !PT ;  /* 0x000000060706b212 */ /* 0x000fc800078e3cff */
[----:B------:R-:W-:Y:S01]  /*3b860*/  @!P3 LOP3.LUT R7, R7, R6, RZ, 0x3c, !PT ;  /* 0x000000060707b212 */ /* 0x000fe200078e3cff */
[----:B--2---:R-:W-:Y:S01]  /*3b870*/  STL [R1+0x3580], R26 ;  /* 0x0035801a01007387 */ /* 0x004fe20000100800 */
[----:B------:R-:W2:Y:S03]  /*3b880*/  LDL.LU R2, [R1+0x3778] ;  /* 0x0037780001027983 */ /* 0x000ea60000300800 */
[----:B------:R0:W3:Y:S04]  /*3b890*/  @!P3 LDG.E.U16 R25, [R6.64] ;  /* 0x000000040619b981 */ /* 0x0000e8000c1e1500 */
[----:B0-----:R-:W4:Y:S04]  /*3b8a0*/  LDL R6, [R1+0x1244] ;  /* 0x0012440001067983 */ /* 0x001f280000100800 */
[----:B------:R-:W4:Y:S01]  /*3b8b0*/  LDL R7, [R1+0x1248] ;  /* 0x0012480001077983 */ /* 0x000f220000100800 */
[----:B------:R-:W-:-:S02]  /*3b8c0*/  ISETP.GE.AND P2, PT, R61, R4, PT ;  /* 0x000000043d00720c */ /* 0x000fc40003f46270 */
[----:B------:R-:W-:Y:S01]  /*3b8d0*/  PRMT R24, RZ, 0x7610, R24 ;  /* 0x00007610ff187816 */ /* 0x000fe20000000018 */
[----:B------:R-:W0:Y:S10]  /*3b8e0*/  S2R R36, SR_TID.X ;  /* 0x0000000000247919 */ /* 0x000e340000002100 */
[----:B----4-:R-:W-:-:S04]  /*3b8f0*/  @!P2 LOP3.LUT R7, R7, R6, RZ, 0x3c, !PT ;  /* 0x000000060707a212 */ /* 0x010fc800078e3cff */
[----:B------:R-:W-:-:S04]  /*3b900*/  @!P2 LOP3.LUT R6, R7, R6, RZ, 0x3c, !PT ;  /* 0x000000060706a212 */ /* 0x000fc800078e3cff */
[----:B------:R-:W-:Y:S01]  /*3b910*/  @!P2 LOP3.LUT R7, R7, R6, RZ, 0x3c, !PT ;  /* 0x000000060707a212 */ /* 0x000fe200078e3cff */
[----:B---3--:R-:W-:Y:S04]  /*3b920*/  STL [R1+0x3584], R25 ;  /* 0x0035841901007387 */ /* 0x008fe80000100800 */
[----:B------:R1:W3:Y:S04]  /*3b930*/  @!P2 LDG.E.U16 R24, [R6.64] ;  /* 0x000000040618a981 */ /* 0x0002e8000c1e1500 */
[----:B-1----:R-:W4:Y:S04]  /*3b940*/  LDL R6, [R1+0x2f3c] ;  /* 0x002f3c0001067983 */ /* 0x002f280000100800 */
[----:B------:R-:W4:Y:S01]  /*3b950*/  LDL R7, [R1+0x2f48] ;  /* 0x002f480001077983 */ /* 0x000f220000100800 */
[----:B0-----:R-:W-:-:S04]  /*3b960*/  LOP3.LUT R36, R36, 0x1f, RZ, 0xc0, !PT ;  /* 0x0000001f24247812 */ /* 0x001fc800078ec0ff */
[----:B------:R-:W-:Y:S02]  /*3b970*/  ISETP.GE.AND P1, PT, R36, R4, PT ;  /* 0x000000042400720c */ /* 0x000fe40003f26270 */
[----:B------:R-:W-:-:S11]  /*3b980*/  PRMT R0, RZ, 0x7610, R0 ;  /* 0x00007610ff007816 */ /* 0x000fd60000000000 */
[----:B----4-:R-:W-:-:S04]  /*3b990*/  @!P1 LOP3.LUT R7, R7, R6, RZ, 0x3c, !PT ;  /* 0x0000000607079212 */ /* 0x010fc800078e3cff */
[----:B------:R-:W-:-:S04]  /*3b9a0*/  @!P1 LOP3.LUT R6, R7, R6, RZ, 0x3c, !PT ;  /* 0x0000000607069212 */ /* 0x000fc800078e3cff */
[----:B------:R-:W-:-:S05]  /*3b9b0*/  @!P1 LOP3.LUT R7, R7, R6, RZ, 0x3c, !PT ;  /* 0x0000000607079212 */ /* 0x000fca00078e3cff */
[----:B------:R-:W4:Y:S04]  /*3b9c0*/  @!P1 LDG.E.U16 R0, [R6.64] ;  /* 0x0000000406009981 */ /* 0x000f28000c1e1500 */
[----:B---3--:R-:W-:Y:S04]  /*3b9d0*/  STL [R1+0x3588], R24 ;  /* 0x0035881801007387 */ /* 0x008fe80000100800 */
[----:B----4-:R0:W-:Y:S04]  /*3b9e0*/  STL [R1+0x778], R0 ;  /* 0x0007780001007387 */ /* 0x0101e80000100800 */
[----:B0-----:R-:W3:Y:S01]  /*3b9f0*/  LDL.LU R0, [R1+0x3774] ;  /* 0x0037740001007983 */ /* 0x001ee20000300800 */
[----:B------:R-:W4:Y:S02]  /*3ba00*/  LDL R6, [R1+0x2f44] ;  /* 0x002f440001067983 */ /* 0x000f240000100800 */
[----:B------:R-:W4:Y:S01]  /*3ba10*/  LDL R7, [R1+0x2f50] ;  /* 0x002f500001077983 */ /* 0x000f220000100800 */
[----:B--2---:R-:W-:-:S02]  /*3ba20*/  PRMT R2, RZ, 0x7610, R2 ;  /* 0x00007610ff027816 */ /* 0x004fc40000000002 */
        /* <DEDUP_REMOVED lines=253> */
[----:B------:R0:W3:Y:S04]  /*3ca00*/  @!P5 LDG.E.U16 R0, [R6.64] ;  /* 0x000000040600d981 */ /* 0x0000e8000c1e1500 */
[----:B0-----:R-:W4:Y:S04]  /*3ca10*/  LDL R6, [R1+0x2f34] ;  /* 0x002f340001067983 */ /* 0x001f280000100800 */
[----:B------:R-:W4:Y:S01]  /*3ca20*/  LDL R7, [R1+0x2f40] ;  /* 0x002f400001077983 */ /* 0x000f220000100800 */
[----:B------:R-:W-:Y:S02]  /*3ca30*/  ISETP.GE.AND P4, PT, R61, R4, PT ;  /* 0x000000043d00720c */ /* 0x000fe40003f86270 */
[----:B--2---:R-:W-:-:S11]  /*3ca40*/  PRMT R2, RZ, 0x7610, R2 ;  /* 0x00007610ff027816 */ /* 0x004fd60000000002 */
[----:B----4-:R-:W-:-:S04]  /*3ca50*/  @!P4 LOP3.LUT R7, R7, R6, RZ, 0x3c, !PT ;  /* 0x000000060707c212 */ /* 0x010fc800078e3cff */
[----:B------:R-:W-:-:S04]  /*3ca60*/  @!P4 LOP3.LUT R6, R7, R6, RZ, 0x3c, !PT ;  /* 0x000000060706c212 */ /* 0x000fc800078e3cff */
[----:B------:R-:W-:-:S05]  /*3ca70*/  @!P4 LOP3.LUT R7, R7, R6, RZ, 0x3c, !PT ;  /* 0x000000060707c212 */ /* 0x000fca00078e3cff */
[----:B------:R-:W2:Y:S04]  /*3ca80*/  @!P4 LDG.E.U16 R2, [R6.64] ;  /* 0x000000040602c981 */ /* 0x000ea8000c1e1500 */
[----:B---3--:R-:W-:Y:S01]  /*3ca90*/  STL [R1+0x3178], R0 ;  /* 0x0031780001007387 */ /* 0x008fe20000100800 */
[----:B------:R-:W-:-:S03]  /*3caa0*/  ISETP.GE.AND P3, PT, R61, R4, PT ;  /* 0x000000043d00720c */ /* 0x000fc60003f66270 */
[----:B--2---:R0:W-:Y:S04]  /*3cab0*/  STL [R1+0x6fc], R2 ;  /* 0x0006fc0201007387 */ /* 0x0041e80000100800 */
[----:B0-----:R-:W2:Y:S01]  /*3cac0*/  LDL.LU R2, [R1+0x370c] ;  /* 0x00370c0001027983 */ /* 0x001ea20000300800 */
[----:B------:R-:W3:Y:S02]  /*3cad0*/  LDL R6, [R1+0x2f14] ;  /* 0x002f140001067983 */ /* 0x000ee40000100800 */
[----:B------:R-:W3:Y:S01]  /*3cae0*/  LDL R7, [R1+0x2f20] ;  /* 0x002f200001077983 */ /* 0x000ee20000100800 */
[----:B------:R-:W-:Y:S02]  /*3caf0*/  PRMT R31, RZ, 0x7610, R31 ;  /* 0x00007610ff1f7816 */ /* 0x000fe4000000001f */
        /* <DEDUP_REMOVED lines=103> */
[----:B------:R0:W4:Y:S04]  /*3d170*/  @!P5 LDG.E.U16 R0, [R6.64] ;  /* 0x000000040600d981 */ /* 0x000128000c1e1500 */
[----:B0-----:R-:W2:Y:S04]  /*3d180*/  LDL R6, [R1+0x2db4] ;  /* 0x002db40001067983 */ /* 0x001ea80000100800 */
[----:B------:R-:W2:Y:S01]  /*3d190*/  LDL R7, [R1+0x2dc0] ;  /* 0x002dc00001077983 */ /* 0x000ea20000100800 */
[----:B------:R-:W-:Y:S02]  /*3d1a0*/  ISETP.GE.AND P4, PT, R61, R4, PT ;  /* 0x000000043d00720c */ /* 0x000fe40003f86270 */
[----:B---3--:R-:W-:-:S11]  /*3d1b0*/  PRMT R31, RZ, 0x7610, R31 ;  /* 0x00007610ff1f7816 */ /* 0x008fd6000000001f */
[----:B--2---:R-:W-:-:S04]  /*3d1c0*/  @!P4 LOP3.LUT R7, R7, R6, RZ, 0x3c, !PT ;  /* 0x000000060707c212 */ /* 0x004fc800078e3cff */
[----:B------:R-:W-:-:S04]  /*3d1d0*/  @!P4 LOP3.LUT R6, R7, R6, RZ, 0x3c, !PT ;  /* 0x000000060706c212 */ /* 0x000fc800078e3cff */
[----:B------:R-:W-:-:S05]  /*3d1e0*/  @!P4 LOP3.LUT R7, R7, R6, RZ, 0x3c, !PT ;  /* 0x000000060707c212 */ /* 0x000fca00078e3cff */
[----:B------:R-:W2:Y:S04]  /*3d1f0*/  @!P4 LDG.E.U16 R31, [R6.64] ;  /* 0x00000004061fc981 */ /* 0x000ea8000c1e1500 */
[----:B----4-:R-:W-:Y:S01]  /*3d200*/  STL [R1+0x3180], R0 ;  /* 0x0031800001007387 */ /* 0x010fe20000100800 */
        /* <DEDUP_REMOVED lines=115> */
[----:B--2---:R0:W-:Y:S04]  /*3d940*/  STL [R1+0x62c], R31 ;  /* 0x00062c1f01007387 */ /* 0x0041e80000100800 */
[----:B0-----:R-:W2:Y:S01]  /*3d950*/  LDL.LU R31, [R1+0x36e0] ;  /* 0x0036e000011f7983 */ /* 0x001ea20000300800 */
[----:B------:R-:W3:Y:S02]  /*3d960*/  LDL R6, [R1+0x2d94] ;  /* 0x002d940001067983 */ /* 0x000ee40000100800 */
[----:B------:R-:W3:Y:S01]  /*3d970*/  LDL R7, [R1+0x2da0] ;  /* 0x002da00001077983 */ /* 0x000ee20000100800 */
[----:B------:R-:W-:-:S02]  /*3d980*/  ISETP.GE.AND P3, PT, R61, R4, PT ;  /* 0x000000043d00720c */ /* 0x000fc40003f66270 */
[----:B------:R-:W-:-:S11]  /*3d990*/  PRMT R2, RZ, 0x7610, R2 ;  /* 0x00007610ff027816 */ /* 0x000fd60000000002 */
        /* <DEDUP_REMOVED lines=662> */
[----:B----4-:R0:W-:Y:S04]  /*40300*/  STL [R1+0x434], R56 ;  /* 0x0004343801007387 */ /* 0x0101e80000100800 */
[----:B0-----:R-:W3:Y:S04]  /*40310*/  LDL R56, [R1+0x1928] ;  /* 0x0019280001387983 */ /* 0x001ee80000100800 */
[----:B--2---:R0:W-:Y:S04]  /*40320*/  STL [R1+0x430], R2 ;  /* 0x0004300201007387 */ /* 0x0041e80000100800 */
[----:B0-----:R-:W2:Y:S01]  /*40330*/  LDL.LU R2, [R1+0x35d8] ;  /* 0x0035d80001027983 */ /* 0x001ea20000300800 */
[----:B------:R-:W4:Y:S02]  /*40340*/  LDL R6, [R1+0x18a4] ;  /* 0x0018a40001067983 */ /* 0x000f240000100800 */
[----:B------:R-:W4:Y:S01]  /*40350*/  LDL R7, [R1+0x18a8] ;  /* 0x0018a80001077983 */ /* 0x000f220000100800 */
[----:B------:R-:W-:-:S02]  /*40360*/  ISETP.GE.AND P4, PT, R61, R4, PT ;  /* 0x000000043d00720c */ /* 0x000fc40003f86270 */
[----:B------:R-:W-:-:S11]  /*40370*/  PRMT R31, RZ, 0x7610, R31 ;  /* 0x00007610ff1f7816 */ /* 0x000fd6000000001f */
        /* <DEDUP_REMOVED lines=24> */
[----:B------:R-:W-:Y:S02]  /*40500*/  ISETP.GE.AND P5, PT, R61, R4, PT ;  /* 0x000000043d00720c */ /* 0x000fe40003fa6270 */
[----:B--2---:R-:W-:Y:S01]  /*40510*/  PRMT R2, RZ, 0x7610, R2 ;  /* 0x00007610ff027816 */ /* 0x004fe20000000002 */
[----:B---3--:R0:W-:Y:S04]  /*40520*/  STL [R1+0x424], R31 ;  /* 0x0004241f01007387 */ /* 0x0081e80000100800 */
[----:B0-----:R-:W2:Y:S01]  /*40530*/  LDL.LU R31, [R1+0x35cc] ;  /* 0x0035cc00011f7983 */ /* 0x001ea20000300800 */
[----:B------:R-:W3:Y:S05]  /*40540*/  LDL R7, [R1+0x1924] ;  /* 0x0019240001077983 */ /* 0x000eea0000100800 */
[----:B------:R-:W-:-:S02]  /*40550*/  @!P5 IMAD.MOV.U32 R6, RZ, RZ, R56 ;  /* 0x000000ffff06d224 */ /* 0x000fc400078e0038 */
[----:B------:R-:W4:Y:S04]  /*40560*/  LDL R56, [R1+0x2f58] ;  /* 0x002f580001387983 */ /* 0x000f280000100800 */
[----:B---3--:R-:W3:Y:S01]  /*40570*/  @!P5 LDG.E.U16 R2, [R6.64] ;  /* 0x000000040602d981 */ /* 0x008ee2000c1e1500 */
[----:B------:R-:W-:-:S03]  /*40580*/  ISETP.GE.AND P4, PT, R61, R4, PT ;  /* 0x000000043d00720c */ /* 0x000fc60003f86270 */
[----:B---3--:R0:W-:Y:S04]  /*40590*/  STL [R1+0x410], R2 ;  /* 0x0004100201007387 */ /* 0x0081e80000100800 */
[----:B0-----:R-:W3:Y:S01]  /*405a0*/  LDL.LU R2, [R1+0x35c8] ;  /* 0x0035c80001027983 */ /* 0x001ee20000300800 */
[----:B------:R-:W3:Y:S02]  /*405b0*/  LDL R6, [R1+0x1964] ;  /* 0x0019640001067983 */ /* 0x000ee40000100800 */
[----:B------:R-:W3:Y:S01]  /*405c0*/  LDL R7, [R1+0x1968] ;  /* 0x0019680001077983 */ /* 0x000ee20000100800 */
[----:B--2---:R-:W-:Y:S02]  /*405d0*/  PRMT R31, RZ, 0x7610, R31 ;  /* 0x00007610ff1f7816 */ /* 0x004fe4000000001f */
[----:B---3--:R-:W-:-:S04]  /*405e0*/  @!P4 LOP3.LUT R7, R7, R6, RZ, 0x3c, !PT ;  /* 0x000000060707c212 */ /* 0x008fc800078e3cff */
[----:B------:R-:W-:-:S04]  /*405f0*/  @!P4 LOP3.LUT R6, R7, R6, RZ, 0x3c, !PT ;  /* 0x000000060706c212 */ /* 0x000fc800078e3cff */
[----:B------:R-:W-:-:S05]  /*40600*/  @!P4 LOP3.LUT R7, R7, R6, RZ, 0x3c, !PT ;  /* 0x000000060707c212 */ /* 0x000fca00078e3cff */
[----:B------:R-:W2:Y:S01]  /*40610*/  @!P4 LDG.E.U16 R31, [R6.64] ;  /* 0x00000004061fc981 */ /* 0x000ea2000c1e1500 */
[-C--:B------:R-:W-:Y:S02]  /*40620*/  ISETP.GE.AND P5, PT, R30, R4.reuse, PT ;  /* 0x000000041e00720c */ /* 0x080fe40003fa6270 */
[----:B------:R-:W3:Y:S01]  /*40630*/  LDL.LU R30, [R1+0x35c4] ;  /* 0x0035c400011e7983 */ /* 0x000ee20000300800 */
[----:B------:R-:W-:Y:S01]  /*40640*/  ISETP.GE.AND P3, PT, R61, R4, PT ;  /* 0x000000043d00720c */ /* 0x000fe20003f66270 */
[----:B--2---:R0:W-:Y:S04]  /*40650*/  STL [R1+0x40c], R31 ;  /* 0x00040c1f01007387 */ /* 0x0041e80000100800 */
[----:B0-----:R-:W2:Y:S01]  /*40660*/  LDL.LU R31, [R1+0x35c0] ;  /* 0x0035c000011f7983 */ /* 0x001ea20000300800 */
[----:B------:R-:W2:Y:S02]  /*40670*/  LDL R6, [R1+0x1984] ;  /* 0x0019840001067983 */ /* 0x000ea40000100800 */
[----:B------:R-:W2:Y:S01]  /*40680*/  LDL R7, [R1+0x1988] ;  /* 0x0019880001077983 */ /* 0x000ea20000100800 */
[----:B------:R-:W-:-:S04]  /*40690*/  PRMT R2, RZ, 0x7610, R2 ;  /* 0x00007610ff027816 */ /* 0x000fc80000000002 */
[----:B--2---:R-:W-:-:S04]  /*406a0*/  @!P3 LOP3.LUT R7, R7, R6, RZ, 0x3c, !PT ;  /* 0x000000060707b212 */ /* 0x004fc800078e3cff */
[----:B------:R-:W-:-:S04]  /*406b0*/  @!P3 LOP3.LUT R6, R7, R6, RZ, 0x3c, !PT ;  /* 0x000000060706b212 */ /* 0x000fc800078e3cff */
[----:B------:R-:W-:-:S05]  /*406c0*/  @!P3 LOP3.LUT R7, R7, R6, RZ, 0x3c, !PT ;  /* 0x000000060707b212 */ /* 0x000fca00078e3cff */
[----:B------:R-:W2:Y:S01]  /*406d0*/  @!P3 LDG.E.U16 R2, [R6.64] ;  /* 0x000000040602b981 */ /* 0x000ea2000c1e1500 */
[----:B------:R-:W-:-:S03]  /*406e0*/  ISETP.GE.AND P2, PT, R61, R4, PT ;  /* 0x000000043d00720c */ /* 0x000fc60003f46270 */
[----:B--2---:R0:W-:Y:S04]  /*406f0*/  STL [R1+0x408], R2 ;  /* 0x0004080201007387 */ /* 0x0041e80000100800 */
[----:B0-----:R-:W2:Y:S01]  /*40700*/  LDL.LU R2, [R1+0x35bc] ;  /* 0x0035bc0001027983 */ /* 0x001ea20000300800 */
[----:B------:R-:W2:Y:S02]  /*40710*/  LDL R6, [R1+0x19a4] ;  /* 0x0019a40001067983 */ /* 0x000ea40000100800 */
[----:B------:R-:W2:Y:S01]  /*40720*/  LDL R7, [R1+0x19a8] ;  /* 0x0019a80001077983 */ /* 0x000ea20000100800 */
[----:B------:R-:W-:Y:S02]  /*40730*/  PRMT R31, RZ, 0x7610, R31 ;  /* 0x00007610ff1f7816 */ /* 0x000fe4000000001f */
[----:B--2---:R-:W-:-:S04]  /*40740*/  @!P2 LOP3.LUT R7, R7, R6, RZ, 0x3c, !PT ;  /* 0x000000060707a212 */ /* 0x004fc800078e3cff */
[----:B------:R-:W-:-:S04]  /*40750*/  @!P2 LOP3.LUT R6, R7, R6, RZ, 0x3c, !PT ;  /* 0x000000060706a212 */ /* 0x000fc800078e3cff */
[----:B------:R-:W-:-:S05]  /*40760*/  @!P2 LOP3.LUT R7, R7, R6, RZ, 0x3c, !PT ;  /* 0x000000060707a212 */ /* 0x000fca00078e3cff */
[----:B------:R-:W2:Y:S01]  /*40770*/  @!P2 LDG.E.U16 R31, [R6.64] ;  /* 0x00000004061fa981 */ /* 0x000ea2000c1e1500 */
[----:B------:R-:W-:-:S03]  /*40780*/  PRMT R2, RZ, 0x7610, R2 ;  /* 0x00007610ff027816 */ /* 0x000fc60000000002 */
[----:B--2---:R0:W-:Y:S04]  /*40790*/  STL [R1+0x404], R31 ;  /* 0x0004041f01007387 */ /* 0x0041e80000100800 */
[----:B0-----:R-:W2:Y:S01]  /*407a0*/  LDL.LU R31, [R1+0x35b8] ;  /* 0x0035b800011f7983 */ /* 0x001ea20000300800 */
[----:B------:R-:W2:Y:S02]  /*407b0*/  LDL R7, [R1+0x2f4c] ;  /* 0x002f4c0001077983 */ /* 0x000ea40000100800 */
[----:B----4-:R-:W-:Y:S01]  /*407c0*/  @!P5 IMAD.MOV.U32 R6, RZ, RZ, R56 ;  /* 0x000000ffff06d224 */ /* 0x010fe200078e0038 */
[----:B------:R-:W-:Y:S02]  /*407d0*/  ISETP.GE.AND P4, PT, R61, R4, PT ;  /* 0x000000043d00720c */ /* 0x000fe40003f86270 */
[----:B---3--:R-:W-:Y:S01]  /*407e0*/  PRMT R30, RZ, 0x7610, R30 ;  /* 0x00007610ff1e7816 */ /* 0x008fe2000000001e */
[----:B------:R-:W3:Y:S04]  /*407f0*/  LDL R56, [R1+0x1ce0] ;  /* 0x001ce00001387983 */ /* 0x000ee80000100800 */
[----:B--2---:R0:W2:Y:S04]  /*40800*/  @!P5 LDG.E.U16 R2, [R6.64] ;  /* 0x000000040602d981 */ /* 0x0040a8000c1e1500 */
[----:B0-----:R-:W4:Y:S04]  /*40810*/  LDL R6, [R1+0x19e4] ;  /* 0x0019e40001067983 */ /* 0x001f280000100800 */
[----:B------:R-:W4:Y:S02]  /*40820*/  LDL R7, [R1+0x19e8] ;  /* 0x0019e80001077983 */ /* 0x000f240000100800 */
[----:B----4-:R-:W-:-:S04]  /*40830*/  @!P4 LOP3.LUT R7, R7, R6, RZ, 0x3c, !PT ;  /* 0x000000060707c212 */ /* 0x010fc800078e3cff */
[----:B------:R-:W-:-:S04]  /*40840*/  @!P4 LOP3.LUT R6, R7, R6, RZ, 0x3c, !PT ;  /* 0x000000060706c212 */ /* 0x000fc800078e3cff */
[----:B------:R-:W-:-:S05]  /*40850*/  @!P4 LOP3.LUT R7, R7, R6, RZ, 0x3c, !PT ;  /* 0x000000060707c212 */ /* 0x000fca00078e3cff */
[----:B------:R-:W4:Y:S04]  /*40860*/  @!P4 LDG.E.U16 R30, [R6.64] ;  /* 0x00000004061ec981 */ /* 0x000f28000c1e1500 */
[----:B--2---:R-:W-:Y:S01]  /*40870*/  STL [R1+0x317c], R2 ;  /* 0x00317c0201007387 */ /* 0x004fe20000100800 */
        /* <DEDUP_REMOVED lines=93> */
[----:B------:R-:W-:Y:S01]  /*40e50*/  STL [R1+0x3510], R2 ;  /* 0x0035100201007387 */ /* 0x000fe20000100800 */
[----:B----4-:R0:W-:Y:S04]  /*40e60*/  STL [R1+0x3fc], R30 ;  /* 0x0003fc1e01007387 */ /* 0x0101e80000100800 */
        /* <DEDUP_REMOVED lines=12> */
[----:B------:R-:W2:Y:S02]  /*40f30*/  LDL R6, [R1+0x1a24] ;  /* 0x001a240001067983 */ /* 0x000ea40000100800 */
[----:B------:R-:W2:Y:S01]  /*40f40*/  LDL R7, [R1+0x1a28] ;  /* 0x001a280001077983 */ /* 0x000ea20000100800 */
[----:B------:R-:W-:Y:S02]  /*40f50*/  PRMT R60, RZ, 0x7610, R60 ;  /* 0x00007610ff3c7816 */ /* 0x000fe4000000003c */
[----:B--2---:R-:W-:-:S04]  /*40f60*/  @!P3 LOP3.LUT R7, R7, R6, RZ, 0x3c, !PT ;  /* 0x000000060707b212 */ /* 0x004fc800078e3cff */
[----:B------:R-:W-:-:S04]  /*40f70*/  @!P3 LOP3.LUT R6, R7, R6, RZ, 0x3c, !PT ;  /* 0x000000060706b212 */ /* 0x000fc800078e3cff */
[----:B------:R-:W-:-:S05]  /*40f80*/  @!P3 LOP3.LUT R7, R7, R6, RZ, 0x3c, !PT ;  /* 0x000000060707b212 */ /* 0x000fca00078e3cff */
[----:B------:R0:W2:Y:S04]  /*40f90*/  @!P3 LDG.E.U16 R60, [R6.64] ;  /* 0x00000004063cb981 */ /* 0x0000a8000c1e1500 */
[----:B0-----:R-:W2:Y:S04]  /*40fa0*/  LDL R6, [R1+0x1a64] ;  /* 0x001a640001067983 */ /* 0x001ea80000100800 */
[----:B------:R-:W2:Y:S01]  /*40fb0*/  LDL R7, [R1+0x1a68] ;  /* 0x001a680001077983 */ /* 0x000ea20000100800 */
[----:B------:R-:W-:Y:S02]  /*40fc0*/  ISETP.GE.AND P2, PT, R61, R4, PT ;  /* 0x000000043d00720c */ /* 0x000fe40003f46270 */
[----:B------:R-:W-:-:S11]  /*40fd0*/  PRMT R30, RZ, 0x7610, R30 ;  /* 0x00007610ff1e7816 */ /* 0x000fd6000000001e */
[----:B--2---:R-:W-:-:S04]  /*40fe0*/  @!P2 LOP3.LUT R7, R7, R6, RZ, 0x3c, !PT ;  /* 0x000000060707a212 */ /* 0x004fc800078e3cff */
[----:B------:R-:W-:-:S04]  /*40ff0*/  @!P2 LOP3.LUT R6, R7, R6, RZ, 0x3c, !PT ;  /* 0x000000060706a212 */ /* 0x000fc800078e3cff */
[----:B------:R-:W-:-:S05]  /*41000*/  @!P2 LOP3.LUT R7, R7, R6, RZ, 0x3c, !PT ;  /* 0x000000060707a212 */ /* 0x000fca00078e3cff */
[----:B------:R-:W2:Y:S04]  /*41010*/  @!P2 LDG.E.U16 R30, [R6.64] ;  /* 0x00000004061ea981 */ /* 0x000ea8000c1e1500 */
[----:B------:R0:W-:Y:S04]  /*41020*/  STL [R1+0x3f4], R60 ;  /* 0x0003f43c01007387 */ /* 0x0001e80000100800 */
[----:B0-----:R-:W3:Y:S04]  /*41030*/  LDL R60, [R1+0x1be0] ;  /* 0x001be000013c7983 */ /* 0x001ee80000100800 */
[----:B--2---:R0:W-:Y:S04]  /*41040*/  STL [R1+0x3f0], R30 ;  /* 0x0003f01e01007387 */ /* 0x0041e80000100800 */
[----:B0-----:R-:W2:Y:S01]  /*41050*/  LDL.LU R30, [R1+0x35ac] ;  /* 0x0035ac00011e7983 */ /* 0x001ea20000300800 */
[----:B------:R-:W2:Y:S01]  /*41060*/  LDL R7, [R1+0x1cdc] ;  /* 0x001cdc0001077983 */ /* 0x000ea20000100800 */
[----:B----4-:R-:W-:Y:S01]  /*41070*/  PRMT R31, RZ, 0x7610, R31 ;  /* 0x00007610ff1f7816 */ /* 0x010fe2000000001f */
[----:B---3--:R-:W-:-:S02]  /*41080*/  @!P1 IMAD.MOV.U32 R6, RZ, RZ, R56 ;  /* 0x000000ffff069224 */ /* 0x008fc400078e0038 */
[----:B------:R-:W3:Y:S04]  /*41090*/  LDL R56, [R1+0x1bd8] ;  /* 0x001bd80001387983 */ /* 0x000ee80000100800 */
[----:B--2---:R-:W2:Y:S04]  /*410a0*/  @!P1 LDG.E.U16 R31, [R6.64] ;  /* 0x00000004061f9981 */ /* 0x004ea8000c1e1500 */
[----:B--2---:R0:W-:Y:S04]  /*410b0*/  STL [R1+0x60], R31 ;  /* 0x0000601f01007387 */ /* 0x0041e80000100800 */
[----:B0-----:R-:W2:Y:S01]  /*410c0*/  LDL.LU R31, [R1+0x35a8] ;  /* 0x0035a800011f7983 */ /* 0x001ea20000300800 */
[----:B------:R-:W4:Y:S02]  /*410d0*/  LDL R6, [R1+0x1cd4] ;  /* 0x001cd40001067983 */ /* 0x000f240000100800 */
[----:B------:R-:W4:Y:S01]  /*410e0*/  LDL R7, [R1+0x1cd8] ;  /* 0x001cd80001077983 */ /* 0x000f220000100800 */
[----:B------:R-:W-:-:S02]  /*410f0*/  PRMT R30, RZ, 0x7610, R30 ;  /* 0x00007610ff1e7816 */ /* 0x000fc4000000001e */
[----:B----4-:R-:W-:-:S04]  /*41100*/  @!P0 LOP3.LUT R7, R7, R6, RZ, 0x3c, !PT ;  /* 0x0000000607078212 */ /* 0x010fc800078e3cff */
[----:B------:R-:W-:-:S04]  /*41110*/  @!P0 LOP3.LUT R6, R7, R6, RZ, 0x3c, !PT ;  /* 0x0000000607068212 */ /* 0x000fc800078e3cff */
[----:B------:R-:W-:-:S05]  /*41120*/  @!P0 LOP3.LUT R7, R7, R6, RZ, 0x3c, !PT ;  /* 0x0000000607078212 */ /* 0x000fca00078e3cff */
[----:B------:R-:W4:Y:S04]  /*41130*/  @!P0 LDG.E.U16 R30, [R6.64] ;  /* 0x00000004061e8981 */ /* 0x000f28000c1e1500 */
[----:B----4-:R0:W-:Y:S04]  /*41140*/  STL [R1+0x5c], R30 ;  /* 0x00005c1e01007387 */ /* 0x0101e80000100800 */
[----:B0-----:R-:W4:Y:S01]  /*41150*/  LDL.LU R30, [R1+0x35a4] ;  /* 0x0035a400011e7983 */ /* 0x001f220000300800 */
[----:B------:R-:W3:Y:S02]  /*41160*/  LDL R6, [R1+0x1c5c] ;  /* 0x001c5c0001067983 */ /* 0x000ee40000100800 */
[----:B------:R-:W3:Y:S01]  /*41170*/  LDL R7, [R1+0x1c60] ;  /* 0x001c600001077983 */ /* 0x000ee20000100800 */
[----:B--2---:R-:W-:-:S02]  /*41180*/  PRMT R31, RZ, 0x7610, R31 ;  /* 0x00007610ff1f7816 */ /* 0x004fc4000000001f */
[----:B---3--:R-:W-:-:S04]  /*41190*/  @!P1 LOP3.LUT R7, R7, R6, RZ, 0x3c, !PT ;  /* 0x0000000607079212 */ /* 0x008fc800078e3cff */
[----:B------:R-:W-:-:S04]  /*411a0*/  @!P1 LOP3.LUT R6, R7, R6, RZ, 0x3c, !PT ;  /* 0x0000000607069212 */ /* 0x000fc800078e3cff */
[----:B------:R-:W-:-:S05]  /*411b0*/  @!P1 LOP3.LUT R7, R7, R6, RZ, 0x3c, !PT ;  /* 0x0000000607079212 */ /* 0x000fca00078e3cff */
[----:B------:R-:W2:Y:S04]  /*411c0*/  @!P1 LDG.E.U16 R31, [R6.64] ;  /* 0x00000004061f9981 */ /* 0x000ea8000c1e1500 */
[----:B--2---:R0:W-:Y:S04]  /*411d0*/  STL [R1+0x58], R31 ;  /* 0x0000581f01007387 */ /* 0x0041e80000100800 */
[----:B0-----:R-:W2:Y:S01]  /*411e0*/  LDL.LU R31, [R1+0x35a0] ;  /* 0x0035a000011f7983 */ /* 0x001ea20000300800 */
[----:B------:R-:W3:Y:S02]  /*411f0*/  LDL R6, [R1+0x1c54] ;  /* 0x001c540001067983 */ /* 0x000ee40000100800 */
[----:B------:R-:W3:Y:S01]  /*41200*/  LDL R7, [R1+0x1c58] ;  /* 0x001c580001077983 */ /* 0x000ee20000100800 */
[----:B----4-:R-:W-:-:S02]  /*41210*/  PRMT R30, RZ, 0x7610, R30 ;  /* 0x00007610ff1e7816 */ /* 0x010fc4000000001e */
[----:B---3--:R-:W-:-:S04]  /*41220*/  @!P0 LOP3.LUT R7, R7, R6, RZ, 0x3c, !PT ;  /* 0x0000000607078212 */ /* 0x008fc800078e3cff */
[----:B------:R-:W-:-:S04]  /*41230*/  @!P0 LOP3.LUT R6, R7, R6, RZ, 0x3c, !PT ;  /* 0x0000000607068212 */ /* 0x000fc800078e3cff */
[----:B------:R-:W-:-:S05]  /*41240*/  @!P0 LOP3.LUT R7, R7, R6, RZ, 0x3c, !PT ;  /* 0x0000000607078212 */ /* 0x000fca00078e3cff */
[----:B------:R-:W3:Y:S01]  /*41250*/  @!P0 LDG.E.U16 R30, [R6.64] ;  /* 0x00000004061e8981 */ /* 0x000ee2000c1e1500 */
[----:B--2---:R-:W-:-:S03]  /*41260*/  PRMT R31, RZ, 0x7610, R31 ;  /* 0x00007610ff1f7816 */ /* 0x004fc6000000001f */
[----:B---3--:R0:W-:Y:S04]  /*41270*/  STL [R1+0x54], R30 ;  /* 0x0000541e01007387 */ /* 0x0081e80000100800 */
[----:B0-----:R-:W2:Y:S01]  /*41280*/  LDL.LU R30, [R1+0x359c] ;  /* 0x00359c00011e7983 */ /* 0x001ea20000300800 */
[----:B------:R-:W3:Y:S02]  /*41290*/  LDL R7, [R1+0x1bdc] ;  /* 0x001bdc0001077983 */ /* 0x000ee40000100800 */
[----:B------:R-:W-:Y:S02]  /*412a0*/  @!P1 IMAD.MOV.U32 R6, RZ, RZ, R60 ;  /* 0x000000ffff069224 */ /* 0x000fe400078e003c */
[----:B------:R-:W4:Y:S04]  /*412b0*/  LDL R60, [R1+0x1ad4] ;  /* 0x001ad400013c7983 */ /* 0x000f280000100800 */
[----:B---3--:R0:W3:Y:S04]  /*412c0*/  @!P1 LDG.E.U16 R31, [R6.64] ;  /* 0x00000004061f9981 */ /* 0x0080e8000c1e1500 */
[----:B0-----:R-:W4:Y:S01]  /*412d0*/  LDL R7, [R1+0x1bd4] ;  /* 0x001bd40001077983 */ /* 0x001f220000100800 */
[----:B--2---:R-:W-:Y:S01]  /*412e0*/  PRMT R30, RZ, 0x7610, R30 ;  /* 0x00007610ff1e7816 */ /* 0x004fe2000000001e */
[----:B------:R-:W-:-:S02]  /*412f0*/  @!P0 IMAD.MOV.U32 R6, RZ, RZ, R56 ;  /* 0x000000ffff068224 */ /* 0x000fc400078e0038 */
[----:B---3--:R0:W-:Y:S01]  /*41300*/  STL [R1+0x50], R31 ;  /* 0x0000501f01007387 */ /* 0x0081e20000100800 */
[----:B------:R-:W-:Y:S01]  /*41310*/  PRMT R54, RZ, 0x7610, R54 ;  /* 0x00007610ff367816 */ /* 0x000fe20000000036 */
[----:B------:R-:W2:Y:S02]  /*41320*/  LDL R56, [R1+0x1a5c] ;  /* 0x001a5c0001387983 */ /* 0x000ea40000100800 */
[----:B----4-:R1:W3:Y:S04]  /*41330*/  @!P0 LDG.E.U16 R30, [R6.64] ;  /* 0x00000004061e8981 */ /* 0x0102e8000c1e1500 */
[----:B0-----:R-:W4:Y:S04]  /*41340*/  LDL R31, [R1+0x1ad8] ;  /* 0x001ad800011f7983 */ /* 0x001f280000100800 */
[----:B-1----:R-:W2:Y:S04]  /*41350*/  LDL R6, [R1+0x1b5c] ;  /* 0x001b5c0001067983 */ /* 0x002ea80000100800 */
[----:B------:R-:W2:Y:S02]  /*41360*/  LDL R7, [R1+0x1b60] ;  /* 0x001b600001077983 */ /* 0x000ea40000100800 */
[----:B--2---:R-:W-:-:S04]  /*41370*/  @!P1 LOP3.LUT R7, R7, R6, RZ, 0x3c, !PT ;  /* 0x0000000607079212 */ /* 0x004fc800078e3cff */
[----:B------:R-:W-:-:S04]  /*41380*/  @!P1 LOP3.LUT R6, R7, R6, RZ, 0x3c, !PT ;  /* 0x0000000607069212 */ /* 0x000fc800078e3cff */
[----:B------:R-:W-:-:S05]  /*41390*/  @!P1 LOP3.LUT R7, R7, R6, RZ, 0x3c, !PT ;  /* 0x0000000607079212 */ /* 0x000fca00078e3cff */
[----:B------:R-:W2:Y:S04]  /*413a0*/  @!P1 LDG.E.U16 R54, [R6.64] ;  /* 0x0000000406369981 */ /* 0x000ea8000c1e1500 */
[----:B---3--:R0:W-:Y:S04]  /*413b0*/  STL [R1+0x4c], R30 ;  /* 0x00004c1e01007387 */ /* 0x0081e80000100800 */
[----:B0-----:R-:W3:Y:S04]  /*413c0*/  LDL R30, [R1+0x1a60] ;  /* 0x001a6000011e7983 */ /* 0x001ee80000100800 */
[----:B--2---:R0:W-:Y:S04]  /*413d0*/  STL [R1+0x48], R54 ;  /* 0x0000483601007387 */ /* 0x0041e80000100800 */
[----:B0-----:R-:W2:Y:S01]  /*413e0*/  LDL.LU R54, [R1+0x3598] ;  /* 0x0035980001367983 */ /* 0x001ea20000300800 */
[----:B------:R-:W2:Y:S02]  /*413f0*/  LDL R6, [R1+0x1b54] ;  /* 0x001b540001067983 */ /* 0x000ea40000100800 */
[----:B------:R-:W2:Y:S01]  /*41400*/  LDL R7, [R1+0x1b58] ;  /* 0x001b580001077983 */ /* 0x000ea20000100800 */
[----:B------:R-:W-:-:S02]  /*41410*/  PRMT R26, RZ, 0x7610, R26 ;  /* 0x00007610ff1a7816 */ /* 0x000fc4000000001a */
[----:B--2---:R-:W-:-:S04]  /*41420*/  @!P0 LOP3.LUT R7, R7, R6, RZ, 0x3c, !PT ;  /* 0x0000000607078212 */ /* 0x004fc800078e3cff */
[----:B------:R-:W-:-:S04]  /*41430*/  @!P0 LOP3.LUT R6, R7, R6, RZ, 0x3c, !PT ;  /* 0x0000000607068212 */ /* 0x000fc800078e3cff */
[----:B------:R-:W-:-:S05]  /*41440*/  @!P0 LOP3.LUT R7, R7, R6, RZ, 0x3c, !PT ;  /* 0x0000000607078212 */ /* 0x000fca00078e3cff */
[----:B------:R0:W2:Y:S04]  /*41450*/  @!P0 LDG.E.U16 R26, [R6.64] ;  /* 0x00000004061a8981 */ /* 0x0000a8000c1e1500 */
[----:B0-----:R-:W2:Y:S04]  /*41460*/  LDL R6, [R1+0x1adc] ;  /* 0x001adc0001067983 */ /* 0x001ea80000100800 */
[----:B------:R-:W2:Y:S01]  /*41470*/  LDL R7, [R1+0x1ae0] ;  /* 0x001ae00001077983 */ /* 0x000ea20000100800 */
[----:B------:R-:W-:Y:S02]  /*41480*/  PRMT R54, RZ, 0x7610, R54 ;  /* 0x00007610ff367816 */ /* 0x000fe40000000036 */
[----:B------:R-:W-:-:S02]  /*41490*/  PRMT R24, RZ, 0x7610, R24 ;  /* 0x00007610ff187816 */ /* 0x000fc40000000018 */
[----:B--2---:R-:W-:-:S04]  /*414a0*/  @!P1 LOP3.LUT R7, R7, R6, RZ, 0x3c, !PT ;  /* 0x0000000607079212 */ /* 0x004fc800078e3cff */
[----:B------:R-:W-:-:S04]  /*414b0*/  @!P1 LOP3.LUT R6, R7, R6, RZ, 0x3c, !PT ;  /* 0x0000000607069212 */ /* 0x000fc800078e3cff */
[----:B------:R-:W-:-:S05]  /*414c0*/  @!P1 LOP3.LUT R7, R7, R6, RZ, 0x3c, !PT ;  /* 0x0000000607079212 */ /* 0x000fca00078e3cff */
[----:B------:R4:W2:Y:S02]  /*414d0*/  @!P1 LDG.E.U16 R54, [R6.64] ;  /* 0x0000000406369981 */ /* 0x0008a4000c1e1500 */
[----:B----4-:R-:W-:Y:S02]  /*414e0*/  @!P0 IMAD.MOV.U32 R6, RZ, RZ, R31 ;  /* 0x000000ffff068224 */ /* 0x010fe400078e001f */
[----:B------:R-:W-:-:S05]  /*414f0*/  @!P0 IMAD.MOV.U32 R7, RZ, RZ, R60 ;  /* 0x000000ffff078224 */ /* 0x000fca00078e003c */
[----:B------:R3:W4:Y:S01]  /*41500*/  @!P0 LDG.E.U16 R24, [R6.64] ;  /* 0x0000000406188981 */ /* 0x000722000c1e1500 */
[----:B------:R-:W-:-:S03]  /*41510*/  PRMT R28, RZ, 0x7610, R28 ;  /* 0x00007610ff1c7816 */ /* 0x000fc6000000001c */
[----:B------:R0:W-:Y:S01]  /*41520*/  STL [R1+0x44], R26 ;  /* 0x0000441a01007387 */ /* 0x0001e20000100800 */
[----:B---3--:R-:W-:Y:S02]  /*41530*/  @!P1 IMAD.MOV.U32 R6, RZ, RZ, R30 ;  /* 0x000000ffff069224 */ /* 0x008fe400078e001e */
[----:B------:R-:W-:Y:S01]  /*41540*/  @!P1 IMAD.MOV.U32 R7, RZ, RZ, R56 ;  /* 0x000000ffff079224 */ /* 0x000fe200078e0038 */
[----:B0-----:R-:W3:Y:S04]  /*41550*/  LDL R26, [R1+0x1a58] ;  /* 0x001a5800011a7983 */ /* 0x001ee80000100800 */
[----:B------:R0:W3:Y:S04]  /*41560*/  @!P1 LDG.E.U16 R28, [R6.64] ;  /* 0x00000004061c9981 */ /* 0x0000e8000c1e1500 */
[----:B--2---:R1:W-:Y:S04]  /*41570*/  STL [R1+0x40], R54 ;  /* 0x0000403601007387 */ /* 0x0043e80000100800 */
[----:B-1----:R-:W2:Y:S01]  /*41580*/  LDL.LU R54, [R1+0x3594] ;  /* 0x0035940001367983 */ /* 0x002ea20000300800 */
[----:B------:R-:W2:Y:S03]  /*41590*/  LDL R31, [R1+0x19d4] ;  /* 0x0019d400011f7983 */ /* 0x000ea60000100800 */
[----:B----4-:R1:W-:Y:S01]  /*415a0*/  STL [R1+0x3c], R24 ;  /* 0x00003c1801007387 */ /* 0x0103e20000100800 */
[----:B0-----:R-:W4:Y:S01]  /*415b0*/  LDL R7, [R1+0x1a54] ;  /* 0x001a540001077983 */ /* 0x001f220000100800 */
[----:B------:R-:W-:Y:S01]  /*415c0*/  PRMT R25, RZ, 0x7610, R25 ;  /* 0x00007610ff197816 */ /* 0x000fe20000000019 */
[----:B------:R-:W2:Y:S01]  /*415d0*/  LDL R60, [R1+0x195c] ;  /* 0x00195c00013c7983 */ /* 0x000ea20000100800 */
[----:B------:R-:W2:Y:S04]  /*415e0*/  LDL R56, [R1+0x1960] ;  /* 0x0019600001387983 */ /* 0x000ea80000100800 */
[----:B------:R-:W2:Y:S04]  /*415f0*/  LDL R30, [R1+0x1954] ;  /* 0x00195400011e7983 */ /* 0x000ea80000100800 */
[----:B-1----:R-:W2:Y:S01]  /*41600*/  LDL R24, [R1+0x19d8] ;  /* 0x0019d80001187983 */ /* 0x002ea20000100800 */
[----:B---3--:R-:W-:-:S03]  /*41610*/  @!P0 IMAD.MOV.U32 R6, RZ, RZ, R26 ;  /* 0x000000ffff068224 */ /* 0x008fc600078e001a */
[----:B------:R0:W-:Y:S01]  /*41620*/  STL [R1+0x34], R28 ;  /* 0x0000341c01007387 */ /* 0x0001e20000100800 */
[----:B------:R-:W-:Y:S01]  /*41630*/  PRMT R50, RZ, 0x7610, R50 ;  /* 0x00007610ff327816 */ /* 0x000fe20000000032 */
[----:B------:R-:W3:Y:S02]  /*41640*/  LDL R26, [R1+0x18dc] ;  /* 0x0018dc00011a7983 */ /* 0x000ee40000100800 */
[----:B0-----:R-:W2:Y:S04]  /*41650*/  LDL R28, [R1+0x1958] ;  /* 0x00195800011c7983 */ /* 0x001ea80000100800 */
[----:B----4-:R0:W4:Y:S04]  /*41660*/  @!P0 LDG.E.U16 R25, [R6.64] ;  /* 0x0000000406198981 */ /* 0x010128000c1e1500 */
[----:B0-----:R-:W2:Y:S04]  /*41670*/  LDL R6, [R1+0x19dc] ;  /* 0x0019dc0001067983 */ /* 0x001ea80000100800 */
[----:B------:R-:W2:Y:S02]  /*41680*/  LDL R7, [R1+0x19e0] ;  /* 0x0019e00001077983 */ /* 0x000ea40000100800 */
[----:B--2---:R-:W-:-:S04]  /*41690*/  @!P1 LOP3.LUT R7, R7, R6, RZ, 0x3c, !PT ;  /* 0x0000000607079212 */ /* 0x004fc800078e3cff */
[----:B------:R-:W-:-:S04]  /*416a0*/  @!P1 LOP3.LUT R6, R7, R6, RZ, 0x3c, !PT ;  /* 0x0000000607069212 */ /* 0x000fc800078e3cff */
[----:B------:R-:W-:-:S05]  /*416b0*/  @!P1 LOP3.LUT R7, R7, R6, RZ, 0x3c, !PT ;  /* 0x0000000607079212 */ /* 0x000fca00078e3cff */
[----:B------:R0:W2:Y:S04]  /*416c0*/  @!P1 LDG.E.U16 R50, [R6.64] ;  /* 0x0000000406329981 */ /* 0x0000a8000c1e1500 */
[----:B----4-:R1:W-:Y:S04]  /*416d0*/  STL [R1+0x30], R25 ;  /* 0x0000301901007387 */ /* 0x0103e80000100800 */
[----:B-1----:R-:W4:Y:S01]  /*416e0*/  LDL R25, [R1+0x18e0] ;  /* 0x0018e00001197983 */ /* 0x002f220000100800 */
[----:B------:R-:W-:Y:S01]  /*416f0*/  PRMT R54, RZ, 0x7610, R54 ;  /* 0x00007610ff367816 */ /* 0x000fe20000000036 */
[----:B0-----:R-:W-:-:S02]  /*41700*/  @!P0 IMAD.MOV.U32 R6, RZ, RZ, R24 ;  /* 0x000000ffff068224 */ /* 0x001fc400078e0018 */
[----:B------:R-:W-:-:S05]  /*41710*/  @!P0 IMAD.MOV.U32 R7, RZ, RZ, R31 ;  /* 0x000000ffff078224 */ /* 0x000fca00078e001f */
[----:B------:R0:W3:Y:S01]  /*41720*/  @!P0 LDG.E.U16 R54, [R6.64] ;  /* 0x0000000406368981 */ /* 0x0000e2000c1e1500 */
[----:B------:R-:W-:Y:S02]  /*41730*/  PRMT R48, RZ, 0x7610, R48 ;  /* 0x00007610ff307816 */ /* 0x000fe40000000030 */
[----:B------:R-:W-:Y:S01]  /*41740*/  PRMT R40, RZ, 0x7610, R40 ;  /* 0x00007610ff287816 */ /* 0x000fe20000000028 */
[----:B0-----:R-:W-:Y:S01]  /*41750*/  @!P1 IMAD.MOV.U32 R6, RZ, RZ, R56 ;  /* 0x000000ffff069224 */ /* 0x001fe200078e0038 */
[----:B--2---:R0:W-:Y:S04]  /*41760*/  STL [R1+0x24], R50 ;  /* 0x0000243201007387 */ /* 0x0041e80000100800 */
[----:B0-----:R-:W2:Y:S01]  /*41770*/  LDL.LU R50, [R1+0x3590] ;  /* 0x0035900001327983 */ /* 0x001ea20000300800 */
[----:B------:R-:W2:Y:S02]  /*41780*/  LDL R31, [R1+0x18d4] ;  /* 0x0018d400011f7983 */ /* 0x000ea40000100800 */
[----:B------:R-:W2:Y:S02]  /*41790*/  LDL R24, [R1+0x18d8] ;  /* 0x0018d80001187983 */ /* 0x000ea40000100800 */
[----:B------:R-:W-:-:S05]  /*417a0*/  @!P1 IMAD.MOV.U32 R7, RZ, RZ, R60 ;  /* 0x000000ffff079224 */ /* 0x000fca00078e003c */
[----:B------:R0:W2:Y:S01]  /*417b0*/  @!P1 LDG.E.U16 R48, [R6.64] ;  /* 0x0000000406309981 */ /* 0x0000a2000c1e1500 */
[----:B------:R-:W-:Y:S01]  /*417c0*/  PRMT R2, RZ, 0x7610, R2 ;  /* 0x00007610ff027816 */ /* 0x000fe20000000002 */
[----:B0-----:R-:W-:Y:S02]  /*417d0*/  @!P0 IMAD.MOV.U32 R6, RZ, RZ, R28 ;  /* 0x000000ffff068224 */ /* 0x001fe400078e001c */
[----:B------:R-:W-:-:S05]  /*417e0*/  @!P0 IMAD.MOV.U32 R7, RZ, RZ, R30 ;  /* 0x000000ffff078224 */ /* 0x000fca00078e001e */
[----:B------:R4:W2:Y:S02]  /*417f0*/  @!P0 LDG.E.U16 R40, [R6.64] ;  /* 0x0000000406288981 */ /* 0x0008a4000c1e1500 */
[----:B----4-:R-:W-:Y:S02]  /*41800*/  @!P1 IMAD.MOV.U32 R6, RZ, RZ, R25 ;  /* 0x000000ffff069224 */ /* 0x010fe400078e0019 */
[----:B---3--:R-:W-:-:S05]  /*41810*/  @!P1 IMAD.MOV.U32 R7, RZ, RZ, R26 ;  /* 0x000000ffff079224 */ /* 0x008fca00078e001a */
[----:B------:R2:W3:Y:S01]  /*41820*/  @!P1 LDG.E.U16 R2, [R6.64] ;  /* 0x0000000406029981 */ /* 0x0004e2000c1e1500 */
[----:B------:R-:W-:-:S03]  /*41830*/  PRMT R0, RZ, 0x7610, R0 ;  /* 0x00007610ff007816 */ /* 0x000fc60000000000 */
[----:B------:R0:W-:Y:S04]  /*41840*/  STL [R1+0x20], R54 ;  /* 0x0000203601007387 */ /* 0x0001e80000100800 */
[----:B0-----:R-:W4:Y:S01]  /*41850*/  LDL.LU R54, [R1+0x358c] ;  /* 0x00358c0001367983 */ /* 0x001f220000300800 */
[----:B------:R-:W4:Y:S02]  /*41860*/  LDL R30, [R1+0x185c] ;  /* 0x00185c00011e7983 */ /* 0x000f240000100800 */
[----:B------:R-:W4:Y:S02]  /*41870*/  LDL R28, [R1+0x1860] ;  /* 0x00186000011c7983 */ /* 0x000f240000100800 */
[----:B------:R-:W4:Y:S01]  /*41880*/  LDL R26, [R1+0x1854] ;  /* 0x00185400011a7983 */ /* 0x000f220000100800 */
[----:B------:R-:W4:Y:S01]  /*41890*/  LDL R25, [R1+0x1858] ;  /* 0x0018580001197983 */ /* 0x000f220000100800 */
[----:B--2---:R-:W-:-:S02]  /*418a0*/  @!P0 IMAD.MOV.U32 R7, RZ, RZ, R31 ;  /* 0x000000ffff078224 */ /* 0x004fc400078e001f */
[----:B------:R-:W-:-:S05]  /*418b0*/  @!P0 IMAD.MOV.U32 R6, RZ, RZ, R24 ;  /* 0x000000ffff068224 */ /* 0x000fca00078e0018 */
[----:B------:R4:W2:Y:S01]  /*418c0*/  @!P0 LDG.E.U16 R0, [R6.64] ;  /* 0x0000000406008981 */ /* 0x0008a2000c1e1500 */
[----:B------:R-:W-:-:S03]  /*418d0*/  PRMT R59, RZ, 0x7610, R59 ;  /* 0x00007610ff3b7816 */ /* 0x000fc6000000003b */
[----:B---3--:R0:W-:Y:S01]  /*418e0*/  STL [R1+0x3514], R2 ;  /* 0x0035140201007387 */ /* 0x0081e20000100800 */
[----:B------:R1:W-:Y:S02]  /*418f0*/  STL [R1+0x10], R40 ;  /* 0x0000102801007387 */ /* 0x0003e40000100800 */
[----:B------:R-:W3:Y:S02]  /*41900*/  LDL R31, [R1+0x1850] ;  /* 0x00185000011f7983 */ /* 0x000ee40000100800 */
[----:B------:R-:W3:Y:S01]  /*41910*/  LDL R24, [R1+0x17dc] ;  /* 0x0017dc0001187983 */ /* 0x000ee20000100800 */
[----:B0-----:R-:W3:Y:S04]  /*41920*/  LDL R2, [R1+0x17e0] ;  /* 0x0017e00001027983 */ /* 0x001ee80000100800 */
[----:B-1----:R-:W3:Y:S01]  /*41930*/  LDL R40, [R1+0x184c] ;  /* 0x00184c0001287983 */ /* 0x002ee20000100800 */
[----:B----4-:R-:W-:-:S02]  /*41940*/  @!P1 IMAD.MOV.U32 R7, RZ, RZ, R30 ;  /* 0x000000ffff079224 */ /* 0x010fc400078e001e */
[----:B------:R-:W-:-:S05]  /*41950*/  @!P1 IMAD.MOV.U32 R6, RZ, RZ, R28 ;  /* 0x000000ffff069224 */ /* 0x000fca00078e001c */
[----:B------:R0:W4:Y:S04]  /*41960*/  @!P1 LDG.E.U16 R59, [R6.64] ;  /* 0x00000004063b9981 */ /* 0x000128000c1e1500 */
[----:B--2---:R-:W-:Y:S01]  /*41970*/  STL [R1+0x3518], R0 ;  /* 0x0035180001007387 */ /* 0x004fe20000100800 */
[----:B------:R-:W2:Y:S02]  /*41980*/  LDL R30, [R1+0x17d4] ;  /* 0x0017d400011e7983 */ /* 0x000ea40000100800 */
[----:B------:R-:W2:Y:S01]  /*41990*/  LDL R28, [R1+0x17d8] ;  /* 0x0017d800011c7983 */ /* 0x000ea20000100800 */
[----:B------:R-:W-:Y:S01]  /*419a0*/  PRMT R58, RZ, 0x7610, R58 ;  /* 0x00007610ff3a7816 */ /* 0x000fe2000000003a */
[----:B0-----:R-:W-:Y:S02]  /*419b0*/  @!P0 IMAD.MOV.U32 R6, RZ, RZ, R25 ;  /* 0x000000ffff068224 */ /* 0x001fe400078e0019 */
[----:B------:R-:W-:Y:S01]  /*419c0*/  @!P0 IMAD.MOV.U32 R7, RZ, RZ, R26 ;  /* 0x000000ffff078224 */ /* 0x000fe200078e001a */
[----:B------:R-:W-:-:S04]  /*419d0*/  PRMT R57, RZ, 0x7610, R57 ;  /* 0x00007610ff397816 */ /* 0x000fc80000000039 */
[----:B------:R3:W2:Y:S01]  /*419e0*/  @!P0 LDG.E.U16 R58, [R6.64] ;  /* 0x00000004063a8981 */ /* 0x0006a2000c1e1500 */
[----:B------:R-:W-:Y:S02]  /*419f0*/  PRMT R55, RZ, 0x7610, R55 ;  /* 0x00007610ff377816 */ /* 0x000fe40000000037 */
[----:B------:R-:W-:Y:S01]  /*41a00*/  PRMT R54, RZ, 0x7610, R54 ;  /* 0x00007610ff367816 */ /* 0x000fe20000000036 */
[----:B---3--:R-:W-:Y:S02]  /*41a10*/  @!P5 IMAD.MOV.U32 R6, RZ, RZ, R31 ;  /* 0x000000ffff06d224 */ /* 0x008fe400078e001f */
[----:B------:R-:W-:-:S05]  /*41a20*/  @!P5 IMAD.MOV.U32 R7, RZ, RZ, R40 ;  /* 0x000000ffff07d224 */ /* 0x000fca00078e0028 */
[----:B------:R0:W3:Y:S02]  /*41a30*/  @!P5 LDG.E.U16 R57, [R6.64] ;  /* 0x000000040639d981 */ /* 0x0000e4000c1e1500 */
[----:B0-----:R-:W-:Y:S02]  /*41a40*/  @!P1 IMAD.MOV.U32 R6, RZ, RZ, R2 ;  /* 0x000000ffff069224 */ /* 0x001fe400078e0002 */
[----:B------:R-:W-:-:S05]  /*41a50*/  @!P1 IMAD.MOV.U32 R7, RZ, RZ, R24 ;  /* 0x000000ffff079224 */ /* 0x000fca00078e0018 */
[----:B------:R2:W3:Y:S04]  /*41a60*/  @!P1 LDG.E.U16 R55, [R6.64] ;  /* 0x0000000406379981 */ /* 0x0004e8000c1e1500 */
[----:B----4-:R-:W-:Y:S01]  /*41a70*/  STL [R1+0x351c], R59 ;  /* 0x00351c3b01007387 */ /* 0x010fe20000100800 */
[----:B------:R-:W4:Y:S02]  /*41a80*/  LDL R26, [R1+0x17cc] ;  /* 0x0017cc00011a7983 */ /* 0x000f240000100800 */
[----:B------:R-:W4:Y:S02]  /*41a90*/  LDL R25, [R1+0x17d0] ;  /* 0x0017d00001197983 */ /* 0x000f240000100800 */
[----:B--2---:R-:W-:Y:S02]  /*41aa0*/  @!P0 IMAD.MOV.U32 R7, RZ, RZ, R30 ;  /* 0x000000ffff078224 */ /* 0x004fe400078e001e */
[----:B------:R-:W-:-:S05]  /*41ab0*/  @!P0 IMAD.MOV.U32 R6, RZ, RZ, R28 ;  /* 0x000000ffff068224 */ /* 0x000fca00078e001c */
[----:B------:R4:W2:Y:S04]  /*41ac0*/  @!P0 LDG.E.U16 R54, [R6.64] ;  /* 0x0000000406368981 */ /* 0x0008a8000c1e1500 */
[----:B------:R-:W-:Y:S01]  /*41ad0*/  STL [R1+0x14], R48 ;  /* 0x0000143001007387 */ /* 0x000fe20000100800 */
[----:B------:R-:W-:Y:S01]  /*41ae0*/  STL [R1+0x3520], R58 ;  /* 0x0035203a01007387 */ /* 0x000fe20000100800 */
[----:B------:R-:W-:Y:S02]  /*41af0*/  PRMT R53, RZ, 0x7610, R53 ;  /* 0x00007610ff357816 */ /* 0x000fe40000000035 */
[----:B---3--:R-:W-:Y:S01]  /*41b00*/  STL [R1+0x3524], R57 ;  /* 0x0035243901007387 */ /* 0x008fe20000100800 */
[----:B------:R-:W3:Y:S02]  /*41b10*/  LDL R24, [R1+0x175c] ;  /* 0x00175c0001187983 */ /* 0x000ee40000100800 */
[----:B------:R-:W3:Y:S01]  /*41b20*/  LDL R2, [R1+0x1760] ;  /* 0x0017600001027983 */ /* 0x000ee20000100800 */
[----:B------:R-:W-:Y:S01]  /*41b30*/  STL [R1+0x3528], R55 ;  /* 0x0035283701007387 */ /* 0x000fe20000100800 */
[----:B------:R-:W3:Y:S02]  /*41b40*/  LDL R30, [R1+0x1754] ;  /* 0x00175400011e7983 */ /* 0x000ee40000100800 */
[----:B------:R-:W3:Y:S02]  /*41b50*/  LDL R28, [R1+0x1758] ;  /* 0x00175800011c7983 */ /* 0x000ee40000100800 */
[----:B----4-:R-:W-:-:S02]  /*41b60*/  @!P5 IMAD.MOV.U32 R6, RZ, RZ, R25 ;  /* 0x000000ffff06d224 */ /* 0x010fc400078e0019 */
[----:B------:R-:W-:-:S05]  /*41b70*/  @!P5 IMAD.MOV.U32 R7, RZ, RZ, R26 ;  /* 0x000000ffff07d224 */ /* 0x000fca00078e001a */
[----:B------:R3:W4:Y:S04]  /*41b80*/  @!P5 LDG.E.U16 R53, [R6.64] ;  /* 0x000000040635d981 */ /* 0x000728000c1e1500 */
[----:B--2---:R-:W-:Y:S01]  /*41b90*/  STL [R1+0x352c], R54 ;  /* 0x00352c3601007387 */ /* 0x004fe20000100800 */
[----:B------:R-:W2:Y:S02]  /*41ba0*/  LDL R40, [R1+0x174c] ;  /* 0x00174c0001287983 */ /* 0x000ea40000100800 */
[----:B------:R-:W2:Y:S01]  /*41bb0*/  LDL R31, [R1+0x1750] ;  /* 0x00175000011f7983 */ /* 0x000ea20000100800 */
[----:B------:R-:W-:Y:S02]  /*41bc0*/  PRMT R51, RZ, 0x7610, R51 ;  /* 0x00007610ff337816 */ /* 0x000fe40000000033 */
[----:B------:R-:W-:-:S02]  /*41bd0*/  PRMT R50, RZ, 0x7610, R50 ;  /* 0x00007610ff327816 */ /* 0x000fc40000000032 */
[----:B------:R-:W-:Y:S01]  /*41be0*/  PRMT R49, RZ, 0x7610, R49 ;  /* 0x00007610ff317816 */ /* 0x000fe20000000031 */
[----:B------:R-:W2:Y:S04]  /*41bf0*/  LDL R26, [R1+0x16dc] ;  /* 0x0016dc00011a7983 */ /* 0x000ea80000100800 */
[----:B------:R-:W2:Y:S01]  /*41c00*/  LDL R25, [R1+0x16e0] ;  /* 0x0016e00001197983 */ /* 0x000ea20000100800 */
        /* <DEDUP_REMOVED lines=11> */
[----:B------:R0:W2:Y:S01]  /*41cc0*/  @!P5 LDG.E.U16 R49, [R6.64] ;  /* 0x000000040631d981 */ /* 0x0000a2000c1e1500 */
[----:B------:R-:W-:Y:S01]  /*41cd0*/  PRMT R47, RZ, 0x7610, R47 ;  /* 0x00007610ff2f7816 */ /* 0x000fe2000000002f */
[----:B0-----:R-:W-:Y:S02]  /*41ce0*/  @!P1 IMAD.MOV.U32 R6, RZ, RZ, R25 ;  /* 0x000000ffff069224 */ /* 0x001fe400078e0019 */
[----:B------:R-:W-:-:S05]  /*41cf0*/  @!P1 IMAD.MOV.U32 R7, RZ, RZ, R26 ;  /* 0x000000ffff079224 */ /* 0x000fca00078e001a */
[----:B------:R4:W2:Y:S04]  /*41d00*/  @!P1 LDG.E.U16 R47, [R6.64] ;  /* 0x00000004062f9981 */ /* 0x0008a8000c1e1500 */
[----:B---3--:R-:W-:Y:S01]  /*41d10*/  STL [R1+0x3534], R51 ;  /* 0x0035343301007387 */ /* 0x008fe20000100800 */
[----:B------:R-:W3:Y:S02]  /*41d20*/  LDL R30, [R1+0x16cc] ;  /* 0x0016cc00011e7983 */ /* 0x000ee40000100800 */
[----:B------:R-:W3:Y:S01]  /*41d30*/  LDL R28, [R1+0x16d0] ;  /* 0x0016d000011c7983 */ /* 0x000ee20000100800 */
[----:B------:R-:W-:Y:S01]  /*41d40*/  PRMT R46, RZ, 0x7610, R46 ;  /* 0x00007610ff2e7816 */ /* 0x000fe2000000002e */
[----:B------:R-:W-:Y:S01]  /*41d50*/  STL [R1+0x3538], R50 ;  /* 0x0035383201007387 */ /* 0x000fe20000100800 */
[----:B----4-:R-:W-:-:S02]  /*41d60*/  @!P0 IMAD.MOV.U32 R7, RZ, RZ, R24 ;  /* 0x000000ffff078224 */ /* 0x010fc400078e0018 */
[----:B------:R-:W-:-:S05]  /*41d70*/  @!P0 IMAD.MOV.U32 R6, RZ, RZ, R2 ;  /* 0x000000ffff068224 */ /* 0x000fca00078e0002 */
[----:B------:R3:W4:Y:S04]  /*41d80*/  @!P0 LDG.E.U16 R46, [R6.64] ;  /* 0x00000004062e8981 */ /* 0x000728000c1e1500 */
[----:B--2---:R0:W-:Y:S01]  /*41d90*/  STL [R1+0x353c], R49 ;  /* 0x00353c3101007387 */ /* 0x0041e20000100800 */
[----:B------:R-:W2:Y:S02]  /*41da0*/  LDL R26, [R1+0x165c] ;  /* 0x00165c00011a7983 */ /* 0x000ea40000100800 */
[----:B------:R-:W2:Y:S01]  /*41db0*/  LDL R25, [R1+0x1660] ;  /* 0x0016600001197983 */ /* 0x000ea20000100800 */
[----:B------:R-:W-:Y:S02]  /*41dc0*/  PRMT R45, RZ, 0x7610, R45 ;  /* 0x00007610ff2d7816 */ /* 0x000fe4000000002d */
[----:B------:R-:W-:Y:S01]  /*41dd0*/  PRMT R43, RZ, 0x7610, R43 ;  /* 0x00007610ff2b7816 */ /* 0x000fe2000000002b */
[----:B------:R1:W-:Y:S01]  /*41de0*/  STL [R1+0x3540], R47 ;  /* 0x0035402f01007387 */ /* 0x0003e20000100800 */
[----:B------:R-:W2:Y:S02]  /*41df0*/  LDL R24, [R1+0x1654] ;  /* 0x0016540001187983 */ /* 0x000ea40000100800 */
[----:B------:R-:W2:Y:S02]  /*41e00*/  LDL R2, [R1+0x1658] ;  /* 0x0016580001027983 */ /* 0x000ea40000100800 */
[----:B---3--:R-:W-:-:S02]  /*41e10*/  @!P5 IMAD.MOV.U32 R7, RZ, RZ, R30 ;  /* 0x000000ffff07d224 */ /* 0x008fc400078e001e */
[----:B------:R-:W-:-:S05]  /*41e20*/  @!P5 IMAD.MOV.U32 R6, RZ, RZ, R28 ;  /* 0x000000ffff06d224 */ /* 0x000fca00078e001c */
[----:B------:R2:W3:Y:S04]  /*41e30*/  @!P5 LDG.E.U16 R45, [R6.64] ;  /* 0x00000004062dd981 */ /* 0x0004e8000c1e1500 */
[----:B----4-:R4:W-:Y:S01]  /*41e40*/  STL [R1+0x3544], R46 ;  /* 0x0035442e01007387 */ /* 0x0109e20000100800 */
[----:B0-----:R-:W4:Y:S02]  /*41e50*/  LDL R49, [R1+0x164c] ;  /* 0x00164c0001317983 */ /* 0x001f240000100800 */
[----:B------:R-:W4:Y:S02]  /*41e60*/  LDL R48, [R1+0x1650] ;  /* 0x0016500001307983 */ /* 0x000f240000100800 */
[----:B------:R-:W4:Y:S01]  /*41e70*/  LDL R30, [R1+0x15dc] ;  /* 0x0015dc00011e7983 */ /* 0x000f220000100800 */
[----:B------:R-:W4:Y:S01]  /*41e80*/  LDL R28, [R1+0x15e0] ;  /* 0x0015e000011c7983 */ /* 0x000f220000100800 */
[----:B--2---:R-:W-:-:S02]  /*41e90*/  @!P1 IMAD.MOV.U32 R7, RZ, RZ, R26 ;  /* 0x000000ffff079224 */ /* 0x004fc400078e001a */
[----:B------:R-:W-:-:S05]  /*41ea0*/  @!P1 IMAD.MOV.U32 R6, RZ, RZ, R25 ;  /* 0x000000ffff069224 */ /* 0x000fca00078e0019 */
[----:B------:R0:W2:Y:S01]  /*41eb0*/  @!P1 LDG.E.U16 R43, [R6.64] ;  /* 0x00000004062b9981 */ /* 0x0000a2000c1e1500 */
[----:B------:R-:W-:Y:S01]  /*41ec0*/  PRMT R42, RZ, 0x7610, R42 ;  /* 0x00007610ff2a7816 */ /* 0x000fe2000000002a */
[----:B0-----:R-:W-:Y:S02]  /*41ed0*/  @!P0 IMAD.MOV.U32 R7, RZ, RZ, R24 ;  /* 0x000000ffff078224 */ /* 0x001fe400078e0018 */
[----:B------:R-:W-:Y:S01]  /*41ee0*/  @!P0 IMAD.MOV.U32 R6, RZ, RZ, R2 ;  /* 0x000000ffff068224 */ /* 0x000fe200078e0002 */
[----:B------:R-:W-:-:S04]  /*41ef0*/  PRMT R41, RZ, 0x7610, R41 ;  /* 0x00007610ff297816 */ /* 0x000fc80000000029 */
[----:B------:R4:W2:Y:S04]  /*41f00*/  @!P0 LDG.E.U16 R42, [R6.64] ;  /* 0x00000004062a8981 */ /* 0x0008a8000c1e1500 */
[----:B---3--:R-:W-:Y:S01]  /*41f10*/  STL [R1+0x3548], R45 ;  /* 0x0035482d01007387 */ /* 0x008fe20000100800 */
[----:B------:R-:W3:Y:S02]  /*41f20*/  LDL R40, [R1+0x15d4] ;  /* 0x0015d40001287983 */ /* 0x000ee40000100800 */
[----:B------:R-:W3:Y:S02]  /*41f30*/  LDL R31, [R1+0x15d8] ;  /* 0x0015d800011f7983 */ /* 0x000ee40000100800 */
[----:B------:R-:W3:Y:S01]  /*41f40*/  LDL R26, [R1+0x15cc] ;  /* 0x0015cc00011a7983 */ /* 0x000ee20000100800 */
[----:B------:R-:W3:Y:S01]  /*41f50*/  LDL R25, [R1+0x15d0] ;  /* 0x0015d00001197983 */ /* 0x000ee20000100800 */
[----:B----4-:R-:W-:-:S02]  /*41f60*/  @!P5 IMAD.MOV.U32 R7, RZ, RZ, R49 ;  /* 0x000000ffff07d224 */ /* 0x010fc400078e0031 */
[----:B------:R-:W-:-:S05]  /*41f70*/  @!P5 IMAD.MOV.U32 R6, RZ, RZ, R48 ;  /* 0x000000ffff06d224 */ /* 0x000fca00078e0030 */
[----:B------:R0:W4:Y:S02]  /*41f80*/  @!P5 LDG.E.U16 R41, [R6.64] ;  /* 0x000000040629d981 */ /* 0x000124000c1e1500 */
[----:B0-----:R-:W-:Y:S02]  /*41f90*/  @!P1 IMAD.MOV.U32 R7, RZ, RZ, R30 ;  /* 0x000000ffff079224 */ /* 0x001fe400078e001e */
[----:B------:R-:W-:Y:S01]  /*41fa0*/  @!P1 IMAD.MOV.U32 R6, RZ, RZ, R28 ;  /* 0x000000ffff069224 */ /* 0x000fe200078e001c */
[----:B--2---:R0:W-:Y:S01]  /*41fb0*/  STL [R1+0x354c], R43 ;  /* 0x00354c2b01007387 */ /* 0x0041e20000100800 */
[----:B------:R-:W2:Y:S02]  /*41fc0*/  LDL R24, [R1+0x155c] ;  /* 0x00155c0001187983 */ /* 0x000ea40000100800 */
[----:B------:R-:W4:Y:S02]  /*41fd0*/  LDL R2, [R1+0x1560] ;  /* 0x0015600001027983 */ /* 0x000f240000100800 */
[----:B------:R-:W4:Y:S01]  /*41fe0*/  LDL R30, [R1+0x1554] ;  /* 0x00155400011e7983 */ /* 0x000f220000100800 */
[----:B------:R-:W4:Y:S01]  /*41ff0*/  LDL R28, [R1+0x1558] ;  /* 0x00155800011c7983 */ /* 0x000f220000100800 */
[----:B------:R-:W-:-:S02]  /*42000*/  PRMT R39, RZ, 0x7610, R39 ;  /* 0x00007610ff277816 */ /* 0x000fc40000000027 */
[----:B------:R-:W-:Y:S02]  /*42010*/  PRMT R38, RZ, 0x7610, R38 ;  /* 0x00007610ff267816 */ /* 0x000fe40000000026 */
[----:B------:R-:W-:Y:S01]  /*42020*/  PRMT R37, RZ, 0x7610, R37 ;  /* 0x00007610ff257816 */ /* 0x000fe20000000025 */
[----:B------:R-:W4:Y:S04]  /*42030*/  LDL R49, [R1+0x14dc] ;  /* 0x0014dc0001317983 */ /* 0x000f280000100800 */
[----:B------:R3:W4:Y:S04]  /*42040*/  @!P1 LDG.E.U16 R39, [R6.64] ;  /* 0x0000000406279981 */ /* 0x000728000c1e1500 */
[----:B------:R-:W4:Y:S01]  /*42050*/  LDL R48, [R1+0x14e0] ;  /* 0x0014e00001307983 */ /* 0x000f220000100800 */
[----:B------:R-:W-:Y:S01]  /*42060*/  PRMT R35, RZ, 0x7610, R35 ;  /* 0x00007610ff237816 */ /* 0x000fe20000000023 */
[----:B---3--:R-:W-:-:S02]  /*42070*/  @!P0 IMAD.MOV.U32 R7, RZ, RZ, R40 ;  /* 0x000000ffff078224 */ /* 0x008fc400078e0028 */
[----:B------:R-:W-:Y:S01]  /*42080*/  @!P0 IMAD.MOV.U32 R6, RZ, RZ, R31 ;  /* 0x000000ffff068224 */ /* 0x000fe200078e001f */
[----:B------:R-:W3:Y:S04]  /*42090*/  LDL R40, [R1+0x14cc] ;  /* 0x0014cc0001287983 */ /* 0x000ee80000100800 */
[----:B------:R-:W3:Y:S04]  /*420a0*/  LDL R31, [R1+0x14d0] ;  /* 0x0014d000011f7983 */ /* 0x000ee80000100800 */
[----:B------:R0:W3:Y:S02]  /*420b0*/  @!P0 LDG.E.U16 R38, [R6.64] ;  /* 0x0000000406268981 */ /* 0x0000e4000c1e1500 */
[----:B0-----:R-:W-:-:S02]  /*420c0*/  @!P5 IMAD.MOV.U32 R6, RZ, RZ, R25 ;  /* 0x000000ffff06d224 */ /* 0x001fc400078e0019 */
[----:B------:R-:W-:Y:S01]  /*420d0*/  @!P5 IMAD.MOV.U32 R7, RZ, RZ, R26 ;  /* 0x000000ffff07d224 */ /* 0x000fe200078e001a */
[----:B------:R-:W3:Y:S04]  /*420e0*/  LDL R25, [R1+0x1550] ;  /* 0x0015500001197983 */ /* 0x000ee80000100800 */
[----:B------:R-:W3:Y:S04]  /*420f0*/  LDL R26, [R1+0x154c] ;  /* 0x00154c00011a7983 */ /* 0x000ee80000100800 */
[----:B------:R2:W3:Y:S02]  /*42100*/  @!P5 LDG.E.U16 R37, [R6.64] ;  /* 0x000000040625d981 */ /* 0x0004e4000c1e1500 */
[----:B--2---:R-:W-:-:S02]  /*42110*/  @!P1 IMAD.MOV.U32 R7, RZ, RZ, R24 ;  /* 0x000000ffff079224 */ /* 0x004fc400078e0018 */
[----:B----4-:R-:W-:Y:S01]  /*42120*/  @!P1 IMAD.MOV.U32 R6, RZ, RZ, R2 ;  /* 0x000000ffff069224 */ /* 0x010fe200078e0002 */
[----:B------:R-:W2:Y:S04]  /*42130*/  LDL R24, [R1+0x14d4] ;  /* 0x0014d40001187983 */ /* 0x000ea80000100800 */
[----:B------:R-:W4:Y:S04]  /*42140*/  LDL R2, [R1+0x14d8] ;  /* 0x0014d80001027983 */ /* 0x000f280000100800 */
[----:B------:R0:W4:Y:S02]  /*42150*/  @!P1 LDG.E.U16 R35, [R6.64] ;  /* 0x0000000406239981 */ /* 0x000124000c1e1500 */
[----:B0-----:R-:W-:-:S02]  /*42160*/  @!P0 IMAD.MOV.U32 R7, RZ, RZ, R30 ;  /* 0x000000ffff078224 */ /* 0x001fc400078e001e */
[----:B------:R-:W-:Y:S01]  /*42170*/  @!P0 IMAD.MOV.U32 R6, RZ, RZ, R28 ;  /* 0x000000ffff068224 */ /* 0x000fe200078e001c */
[----:B------:R-:W4:Y:S04]  /*42180*/  LDL R30, [R1+0x145c] ;  /* 0x00145c00011e7983 */ /* 0x000f280000100800 */
[----:B------:R-:W4:Y:S01]  /*42190*/  LDL R28, [R1+0x1460] ;  /* 0x00146000011c7983 */ /* 0x000f220000100800 */
[----:B------:R-:W-:Y:S02]  /*421a0*/  PRMT R34, RZ, 0x7610, R34 ;  /* 0x00007610ff227816 */ /* 0x000fe40000000022 */
[----:B------:R-:W-:-:S04]  /*421b0*/  PRMT R23, RZ, 0x7610, R23 ;  /* 0x00007610ff177816 */ /* 0x000fc80000000017 */
[----:B------:R3:W4:Y:S01]  /*421c0*/  @!P0 LDG.E.U16 R34, [R6.64] ;  /* 0x0000000406228981 */ /* 0x000722000c1e1500 */
[----:B------:R-:W-:Y:S02]  /*421d0*/  PRMT R22, RZ, 0x7610, R22 ;  /* 0x00007610ff167816 */ /* 0x000fe40000000016 */
[----:B------:R-:W-:Y:S02]  /*421e0*/  PRMT R21, RZ, 0x7610, R21 ;  /* 0x00007610ff157816 */ /* 0x000fe40000000015 */
[----:B------:R-:W-:Y:S01]  /*421f0*/  PRMT R20, RZ, 0x7610, R20 ;  /* 0x00007610ff147816 */ /* 0x000fe20000000014 */
[----:B---3--:R-:W-:Y:S02]  /*42200*/  @!P5 IMAD.MOV.U32 R6, RZ, RZ, R25 ;  /* 0x000000ffff06d224 */ /* 0x008fe400078e0019 */
[----:B------:R-:W-:Y:S01]  /*42210*/  @!P5 IMAD.MOV.U32 R7, RZ, RZ, R26 ;  /* 0x000000ffff07d224 */ /* 0x000fe200078e001a */
[----:B------:R-:W3:Y:S04]  /*42220*/  LDL R25, [R1+0x1458] ;  /* 0x0014580001197983 */ /* 0x000ee80000100800 */
[----:B------:R-:W3:Y:S04]  /*42230*/  LDL R26, [R1+0x1454] ;  /* 0x00145400011a7983 */ /* 0x000ee80000100800 */
[----:B------:R0:W3:Y:S02]  /*42240*/  @!P5 LDG.E.U16 R23, [R6.64] ;  /* 0x000000040617d981 */ /* 0x0000e4000c1e1500 */
[----:B0-----:R-:W-:-:S02]  /*42250*/  @!P1 IMAD.MOV.U32 R6, RZ, RZ, R48 ;  /* 0x000000ffff069224 */ /* 0x001fc400078e0030 */
[----:B------:R-:W-:Y:S01]  /*42260*/  @!P1 IMAD.MOV.U32 R7, RZ, RZ, R49 ;  /* 0x000000ffff079224 */ /* 0x000fe200078e0031 */
[----:B------:R-:W-:Y:S01]  /*42270*/  PRMT R19, RZ, 0x7610, R19 ;  /* 0x00007610ff137816 */ /* 0x000fe20000000013 */
[----:B------:R-:W3:Y:S04]  /*42280*/  LDL R49, [R1+0x13d4] ;  /* 0x0013d40001317983 */ /* 0x000ee80000100800 */
[----:B------:R2:W3:Y:S04]  /*42290*/  @!P1 LDG.E.U16 R22, [R6.64] ;  /* 0x0000000406169981 */ /* 0x0004e8000c1e1500 */
[----:B------:R-:W3:Y:S01]  /*422a0*/  LDL R48, [R1+0x13d8] ;  /* 0x0013d80001307983 */ /* 0x000ee20000100800 */
[----:B--2---:R-:W-:-:S02]  /*422b0*/  @!P0 IMAD.MOV.U32 R7, RZ, RZ, R24 ;  /* 0x000000ffff078224 */ /* 0x004fc400078e0018 */
[----:B----4-:R-:W-:Y:S01]  /*422c0*/  @!P0 IMAD.MOV.U32 R6, RZ, RZ, R2 ;  /* 0x000000ffff068224 */ /* 0x010fe200078e0002 */
[----:B------:R-:W2:Y:S04]  /*422d0*/  LDL R24, [R1+0x144c] ;  /* 0x00144c0001187983 */ /* 0x000ea80000100800 */
[----:B------:R-:W4:Y:S04]  /*422e0*/  LDL R2, [R1+0x1450] ;  /* 0x0014500001027983 */ /* 0x000f280000100800 */
[----:B------:R0:W4:Y:S02]  /*422f0*/  @!P0 LDG.E.U16 R21, [R6.64] ;  /* 0x0000000406158981 */ /* 0x000124000c1e1500 */
[----:B0-----:R-:W-:-:S02]  /*42300*/  @!P5 IMAD.MOV.U32 R6, RZ, RZ, R31 ;  /* 0x000000ffff06d224 */ /* 0x001fc400078e001f */
[----:B------:R-:W-:Y:S01]  /*42310*/  @!P5 IMAD.MOV.U32 R7, RZ, RZ, R40 ;  /* 0x000000ffff07d224 */ /* 0x000fe200078e0028 */
[----:B------:R-:W-:Y:S01]  /*42320*/  PRMT R18, RZ, 0x7610, R18 ;  /* 0x00007610ff127816 */ /* 0x000fe20000000012 */
[----:B------:R-:W4:Y:S04]  /*42330*/  LDL R40, [R1+0x135c] ;  /* 0x00135c0001287983 */ /* 0x000f280000100800 */
[----:B------:R0:W4:Y:S04]  /*42340*/  @!P5 LDG.E.U16 R20, [R6.64] ;  /* 0x000000040614d981 */ /* 0x000128000c1e1500 */
[----:B------:R-:W4:Y:S01]  /*42350*/  LDL R31, [R1+0x1360] ;  /* 0x00136000011f7983 */ /* 0x000f220000100800 */
[----:B0-----:R-:W-:-:S02]  /*42360*/  @!P1 IMAD.MOV.U32 R7, RZ, RZ, R30 ;  /* 0x000000ffff079224 */ /* 0x001fc400078e001e */
[----:B------:R-:W-:Y:S01]  /*42370*/  @!P1 IMAD.MOV.U32 R6, RZ, RZ, R28 ;  /* 0x000000ffff069224 */ /* 0x000fe200078e001c */
[----:B------:R-:W4:Y:S04]  /*42380*/  LDL R30, [R1+0x13dc] ;  /* 0x0013dc00011e7983 */ /* 0x000f280000100800 */
[----:B------:R-:W4:Y:S04]  /*42390*/  LDL R28, [R1+0x13e0] ;  /* 0x0013e000011c7983 */ /* 0x000f280000100800 */
[----:B------:R3:W4:Y:S01]  /*423a0*/  @!P1 LDG.E.U16 R19, [R6.64] ;  /* 0x0000000406139981 */ /* 0x000722000c1e1500 */
[----:B------:R-:W-:Y:S01]  /*423b0*/  PRMT R17, RZ, 0x7610, R17 ;  /* 0x00007610ff117816 */ /* 0x000fe20000000011 */
[----:B---3--:R-:W-:-:S02]  /*423c0*/  @!P0 IMAD.MOV.U32 R6, RZ, RZ, R25 ;  /* 0x000000ffff068224 */ /* 0x008fc400078e0019 */
        /* <DEDUP_REMOVED lines=16> */
[----:B------:R-:W-:Y:S01]  /*424d0*/  PRMT R14, RZ, 0x7610, R14 ;  /* 0x00007610ff0e7816 */ /* 0x000fe2000000000e */
[----:B0-----:R-:W-:Y:S02]  /*424e0*/  @!P0 IMAD.MOV.U32 R6, RZ, RZ, R48 ;  /* 0x000000ffff068224 */ /* 0x001fe400078e0030 */
[----:B------:R-:W-:Y:S01]  /*424f0*/  @!P0 IMAD.MOV.U32 R7, RZ, RZ, R49 ;  /* 0x000000ffff078224 */ /* 0x000fe200078e0031 */
[----:B------:R-:W-:Y:S02]  /*42500*/  PRMT R13, RZ, 0x7610, R13 ;  /* 0x00007610ff0d7816 */ /* 0x000fe4000000000d */
[----:B------:R-:W-:Y:S02]  /*42510*/  PRMT R12, RZ, 0x7610, R12 ;  /* 0x00007610ff0c7816 */ /* 0x000fe4000000000c */
[----:B------:R-:W-:Y:S01]  /*42520*/  PRMT R11, RZ, 0x7610, R11 ;  /* 0x00007610ff0b7816 */ /* 0x000fe2000000000b */
[----:B------:R-:W4:Y:S04]  /*42530*/  LDL R49, [R1+0x1254] ;  /* 0x0012540001317983 */ /* 0x000f280000100800 */
[----:B------:R3:W4:Y:S04]  /*42540*/  @!P0 LDG.E.U16 R15, [R6.64] ;  /* 0x00000004060f8981 */ /* 0x000728000c1e1500 */
[----:B------:R-:W4:Y:S01]  /*42550*/  LDL R48, [R1+0x1258] ;  /* 0x0012580001307983 */ /* 0x000f220000100800 */
        /* <DEDUP_REMOVED lines=19> */
[----:B------:R-:W-:-:S03]  /*42690*/  PRMT R10, RZ, 0x7610, R10 ;  /* 0x00007610ff0a7816 */ /* 0x000fc6000000000a */
[----:B------:R3:W4:Y:S01]  /*426a0*/  @!P5 LDG.E.U16 R11, [R6.64] ;  /* 0x00000004060bd981 */ /* 0x000722000c1e1500 */
[----:B------:R-:W-:Y:S01]  /*426b0*/  PRMT R8, RZ, 0x7610, R8 ;  /* 0x00007610ff087816 */ /* 0x000fe20000000008 */
[----:B---3--:R-:W-:Y:S02]  /*426c0*/  @!P1 IMAD.MOV.U32 R6, RZ, RZ, R25 ;  /* 0x000000ffff069224 */ /* 0x008fe400078e0019 */
        /* <DEDUP_REMOVED lines=13> */
[----:B------:R-:W-:-:S06]  /*427a0*/  PRMT R9, RZ, 0x7610, R9 ;  /* 0x00007610ff097816 */ /* 0x000fcc0000000009 */
[----:B------:R0:W4:Y:S02]  /*427b0*/  @!P0 LDG.E.U16 R9, [R6.64] ;  /* 0x0000000406098981 */ /* 0x000124000c1e1500 */
[----:B0-----:R-:W-:Y:S02]  /*427c0*/  PRMT R7, RZ, 0x7610, R7 ;  /* 0x00007610ff077816 */ /* 0x001fe40000000007 */
[----:B------:R-:W-:-:S04]  /*427d0*/  PRMT R6, RZ, 0x7610, R6 ;  /* 0x00007610ff067816 */ /* 0x000fc80000000006 */
[----:B------:R0:W4:Y:S01]  /*427e0*/  @!P1 LDG.E.U16 R7, [R30.64] ;  /* 0x000000041e079981 */ /* 0x000122000c1e1500 */
[----:B------:R-:W-:Y:S01]  /*427f0*/  PRMT R5, RZ, 0x7610, R5 ;  /* 0x00007610ff057816 */ /* 0x000fe20000000005 */
[----:B0-----:R-:W-:Y:S02]  /*42800*/  @!P0 IMAD.MOV.U32 R30, RZ, RZ, R48 ;  /* 0x000000ffff1e8224 */ /* 0x001fe400078e0030 */
[----:B------:R-:W-:Y:S01]  /*42810*/  @!P0 IMAD.MOV.U32 R31, RZ, RZ, R49 ;  /* 0x000000ffff1f8224 */ /* 0x000fe200078e0031 */
[----:B------:R-:W-:Y:S02]  /*42820*/  ISETP.GE.AND P2, PT, R61, R4, PT ;  /* 0x000000043d00720c */ /* 0x000fe40003f46270 */
        /* <DEDUP_REMOVED lines=19> */
[----:B------:R-:W-:-:S04]  /*42960*/  ISETP.GE.AND P3, PT, R61, R4, PT ;  /* 0x000000043d00720c */ /* 0x000fc80003f66270 */
[----:B------:R3:W4:Y:S01]  /*42970*/  @!P2 LDG.E.U16 R52, [R30.64] ;  /* 0x000000041e34a981 */ /* 0x000722000c1e1500 */
[CC--:B------:R-:W-:Y:S02]  /*42980*/  ISETP.GE.AND P2, PT, R61.reuse, R4.reuse, PT ;  /* 0x000000043d00720c */ /* 0x0c0fe40003f46270 */
[----:B------:R-:W-:Y:S02]  /*42990*/  PRMT R51, RZ, 0x7610, R51 ;  /* 0x00007610ff337816 */ /* 0x000fe40000000033 */
[----:B------:R-:W-:Y:S02]  /*429a0*/  PRMT R50, RZ, 0x7610, R50 ;  /* 0x00007610ff327816 */ /* 0x000fe40000000032 */
[----:B-1----:R-:W-:Y:S02]  /*429b0*/  PRMT R47, RZ, 0x7610, R47 ;  /* 0x00007610ff2f7816 */ /* 0x002fe4000000002f */
[----:B---3--:R-:W-:Y:S02]  /*429c0*/  @!P3 IMAD.MOV.U32 R30, RZ, RZ, R25 ;  /* 0x000000ffff1eb224 */ /* 0x008fe400078e0019 */
[----:B------:R-:W-:Y:S01]  /*429d0*/  @!P3 IMAD.MOV.U32 R31, RZ, RZ, R26 ;  /* 0x000000ffff1fb224 */ /* 0x000fe200078e001a */
[----:B------:R-:W3:Y:S04]  /*429e0*/  LDL R25, [R1+0x1b68] ;  /* 0x001b680001197983 */ /* 0x000ee80000100800 */
[----:B------:R-:W3:Y:S04]  /*429f0*/  LDL R26, [R1+0x1b64] ;  /* 0x001b6400011a7983 */ /* 0x000ee80000100800 */
[----:B------:R2:W3:Y:S01]  /*42a00*/  @!P3 LDG.E.U16 R51, [R30.64] ;  /* 0x000000041e33b981 */ /* 0x0004e2000c1e1500 */
[----:B------:R-:W-:Y:S01]  /*42a10*/  ISETP.GE.AND P3, PT, R61, R4, PT ;  /* 0x000000043d00720c */ /* 0x000fe20003f66270 */
[----:B--2---:R-:W-:-:S02]  /*42a20*/  @!P2 IMAD.MOV.U32 R31, RZ, RZ, R24 ;  /* 0x000000ffff1fa224 */ /* 0x004fc400078e0018 */
[----:B----4-:R-:W-:Y:S01]  /*42a30*/  @!P2 IMAD.MOV.U32 R30, RZ, RZ, R2 ;  /* 0x000000ffff1ea224 */ /* 0x010fe200078e0002 */
[----:B------:R-:W2:Y:S04]  /*42a40*/  LDL R24, [R1+0x1b84] ;  /* 0x001b840001187983 */ /* 0x000ea80000100800 */
[----:B------:R-:W4:Y:S04]  /*42a50*/  LDL R2, [R1+0x1b88] ;  /* 0x001b880001027983 */ /* 0x000f280000100800 */
[----:B------:R0:W4:Y:S01]  /*42a60*/  @!P2 LDG.E.U16 R50, [R30.64] ;  /* 0x000000041e32a981 */ /* 0x000122000c1e1500 */
[----:B------:R-:W-:Y:S01]  /*42a70*/  ISETP.GE.AND P2, PT, R61, R4, PT ;  /* 0x000000043d00720c */ /* 0x000fe20003f46270 */
[----:B0-----:R-:W-:-:S02]  /*42a80*/  @!P3 IMAD.MOV.U32 R30, RZ, RZ, R48 ;  /* 0x000000ffff1eb224 */ /* 0x001fc400078e0030 */
[----:B------:R-:W-:-:S05]  /*42a90*/  @!P3 IMAD.MOV.U32 R31, RZ, RZ, R49 ;  /* 0x000000ffff1fb224 */ /* 0x000fca00078e0031 */
[----:B------:R0:W4:Y:S05]  /*42aa0*/  @!P3 LDG.E.U16 R47, [R30.64] ;  /* 0x000000041e2fb981 */ /* 0x00012a000c1e1500 */
[----:B0-----:R-:W-:Y:S02]  /*42ab0*/  @!P2 IMAD.MOV.U32 R30, RZ, RZ, R28 ;  /* 0x000000ffff1ea224 */ /* 0x001fe400078e001c */
[----:B------:R-:W-:Y:S01]  /*42ac0*/  @!P2 IMAD.MOV.U32 R31, RZ, RZ, R40 ;  /* 0x000000ffff1fa224 */ /* 0x000fe200078e0028 */
[----:B------:R-:W4:Y:S04]  /*42ad0*/  LDL R28, [R1+0x1ba8] ;  /* 0x001ba800011c7983 */ /* 0x000f280000100800 */
[----:B------:R-:W4:Y:S01]  /*42ae0*/  LDL R40, [R1+0x1ba4] ;  /* 0x001ba40001287983 */ /* 0x000f220000100800 */
[----:B------:R-:W-:-:S02]  /*42af0*/  PRMT R46, RZ, 0x7610, R46 ;  /* 0x00007610ff2e7816 */ /* 0x000fc4000000002e */
[----:B------:R-:W-:-:S04]  /*42b00*/  ISETP.GE.AND P3, PT, R61, R4, PT ;  /* 0x000000043d00720c */ /* 0x000fc80003f66270 */
[----:B------:R3:W4:Y:S01]  /*42b10*/  @!P2 LDG.E.U16 R46, [R30.64] ;  /* 0x000000041e2ea981 */ /* 0x000722000c1e1500 */
[CC--:B------:R-:W-:Y:S02]  /*42b20*/  ISETP.GE.AND P2, PT, R61.reuse, R4.reuse, PT ;  /* 0x000000043d00720c */ /* 0x0c0fe40003f46270 */
[----:B------:R-:W-:Y:S02]  /*42b30*/  PRMT R43, RZ, 0x7610, R43 ;  /* 0x00007610ff2b7816 */ /* 0x000fe4000000002b */
[----:B------:R-:W-:Y:S02]  /*42b40*/  PRMT R3, RZ, 0x7610, R3 ;  /* 0x00007610ff037816 */ /* 0x000fe40000000003 */
[----:B------:R-:W-:Y:S02]  /*42b50*/  PRMT R29, RZ, 0x7610, R29 ;  /* 0x00007610ff1d7816 */ /* 0x000fe4000000001d */
[----:B---3--:R-:W-:Y:S02]  /*42b60*/  @!P3 IMAD.MOV.U32 R30, RZ, RZ, R25 ;  /* 0x000000ffff1eb224 */ /* 0x008fe400078e0019 */
[----:B------:R-:W-:Y:S01]  /*42b70*/  @!P3 IMAD.MOV.U32 R31, RZ, RZ, R26 ;  /* 0x000000ffff1fb224 */ /* 0x000fe200078e001a */
[----:B------:R-:W3:Y:S04]  /*42b80*/  LDL R25, [R1+0x1be8] ;  /* 0x001be80001197983 */ /* 0x000ee80000100800 */
[----:B------:R-:W3:Y:S04]  /*42b90*/  LDL R26, [R1+0x1be4] ;  /* 0x001be400011a7983 */ /* 0x000ee80000100800 */
[----:B------:R2:W3:Y:S01]  /*42ba0*/  @!P3 LDG.E.U16 R43, [R30.64] ;  /* 0x000000041e2bb981 */ /* 0x0004e2000c1e1500 */
[----:B------:R-:W-:Y:S01]  /*42bb0*/  ISETP.GE.AND P3, PT, R61, R4, PT ;  /* 0x000000043d00720c */ /* 0x000fe20003f66270 */
[----:B------:R-:W-:Y:S02]  /*42bc0*/  STL [R1+0x3dc], R52 ;  /* 0x0003dc3401007387 */ /* 0x000fe40000100800 */
[----:B--2---:R-:W-:-:S02]  /*42bd0*/  @!P2 IMAD.MOV.U32 R31, RZ, RZ, R24 ;  /* 0x000000ffff1fa224 */ /* 0x004fc400078e0018 */
[----:B----4-:R-:W-:Y:S01]  /*42be0*/  @!P2 IMAD.MOV.U32 R30, RZ, RZ, R2 ;  /* 0x000000ffff1ea224 */ /* 0x010fe200078e0002 */
[----:B------:R-:W2:Y:S04]  /*42bf0*/  LDL R24, [R1+0x1c04] ;  /* 0x001c040001187983 */ /* 0x000ea80000100800 */
[----:B------:R-:W4:Y:S04]  /*42c00*/  LDL R2, [R1+0x1c08] ;  /* 0x001c080001027983 */ /* 0x000f280000100800 */
[----:B------:R0:W2:Y:S01]  /*42c10*/  @!P2 LDG.E.U16 R3, [R30.64] ;  /* 0x000000041e03a981 */ /* 0x0000a2000c1e1500 */
[----:B------:R-:W4:Y:S02]  /*42c20*/  LDL.LU R56, [R1+0xf54] ;  /* 0x000f540001387983 */ /* 0x000f240000300800 */
[----:B------:R-:W4:Y:S02]  /*42c30*/  LDL.LU R60, [R1+0xf50] ;  /* 0x000f5000013c7983 */ /* 0x000f240000300800 */
[----:B0-----:R-:W-:-:S02]  /*42c40*/  @!P3 IMAD.MOV.U32 R30, RZ, RZ, R28 ;  /* 0x000000ffff1eb224 */ /* 0x001fc400078e001c */
[----:B------:R-:W-:-:S05]  /*42c50*/  @!P3 IMAD.MOV.U32 R31, RZ, RZ, R40 ;  /* 0x000000ffff1fb224 */ /* 0x000fca00078e0028 */
[----:B------:R3:W4:Y:S01]  /*42c60*/  @!P3 LDG.E.U16 R29, [R30.64] ;  /* 0x000000041e1db981 */ /* 0x000722000c1e1500 */
[CC--:B------:R-:W-:Y:S02]  /*42c70*/  ISETP.GE.AND P2, PT, R61.reuse, R4.reuse, PT ;  /* 0x000000043d00720c */ /* 0x0c0fe40003f46270 */
[----:B------:R-:W-:Y:S02]  /*42c80*/  ISETP.GE.AND P3, PT, R61, R4, PT ;  /* 0x000000043d00720c */ /* 0x000fe40003f66270 */
[----:B------:R-:W-:-:S09]  /*42c90*/  PRMT R45, RZ, 0x7610, R45 ;  /* 0x00007610ff2d7816 */ /* 0x000fd2000000002d */
[----:B---3--:R-:W-:Y:S02]  /*42ca0*/  @!P2 IMAD.MOV.U32 R30, RZ, RZ, R25 ;  /* 0x000000ffff1ea224 */ /* 0x008fe400078e0019 */
[----:B------:R-:W-:-:S05]  /*42cb0*/  @!P2 IMAD.MOV.U32 R31, RZ, RZ, R26 ;  /* 0x000000ffff1fa224 */ /* 0x000fca00078e001a */
[----:B------:R0:W3:Y:S04]  /*42cc0*/  @!P2 LDG.E.U16 R45, [R30.64] ;  /* 0x000000041e2da981 */ /* 0x0000e8000c1e1500 */
[----:B--2---:R1:W-:Y:S01]  /*42cd0*/  STL [R1+0x3c4], R3 ;  /* 0x0003c40301007387 */ /* 0x0043e20000100800 */
[----:B------:R-:W-:Y:S03]  /*42ce0*/  STL [R1+0x3d8], R51 ;  /* 0x0003d83301007387 */ /* 0x000fe60000100800 */
[----:B-1----:R-:W2:Y:S01]  /*42cf0*/  LDL.LU R3, [R1+0xf4c] ;  /* 0x000f4c0001037983 */ /* 0x002ea20000300800 */
[----:B------:R1:W-:Y:S03]  /*42d00*/  STL [R1+0x3c8], R43 ;  /* 0x0003c82b01007387 */ /* 0x0003e60000100800 */
[----:B-1----:R-:W2:Y:S01]  /*42d10*/  LDL R43, [R1+0x1c24] ;  /* 0x001c2400012b7983 */ /* 0x002ea20000100800 */
[----:B------:R-:W-:Y:S02]  /*42d20*/  STL [R1+0x3d4], R50 ;  /* 0x0003d43201007387 */ /* 0x000fe40000100800 */
[----:B------:R-:W3:Y:S02]  /*42d30*/  LDL R40, [R1+0x1c28] ;  /* 0x001c280001287983 */ /* 0x000ee40000100800 */
[----:B------:R-:W3:Y:S01]  /*42d40*/  LDL R28, [R1+0x1c68] ;  /* 0x001c6800011c7983 */ /* 0x000ee20000100800 */
[----:B------:R-:W-:Y:S04]  /*42d50*/  STL [R1+0x3d0], R47 ;  /* 0x0003d02f01007387 */ /* 0x000fe80000100800 */
[----:B----4-:R1:W-:Y:S01]  /*42d60*/  STL [R1+0x3c0], R29 ;  /* 0x0003c01d01007387 */ /* 0x0103e20000100800 */
[----:B------:R-:W4:Y:S02]  /*42d70*/  LDL R26, [R1+0x1c84] ;  /* 0x001c8400011a7983 */ /* 0x000f240000100800 */
[----:B------:R-:W4:Y:S01]  /*42d80*/  LDL R25, [R1+0x1c88] ;  /* 0x001c880001197983 */ /* 0x000f220000100800 */
[----:B-1----:R-:W4:Y:S01]  /*42d90*/  LDL R29, [R1+0x1c64] ;  /* 0x001c6400011d7983 */ /* 0x002f220000100800 */
[----:B------:R-:W-:Y:S02]  /*42da0*/  STL [R1+0x3cc], R46 ;  /* 0x0003cc2e01007387 */ /* 0x000fe40000100800 */
[----:B0-----:R-:W-:-:S02]  /*42db0*/  @!P3 IMAD.MOV.U32 R30, RZ, RZ, R2 ;  /* 0x000000ffff1eb224 */ /* 0x001fc400078e0002 */
[----:B------:R-:W-:Y:S01]  /*42dc0*/  @!P3 IMAD.MOV.U32 R31, RZ, RZ, R24 ;  /* 0x000000ffff1fb224 */ /* 0x000fe200078e0018 */
[----:B------:R-:W4:Y:S04]  /*42dd0*/  LDL R2, [R1+0x1ca8] ;  /* 0x001ca80001027983 */ /* 0x000f280000100800 */
[----:B------:R-:W4:Y:S01]  /*42de0*/  LDL R24, [R1+0x1ca4] ;  /* 0x001ca40001187983 */ /* 0x000f220000100800 */
[----:B------:R-:W-:Y:S02]  /*42df0*/  ISETP.GE.AND P2, PT, R61, R4, PT ;  /* 0x000000043d00720c */ /* 0x000fe40003f46270 */
[----:B------:R-:W-:Y:S02]  /*42e00*/  PRMT R44, RZ, 0x7610, R44 ;  /* 0x00007610ff2c7816 */ /* 0x000fe4000000002c */
[----:B------:R-:W-:-:S04]  /*42e10*/  PRMT R32, RZ, 0x7610, R32 ;  /* 0x00007610ff207816 */ /* 0x000fc80000000020 */
[----:B------:R2:W4:Y:S01]  /*42e20*/  @!P3 LDG.E.U16 R44, [R30.64] ;  /* 0x000000041e2cb981 */ /* 0x000522000c1e1500 */
[CC--:B------:R-:W-:Y:S02]  /*42e30*/  ISETP.GE.AND P3, PT, R61.reuse, R4.reuse, PT ;  /* 0x000000043d00720c */ /* 0x0c0fe40003f66270 */
[----:B------:R-:W-:Y:S02]  /*42e40*/  PRMT R27, RZ, 0x7610, R27 ;  /* 0x00007610ff1b7816 */ /* 0x000fe4000000001b */
[----:B------:R-:W-:Y:S02]  /*42e50*/  ISETP.GE.AND P4, PT, R61, R4, PT ;  /* 0x000000043d00720c */ /* 0x000fe40003f86270 */
[----:B------:R-:W-:Y:S01]  /*42e60*/  PRMT R0, RZ, 0x7610, R0 ;  /* 0x00007610ff007816 */ /* 0x000fe20000000000 */
[----:B--2---:R-:W-:Y:S02]  /*42e70*/  @!P2 IMAD.MOV.U32 R31, RZ, RZ, R43 ;  /* 0x000000ffff1fa224 */ /* 0x004fe400078e002b */
[----:B---3--:R-:W-:-:S05]  /*42e80*/  @!P2 IMAD.MOV.U32 R30, RZ, RZ, R40 ;  /* 0x000000ffff1ea224 */ /* 0x008fca00078e0028 */
[----:B------:R0:W2:Y:S01]  /*42e90*/  @!P2 LDG.E.U16 R32, [R30.64] ;  /* 0x000000041e20a981 */ /* 0x0000a2000c1e1500 */
[----:B------:R-:W-:Y:S01]  /*42ea0*/  ISETP.GE.AND P2, PT, R61, R4, PT ;  /* 0x000000043d00720c */ /* 0x000fe20003f46270 */
[----:B------:R-:W-:Y:S02]  /*42eb0*/  PRMT R4, RZ, 0x7610, R4 ;  /* 0x00007610ff047816 */ /* 0x000fe40000000004 */
[----:B0-----:R-:W-:Y:S02]  /*42ec0*/  @!P3 IMAD.MOV.U32 R30, RZ, RZ, R28 ;  /* 0x000000ffff1eb224 */ /* 0x001fe400078e001c */
[----:B----4-:R-:W-:-:S05]  /*42ed0*/  @!P3 IMAD.MOV.U32 R31, RZ, RZ, R29 ;  /* 0x000000ffff1fb224 */ /* 0x010fca00078e001d */
[----:B------:R0:W3:Y:S03]  /*42ee0*/  @!P3 LDG.E.U16 R27, [R30.64] ;  /* 0x000000041e1bb981 */ /* 0x0000e6000c1e1500 */
[----:B0-----:R-:W-:Y:S02]  /*42ef0*/  @!P2 IMAD.MOV.U32 R30, RZ, RZ, R25 ;  /* 0x000000ffff1ea224 */ /* 0x001fe400078e0019 */
[----:B------:R-:W-:-:S05]  /*42f00*/  @!P2 IMAD.MOV.U32 R31, RZ, RZ, R26 ;  /* 0x000000ffff1fa224 */ /* 0x000fca00078e001a */
[----:B------:R0:W4:Y:S02]  /*42f10*/  @!P2 LDG.E.U16 R4, [R30.64] ;  /* 0x000000041e04a981 */ /* 0x000124000c1e1500 */
[----:B0-----:R-:W-:Y:S02]  /*42f20*/  @!P4 IMAD.MOV.U32 R30, RZ, RZ, R2 ;  /* 0x000000ffff1ec224 */ /* 0x001fe400078e0002 */
[----:B------:R-:W-:-:S05]  /*42f30*/  @!P4 IMAD.MOV.U32 R31, RZ, RZ, R24 ;  /* 0x000000ffff1fc224 */ /* 0x000fca00078e0018 */
[----:B------:R-:W2:Y:S01]  /*42f40*/  @!P4 LDG.E.U16 R0, [R30.64] ;  /* 0x000000041e00c981 */ /* 0x000ea2000c1e1500 */
[----:B------:R-:W-:-:S05]  /*42f50*/  IMAD.SHL.U32 R61, R36, 0x2, RZ ;  /* 0x00000002243d7824 */ /* 0x000fca00078e00ff */
[----:B------:R-:W-:-:S05]  /*42f60*/  LOP3.LUT R61, R61, 0x30, RZ, 0x3c, !PT ;  /* 0x000000303d3d7812 */ /* 0x000fca00078e3cff */
[----:B------:R-:W-:Y:S01]  /*42f70*/  STS.U16 [R61+0x1340], R56 ;  /* 0x001340383d007388 */ /* 0x000fe20000000400 */
[----:B------:R-:W-:Y:S02]  /*42f80*/  STS.U16 [R61+0x1380], R60 ;  /* 0x0013803c3d007388 */ /* 0x000fe40000000400 */
[----:B------:R-:W-:Y:S01]  /*42f90*/  STS.U16 [R61+0x13c0], R3 ;  /* 0x0013c0033d007388 */ /* 0x000fe20000000400 */
[----:B----4-:R0:W-:Y:S04]  /*42fa0*/  STL [R1+0x3ac], R4 ;  /* 0x0003ac0401007387 */ /* 0x0101e80000100800 */
[----:B0-----:R-:W4:Y:S01]  /*42fb0*/  LDL.LU R4, [R1+0xf48] ;  /* 0x000f480001047983 */ /* 0x001f220000300800 */
[----:B------:R-:W4:Y:S02]  /*42fc0*/  LDL.LU R43, [R1+0xf44] ;  /* 0x000f4400012b7983 */ /* 0x000f240000300800 */
[----:B------:R0:W-:Y:S02]  /*42fd0*/  STL [R1+0x3bc], R45 ;  /* 0x0003bc2d01007387 */ /* 0x0001e40000100800 */
[----:B0-----:R-:W4:Y:S01]  /*42fe0*/  LDL.LU R45, [R1+0xf40] ;  /* 0x000f4000012d7983 */ /* 0x001f220000300800 */
[----:B------:R-:W4:Y:S02]  /*42ff0*/  LDL.LU R46, [R1+0xf3c] ;  /* 0x000f3c00012e7983 */ /* 0x000f240000300800 */
[----:B------:R-:W4:Y:S02]  /*43000*/  LDL.LU R47, [R1+0xf38] ;  /* 0x000f3800012f7983 */ /* 0x000f240000300800 */
[----:B------:R-:W4:Y:S01]  /*43010*/  LDL.LU R49, [R1+0xf34] ;  /* 0x000f340001317983 */ /* 0x000f220000300800 */
[----:B------:R-:W4:Y:S01]  /*43020*/  LDL.LU R50, [R1+0xf30] ;  /* 0x000f300001327983 */ /* 0x000f220000300800 */
[----:B------:R-:W4:Y:S02]  /*43030*/  LDL.LU R51, [R1+0xf2c] ;  /* 0x000f2c0001337983 */ /* 0x000f240000300800 */
[----:B------:R-:W4:Y:S02]  /*43040*/  LDL.LU R53, [R1+0xf28] ;  /* 0x000f280001357983 */ /* 0x000f240000300800 */
[----:B------:R-:W4:Y:S01]  /*43050*/  LDL.LU R54, [R1+0xf24] ;  /* 0x000f240001367983 */ /* 0x000f220000300800 */
[----:B------:R-:W-:Y:S01]  /*43060*/  STL [R1+0x3b8], R44 ;  /* 0x0003b82c01007387 */ /* 0x000fe20000100800 */
[----:B------:R-:W4:Y:S02]  /*43070*/  LDL.LU R55, [R1+0xf20] ;  /* 0x000f200001377983 */ /* 0x000f240000300800 */
[----:B------:R-:W4:Y:S02]  /*43080*/  LDL.LU R57, [R1+0xf1c] ;  /* 0x000f1c0001397983 */ /* 0x000f240000300800 */
[----:B------:R-:W4:Y:S01]  /*43090*/  LDL.LU R58, [R1+0xf18] ;  /* 0x000f1800013a7983 */ /* 0x000f220000300800 */
[----:B------:R-:W4:Y:S01]  /*430a0*/  LDL.LU R59, [R1+0xf14] ;  /* 0x000f1400013b7983 */ /* 0x000f220000300800 */
[----:B--2---:R-:W-:Y:S02]  /*430b0*/  STL [R1+0x3b4], R32 ;  /* 0x0003b42001007387 */ /* 0x004fe40000100800 */
[----:B------:R0:W-:Y:S02]  /*430c0*/  STL [R1+0x3a8], R0 ;  /* 0x0003a80001007387 */ /* 0x0001e40000100800 */
[----:B0-----:R-:W2:Y:S01]  /*430d0*/  LDL.LU R0, [R1+0xf10] ;  /* 0x000f100001007983 */ /* 0x001ea20000300800 */
[----:B------:R-:W2:Y:S02]  /*430e0*/  LDL.LU R2, [R1+0xf0c] ;  /* 0x000f0c0001027983 */ /* 0x000ea40000300800 */
[----:B------:R-:W2:Y:S02]  /*430f0*/  LDL.LU R24, [R1+0xf08] ;  /* 0x000f080001187983 */ /* 0x000ea40000300800 */
[----:B------:R-:W2:Y:S01]  /*43100*/  LDL.LU R25, [R1+0xf04] ;  /* 0x000f040001197983 */ /* 0x000ea20000300800 */
[----:B---3--:R0:W-:Y:S01]  /*43110*/  STL [R1+0x3b0], R27 ;  /* 0x0003b01b01007387 */ /* 0x0081e20000100800 */
[----:B------:R-:W3:Y:S03]  /*43120*/  LDL.LU R26, [R1+0xf00] ;  /* 0x000f0000011a7983 */ /* 0x000ee60000300800 */
        /* <DEDUP_REMOVED lines=12> */
[----:B----4-:R0:W-:Y:S01]  /*431f0*/  STS.U16 [R61+0x1740], R4 ;  /* 0x001740043d007388 */ /* 0x0101e20000000400 */
[----:B------:R1:W-:Y:S03]  /*43200*/  STS.U16 [R61+0x1700], R43 ;  /* 0x0017002b3d007388 */ /* 0x0003e60000000400 */
[----:B0-----:R-:W4:Y:S04]  /*43210*/  LDL.LU R4, [R1+0xecc] ;  /* 0x000ecc0001047983 */ /* 0x001f280000300800 */
[----:B------:R0:W-:Y:S01]  /*43220*/  STS.U16 [R61+0x17c0], R45 ;  /* 0x0017c02d3d007388 */ /* 0x0001e20000000400 */
[----:B-1----:R-:W4:Y:S02]  /*43230*/  LDL.LU R43, [R1+0xec8] ;  /* 0x000ec800012b7983 */ /* 0x002f240000300800 */
        /* <DEDUP_REMOVED lines=18> */
[----:B-1----:R-:W4:Y:S02]  /*43360*/  LDL.LU R54, [R1+0xea8] ;  /* 0x000ea80001367983 */ /* 0x002f240000300800 */
[----:B------:R-:W4:Y:S01]  /*43370*/  LDL.LU R55, [R1+0xea4] ;  /* 0x000ea40001377983 */ /* 0x000f220000300800 */
[----:B--2---:R-:W2:Y:S01]  /*43380*/  LDL.LU R57, [R1+0xea0] ;  /* 0x000ea00001397983 */ /* 0x004ea20000300800 */
[----:B------:R-:W2:Y:S02]  /*43390*/  LDL.LU R58, [R1+0xe9c] ;  /* 0x000e9c00013a7983 */ /* 0x000ea40000300800 */
[----:B------:R0:W-:Y:S02]  /*433a0*/  STS.U16 [R61+0x2380], R0 ;  /* 0x002380003d007388 */ /* 0x0001e40000000400 */
[----:B------:R-:W2:Y:S01]  /*433b0*/  LDL.LU R59, [R1+0xe98] ;  /* 0x000e9800013b7983 */ /* 0x000ea20000300800 */
[----:B------:R1:W-:Y:S01]  /*433c0*/  STS.U16 [R61+0x23c0], R2 ;  /* 0x0023c0023d007388 */ /* 0x0003e20000000400 */
[----:B------:R3:W-:Y:S02]  /*433d0*/  STS.U16 [R61+0x2740], R24 ;  /* 0x002740183d007388 */ /* 0x0007e40000000400 */
[----:B------:R3:W-:Y:S02]  /*433e0*/  STS.U16 [R61+0x2700], R25 ;  /* 0x002700193d007388 */ /* 0x0007e40000000400 */
[----:B---3--:R3:W-:Y:S01]  /*433f0*/  STS.U16 [R61+0x27c0], R26 ;  /* 0x0027c01a3d007388 */ /* 0x0087e20000000400 */
[----:B0-----:R-:W2:Y:S01]  /*43400*/  LDL.LU R0, [R1+0xe94] ;  /* 0x000e940001007983 */ /* 0x001ea20000300800 */
[----:B-1----:R-:W2:Y:S02]  /*43410*/  LDL.LU R2, [R1+0xe90] ;  /* 0x000e900001027983 */ /* 0x002ea40000300800 */
[----:B------:R-:W2:Y:S01]  /*43420*/  LDL.LU R24, [R1+0xe8c] ;  /* 0x000e8c0001187983 */ /* 0x000ea20000300800 */
[----:B------:R0:W-:Y:S04]  /*43430*/  STS.U16 [R61+0x2780], R27 ;  /* 0x0027801b3d007388 */ /* 0x0001e80000000400 */
[----:B------:R-:W2:Y:S01]  /*43440*/  LDL.LU R25, [R1+0xe88] ;  /* 0x000e880001197983 */ /* 0x000ea20000300800 */
[----:B---3--:R-:W3:Y:S02]  /*43450*/  LDL.LU R26, [R1+0xe84] ;  /* 0x000e8400011a7983 */ /* 0x008ee40000300800 */
        /* <DEDUP_REMOVED lines=11> */
[----:B------:R1:W-:Y:S01]  /*43510*/  STS.U16 [R61+0x2fc0], R48 ;  /* 0x002fc0303d007388 */ /* 0x0003e20000000400 */
[----:B------:R1:W-:Y:S03]  /*43520*/  STS.U16 [R61+0x2f80], R52 ;  /* 0x002f80343d007388 */ /* 0x0003e60000000400 */
[----:B0-----:R-:W3:Y:S01]  /*43530*/  LDL.LU R40, [R1+0x798] ;  /* 0x0007980001287983 */ /* 0x001ee20000300800 */
[----:B------:R0:W-:Y:S02]  /*43540*/  STS.U16 [R61+0x3300], R56 ;  /* 0x003300383d007388 */ /* 0x0001e40000000400 */
[----:B------:R0:W-:Y:S01]  /*43550*/  STS.U16 [R61+0x3340], R60 ;  /* 0x0033403c3d007388 */ /* 0x0001e20000000400 */
[----:B-1----:R-:W3:Y:S01]  /*43560*/  LDL.LU R44, [R1+0x794] ;  /* 0x00079400012c7983 */ /* 0x002ee20000300800 */
[----:B------:R-:W3:Y:S02]  /*43570*/  LDL.LU R48, [R1+0x790] ;  /* 0x0007900001307983 */ /* 0x000ee40000300800 */
[----:B------:R-:W3:Y:S02]  /*43580*/  LDL.LU R52, [R1+0x78c] ;  /* 0x00078c0001347983 */ /* 0x000ee40000300800 */
[----:B------:R1:W-:Y:S01]  /*43590*/  STS.U16 [R61+0x3380], R3 ;  /* 0x003380033d007388 */ /* 0x0003e20000000400 */
[----:B0-----:R-:W3:Y:S01]  /*435a0*/  LDL.LU R56, [R1+0x788] ;  /* 0x0007880001387983 */ /* 0x001ee20000300800 */
[----:B------:R-:W3:Y:S03]  /*435b0*/  LDL.LU R60, [R1+0x740] ;  /* 0x00074000013c7983 */ /* 0x000ee60000300800 */
[----:B-1----:R-:W3:Y:S04]  /*435c0*/  LDL.LU R3, [R1+0x734] ;  /* 0x0007340001037983 */ /* 0x002ee80000300800 */
        /* <DEDUP_REMOVED lines=14> */
[----:B------:R-:W4:Y:S03]  /*436b0*/  LDL.LU R50, [R1+0x590] ;  /* 0x0005900001327983 */ /* 0x000f260000300800 */
[----:B------:R0:W-:Y:S01]  /*436c0*/  STS.U16 [R61+0x3bc0], R53 ;  /* 0x003bc0353d007388 */ /* 0x0001e20000000400 */
[----:B------:R-:W4:Y:S02]  /*436d0*/  LDL.LU R51, [R1+0x584] ;  /* 0x0005840001337983 */ /* 0x000f240000300800 */
[----:B------:R1:W-:Y:S02]  /*436e0*/  STS.U16 [R61+0x3f40], R54 ;  /* 0x003f40363d007388 */ /* 0x0003e40000000400 */
[----:B------:R2:W-:Y:S02]  /*436f0*/  STS.U16 [R61+0x3f00], R55 ;  /* 0x003f00373d007388 */ /* 0x0005e40000000400 */
[----:B--2---:R2:W-:Y:S01]  /*43700*/  STS.U16 [R61+0x3fc0], R57 ;  /* 0x003fc0393d007388 */ /* 0x0045e20000000400 */
[----:B------:R2:W-:Y:S02]  /*43710*/  STS.U16 [R61+0x3f80], R58 ;  /* 0x003f803a3d007388 */ /* 0x0005e40000000400 */
[----:B------:R2:W-:Y:S01]  /*43720*/  STS.U16 [R61+0x4300], R59 ;  /* 0x0043003b3d007388 */ /* 0x0005e20000000400 */
[----:B0-----:R-:W4:Y:S01]  /*43730*/  LDL.LU R53, [R1+0x578] ;  /* 0x0005780001357983 */ /* 0x001f220000300800 */
[----:B-1----:R-:W4:Y:S02]  /*43740*/  LDL.LU R54, [R1+0x56c] ;  /* 0x00056c0001367983 */ /* 0x002f240000300800 */
[----:B------:R-:W4:Y:S01]  /*43750*/  LDL.LU R55, [R1+0x460] ;  /* 0x0004600001377983 */ /* 0x000f220000300800 */
[----:B--2---:R-:W2:Y:S01]  /*43760*/  LDL.LU R57, [R1+0x45c] ;  /* 0x00045c0001397983 */ /* 0x004ea20000300800 */
[----:B------:R-:W2:Y:S03]  /*43770*/  LDL.LU R58, [R1+0x458] ;  /* 0x00045800013a7983 */ /* 0x000ea60000300800 */
[----:B------:R0:W-:Y:S01]  /*43780*/  STS.U16 [R61+0x4340], R0 ;  /* 0x004340003d007388 */ /* 0x0001e20000000400 */
[----:B------:R-:W2:Y:S02]  /*43790*/  LDL.LU R59, [R1+0x454] ;  /* 0x00045400013b7983 */ /* 0x000ea40000300800 */
[----:B------:R1:W-:Y:S02]  /*437a0*/  STS.U16 [R61+0x4380], R2 ;  /* 0x004380023d007388 */ /* 0x0003e40000000400 */
[----:B------:R3:W-:Y:S01]  /*437b0*/  STS.U16 [R61+0x43c0], R24 ;  /* 0x0043c0183d007388 */ /* 0x0007e20000000400 */
[----:B------:R3:W-:Y:S02]  /*437c0*/  STS.U16 [R61+0x4740], R25 ;  /* 0x004740193d007388 */ /* 0x0007e40000000400 */
[----:B---3--:R3:W-:Y:S02]  /*437d0*/  STS.U16 [R61+0x4700], R26 ;  /* 0x0047001a3d007388 */ /* 0x0087e40000000400 */
[----:B0-----:R-:W2:Y:S01]  /*437e0*/  LDL.LU R0, [R1+0x420] ;  /* 0x0004200001007983 */ /* 0x001ea20000300800 */
[----:B-1----:R-:W2:Y:S02]  /*437f0*/  LDL.LU R2, [R1+0x41c] ;  /* 0x00041c0001027983 */ /* 0x002ea40000300800 */
[----:B------:R-:W2:Y:S01]  /*43800*/  LDL.LU R24, [R1+0x418] ;  /* 0x0004180001187983 */ /* 0x000ea20000300800 */
[----:B------:R0:W-:Y:S04]  /*43810*/  STS.U16 [R61+0x47c0], R27 ;  /* 0x0047c01b3d007388 */ /* 0x0001e80000000400 */
[----:B------:R-:W2:Y:S04]  /*43820*/  LDL.LU R25, [R1+0x414] ;  /* 0x0004140001197983 */ /* 0x000ea80000300800 */
[----:B---3--:R-:W3:Y:S01]  /*43830*/  LDL.LU R26, [R1+0x3ec] ;  /* 0x0003ec00011a7983 */ /* 0x008ee20000300800 */
[----:B------:R1:W-:Y:S02]  /*43840*/  STS.U16 [R61+0x4780], R28 ;  /* 0x0047801c3d007388 */ /* 0x0003e40000000400 */
[----:B------:R1:W-:Y:S01]  /*43850*/  STS.U16 [R61+0x4b00], R29 ;  /* 0x004b001d3d007388 */ /* 0x0003e20000000400 */
[----:B------:R1:W-:Y:S01]  /*43860*/  STS.U16 [R61+0x4b40], R32 ;  /* 0x004b40203d007388 */ /* 0x0003e20000000400 */
[----:B------:R1:W-:Y:S03]  /*43870*/  STS.U16 [R61+0x4b80], R36 ;  /* 0x004b80243d007388 */ /* 0x0003e60000000400 */
[----:B0-----:R-:W3:Y:S04]  /*43880*/  LDL.LU R27, [R1+0x3e8] ;  /* 0x0003e800011b7983 */ /* 0x001ee80000300800 */
[----:B-1----:R-:W3:Y:S04]  /*43890*/  LDL.LU R28, [R1+0x3e4] ;  /* 0x0003e400011c7983 */ /* 0x002ee80000300800 */
[----:B------:R0:W-:Y:S04]  /*438a0*/  STS.U16 [R61+0x4bc0], R40 ;  /* 0x004bc0283d007388 */ /* 0x0001e80000000400 */
[----:B------:R-:W3:Y:S01]  /*438b0*/  LDL.LU R29, [R1+0x3e0] ;  /* 0x0003e000011d7983 */ /* 0x000ee20000300800 */
[----:B------:R-:W3:Y:S02]  /*438c0*/  LDL.LU R32, [R1+0x398] ;  /* 0x0003980001207983 */ /* 0x000ee40000300800 */
[----:B------:R-:W3:Y:S01]  /*438d0*/  LDL.LU R36, [R1+0x38c] ;  /* 0x00038c0001247983 */ /* 0x000ee20000300800 */
[----:B------:R1:W-:Y:S01]  /*438e0*/  STS.U16 [R61+0x4f40], R44 ;  /* 0x004f402c3d007388 */ /* 0x0003e20000000400 */
[----:B------:R1:W-:Y:S02]  /*438f0*/  STS.U16 [R61+0x4f00], R48 ;  /* 0x004f00303d007388 */ /* 0x0003e40000000400 */
[----:B------:R1:W-:Y:S01]  /*43900*/  STS.U16 [R61+0x4fc0], R52 ;  /* 0x004fc0343d007388 */ /* 0x0003e20000000400 */
[----:B0-----:R-:W3:Y:S04]  /*43910*/  LDL.LU R40, [R1+0x384] ;  /* 0x0003840001287983 */ /* 0x001ee80000300800 */
[----:B------:R0:W-:Y:S01]  /*43920*/  STS.U16 [R61+0x4f80], R56 ;  /* 0x004f80383d007388 */ /* 0x0001e20000000400 */
[----:B------:R0:W-:Y:S03]  /*43930*/  STS.U16 [R61+0x5300], R60 ;  /* 0x0053003c3d007388 */ /* 0x0001e60000000400 */
[----:B-1----:R-:W3:Y:S01]  /*43940*/  LDL.LU R44, [R1+0x37c] ;  /* 0x00037c00012c7983 */ /* 0x002ee20000300800 */
[----:B------:R-:W3:Y:S02]  /*43950*/  LDL.LU R48, [R1+0x354] ;  /* 0x0003540001307983 */ /* 0x000ee40000300800 */
[----:B------:R-:W3:Y:S01]  /*43960*/  LDL.LU R52, [R1+0x34c] ;  /* 0x00034c0001347983 */ /* 0x000ee20000300800 */
[----:B------:R1:W-:Y:S04]  /*43970*/  STS.U16 [R61+0x5340], R3 ;  /* 0x005340033d007388 */ /* 0x0003e80000000400 */
[----:B0-----:R-:W3:Y:S01]  /*43980*/  LDL.LU R56, [R1+0x344] ;  /* 0x0003440001387983 */ /* 0x001ee20000300800 */
[----:B------:R-:W3:Y:S03]  /*43990*/  LDL.LU R60, [R1+0x33c] ;  /* 0x00033c00013c7983 */ /* 0x000ee60000300800 */
[----:B-1----:R-:W3:Y:S04]  /*439a0*/  LDL.LU R3, [R1+0x328] ;  /* 0x0003280001037983 */ /* 0x002ee80000300800 */
[----:B----4-:R-:W-:Y:S01]  /*439b0*/  STS.U16 [R61+0x5380], R4 ;  /* 0x005380043d007388 */ /* 0x010fe20000000400 */
        /* <DEDUP_REMOVED lines=10> */
[----:B--2---:R-:W-:Y:S01]  /*43a60*/  STS.U16 [R61+0x5f00], R57 ;  /* 0x005f00393d007388 */ /* 0x004fe20000000400 */
[----:B------:R-:W-:Y:S02]  /*43a70*/  STS.U16 [R61+0x5fc0], R58 ;  /* 0x005fc03a3d007388 */ /* 0x000fe40000000400 */
[----:B------:R-:W-:Y:S01]  /*43a80*/  STS.U16 [R61+0x5f80], R59 ;  /* 0x005f803b3d007388 */ /* 0x000fe20000000400 */
[----:B------:R-:W-:Y:S01]  /*43a90*/  STS.U16 [R61+0x6300], R0 ;  /* 0x006300003d007388 */ /* 0x000fe20000000400 */
[----:B------:R-:W-:Y:S02]  /*43aa0*/  STS.U16 [R61+0x6340], R2 ;  /* 0x006340023d007388 */ /* 0x000fe40000000400 */
[----:B------:R0:W-:Y:S01]  /*43ab0*/  STS.U16 [R61+0x6380], R24 ;  /* 0x006380183d007388 */ /* 0x0001e20000000400 */
[----:B------:R1:W-:Y:S01]  /*43ac0*/  STS.U16 [R61+0x63c0], R25 ;  /* 0x0063c0193d007388 */ /* 0x0003e20000000400 */
[----:B---3--:R2:W-:Y:S03]  /*43ad0*/  STS.U16 [R61+0x6740], R26 ;  /* 0x0067401a3d007388 */ /* 0x0085e60000000400 */
[----:B0-----:R-:W3:Y:S01]  /*43ae0*/  LDL.LU R24, [R1+0x324] ;  /* 0x0003240001187983 */ /* 0x001ee20000300800 */
[----:B-1----:R-:W4:Y:S03]  /*43af0*/  LDL.LU R25, [R1+0x320] ;  /* 0x0003200001197983 */ /* 0x002f260000300800 */
[----:B------:R0:W-:Y:S04]  /*43b00*/  STS.U16 [R61+0x6700], R27 ;  /* 0x0067001b3d007388 */ /* 0x0001e80000000400 */
[----:B--2---:R-:W2:Y:S01]  /*43b10*/  LDL.LU R26, [R1+0x31c] ;  /* 0x00031c00011a7983 */ /* 0x004ea20000300800 */
[----:B------:R1:W-:Y:S02]  /*43b20*/  STS.U16 [R61+0x67c0], R28 ;  /* 0x0067c01c3d007388 */ /* 0x0003e40000000400 */
[----:B------:R1:W-:Y:S01]  /*43b30*/  STS.U16 [R61+0x6780], R29 ;  /* 0x0067801d3d007388 */ /* 0x0003e20000000400 */
[----:B------:R1:W-:Y:S01]  /*43b40*/  STS.U16 [R61+0x6b00], R32 ;  /* 0x006b00203d007388 */ /* 0x0003e20000000400 */
[----:B------:R1:W-:Y:S03]  /*43b50*/  STS.U16 [R61+0x6b40], R36 ;  /* 0x006b40243d007388 */ /* 0x0003e60000000400 */
[----:B0-----:R-:W2:Y:S04]  /*43b60*/  LDL.LU R27, [R1+0x308] ;  /* 0x00030800011b7983 */ /* 0x001ea80000300800 */
[----:B-1----:R-:W2:Y:S01]  /*43b70*/  LDL.LU R28, [R1+0x2fc] ;  /* 0x0002fc00011c7983 */ /* 0x002ea20000300800 */
[----:B------:R-:W2:Y:S03]  /*43b80*/  LDL.LU R29, [R1+0x2e0] ;  /* 0x0002e000011d7983 */ /* 0x000ea60000300800 */
[----:B------:R0:W-:Y:S04]  /*43b90*/  STS.U16 [R61+0x6b80], R40 ;  /* 0x006b80283d007388 */ /* 0x0001e80000000400 */
[----:B------:R-:W2:Y:S01]  /*43ba0*/  LDL.LU R32, [R1+0x2d4] ;  /* 0x0002d40001207983 */ /* 0x000ea20000300800 */
[----:B------:R-:W2:Y:S02]  /*43bb0*/  LDL.LU R36, [R1+0x2b8] ;  /* 0x0002b80001247983 */ /* 0x000ea40000300800 */
[----:B------:R1:W-:Y:S02]  /*43bc0*/  STS.U16 [R61+0x6bc0], R44 ;  /* 0x006bc02c3d007388 */ /* 0x0003e40000000400 */
[----:B------:R1:W-:Y:S01]  /*43bd0*/  STS.U16 [R61+0x6f40], R48 ;  /* 0x006f40303d007388 */ /* 0x0003e20000000400 */
[----:B------:R1:W-:Y:S01]  /*43be0*/  STS.U16 [R61+0x6f00], R52 ;  /* 0x006f00343d007388 */ /* 0x0003e20000000400 */
[----:B------:R1:W-:Y:S03]  /*43bf0*/  STS.U16 [R61+0x6fc0], R56 ;  /* 0x006fc0383d007388 */ /* 0x0003e60000000400 */
[----:B0-----:R-:W2:Y:S01]  /*43c00*/  LDL.LU R40, [R1+0x2ac] ;  /* 0x0002ac0001287983 */ /* 0x001ea20000300800 */
[----:B-1----:R-:W2:Y:S03]  /*43c10*/  LDL.LU R44, [R1+0x2a0] ;  /* 0x0002a000012c7983 */ /* 0x002ea60000300800 */
[----:B------:R0:W-:Y:S04]  /*43c20*/  STS.U16 [R61+0x6f80], R60 ;  /* 0x006f803c3d007388 */ /* 0x0001e80000000400 */
[----:B------:R-:W2:Y:S01]  /*43c30*/  LDL.LU R48, [R1+0x294] ;  /* 0x0002940001307983 */ /* 0x000ea20000300800 */
[----:B------:R-:W2:Y:S02]  /*43c40*/  LDL.LU R52, [R1+0x278] ;  /* 0x0002780001347983 */ /* 0x000ea40000300800 */
[----:B------:R-:W2:Y:S01]  /*43c50*/  LDL.LU R56, [R1+0x26c] ;  /* 0x00026c0001387983 */ /* 0x000ea20000300800 */
[----:B------:R1:W-:Y:S04]  /*43c60*/  STS.U16 [R61+0x7300], R3 ;  /* 0x007300033d007388 */ /* 0x0003e80000000400 */
[----:B0-----:R-:W2:Y:S04]  /*43c70*/  LDL.LU R60, [R1+0x260] ;  /* 0x00026000013c7983 */ /* 0x001ea80000300800 */
[----:B-1----:R-:W2:Y:S01]  /*43c80*/  LDL.LU R3, [R1+0x254] ;  /* 0x0002540001037983 */ /* 0x002ea20000300800 */
        /* <DEDUP_REMOVED lines=15> */
[----:B------:R-:W2:Y:S04]  /*43d80*/  LDL.LU R2, [R1+0x8] ;  /* 0x0000080001027983 */ /* 0x000ea80000300800 */
[----:B---3--:R0:W-:Y:S01]  /*43d90*/  STS.U16 [R61+0x7340], R24 ;  /* 0x007340183d007388 */ /* 0x0081e20000000400 */
[----:B----4-:R1:W-:Y:S03]  /*43da0*/  STS.U16 [R61+0x7380], R25 ;  /* 0x007380193d007388 */ /* 0x0103e60000000400 */
[----:B--2---:R2:W-:Y:S04]  /*43db0*/  STS.U16 [R61+0x73c0], R26 ;  /* 0x0073c01a3d007388 */ /* 0x0045e80000000400 */
[----:B0-----:R-:W3:Y:S04]  /*43dc0*/  LDL.LU R24, [R1+0x3588] ;  /* 0x0035880001187983 */ /* 0x001ee80000300800 */
[----:B------:R0:W-:Y:S01]  /*43dd0*/  STS.U16 [R61+0x7740], R27 ;  /* 0x0077401b3d007388 */ /* 0x0001e20000000400 */
[----:B------:R4:W-:Y:S02]  /*43de0*/  STS.U16 [R61+0x7700], R28 ;  /* 0x0077001c3d007388 */ /* 0x0009e40000000400 */
[----:B------:R2:W-:Y:S02]  /*43df0*/  STS.U16 [R61+0x77c0], R29 ;  /* 0x0077c01d3d007388 */ /* 0x0005e40000000400 */
[----:B-1----:R-:W3:Y:S01]  /*43e00*/  LDL.LU R25, [R1+0x3584] ;  /* 0x0035840001197983 */ /* 0x002ee20000300800 */
[----:B--2---:R-:W2:Y:S04]  /*43e10*/  LDL.LU R26, [R1+0x3580] ;  /* 0x00358000011a7983 */ /* 0x004ea80000300800 */
[----:B------:R1:W-:Y:S01]  /*43e20*/  STS.U16 [R61+0x7780], R32 ;  /* 0x007780203d007388 */ /* 0x0003e20000000400 */
[----:B------:R1:W-:Y:S03]  /*43e30*/  STS.U16 [R61+0x7b00], R36 ;  /* 0x007b00243d007388 */ /* 0x0003e60000000400 */
[----:B0-----:R-:W2:Y:S01]  /*43e40*/  LDL.LU R27, [R1+0x357c] ;  /* 0x00357c00011b7983 */ /* 0x001ea20000300800 */
[----:B----4-:R-:W4:Y:S02]  /*43e50*/  LDL.LU R28, [R1+0x3578] ;  /* 0x00357800011c7983 */ /* 0x010f240000300800 */
[----:B------:R-:W2:Y:S01]  /*43e60*/  LDL.LU R29, [R1+0x3574] ;  /* 0x00357400011d7983 */ /* 0x000ea20000300800 */
[----:B------:R0:W-:Y:S01]  /*43e70*/  STS.U16 [R61+0x7b40], R40 ;  /* 0x007b40283d007388 */ /* 0x0001e20000000400 */
[----:B------:R0:W-:Y:S03]  /*43e80*/  STS.U16 [R61+0x7b80], R44 ;  /* 0x007b802c3d007388 */ /* 0x0001e60000000400 */
[----:B-1----:R-:W2:Y:S04]  /*43e90*/  LDL.LU R32, [R1+0x3570] ;  /* 0x0035700001207983 */ /* 0x002ea80000300800 */
[----:B------:R1:W-:Y:S01]  /*43ea0*/  STS.U16 [R61+0x7bc0], R48 ;  /* 0x007bc0303d007388 */ /* 0x0003e20000000400 */
[----:B------:R1:W-:Y:S02]  /*43eb0*/  STS.U16 [R61+0x7f40], R52 ;  /* 0x007f40343d007388 */ /* 0x0003e40000000400 */
[----:B------:R1:W-:Y:S02]  /*43ec0*/  STS.U16 [R61+0x7f00], R56 ;  /* 0x007f00383d007388 */ /* 0x0003e40000000400 */
[----:B------:R-:W2:Y:S01]  /*43ed0*/  LDL.LU R36, [R1+0x356c] ;  /* 0x00356c0001247983 */ /* 0x000ea20000300800 */
[----:B0-----:R-:W2:Y:S04]  /*43ee0*/  LDL.LU R40, [R1+0x3568] ;  /* 0x0035680001287983 */ /* 0x001ea80000300800 */
[----:B------:R0:W-:Y:S01]  /*43ef0*/  STS.U16 [R61+0x7fc0], R60 ;  /* 0x007fc03c3d007388 */ /* 0x0001e20000000400 */
[----:B------:R-:W2:Y:S03]  /*43f00*/  LDL.LU R44, [R1+0x3564] ;  /* 0x00356400012c7983 */ /* 0x000ea60000300800 */
[----:B-1----:R-:W2:Y:S01]  /*43f10*/  LDL.LU R48, [R1+0x3560] ;  /* 0x0035600001307983 */ /* 0x002ea20000300800 */
[----:B------:R-:W2:Y:S03]  /*43f20*/  LDL.LU R52, [R1+0x355c] ;  /* 0x00355c0001347983 */ /* 0x000ea60000300800 */
[----:B------:R-:W2:Y:S04]  /*43f30*/  LDL.LU R56, [R1+0x3558] ;  /* 0x0035580001387983 */ /* 0x000ea80000300800 */
[----:B------:R1:W-:Y:S04]  /*43f40*/  STS.U16 [R61+0x7f80], R3 ;  /* 0x007f80033d007388 */ /* 0x0003e80000000400 */
[----:B0-----:R-:W2:Y:S04]  /*43f50*/  LDL.LU R60, [R1+0x3554] ;  /* 0x00355400013c7983 */ /* 0x001ea80000300800 */
[----:B-1----:R-:W0:Y:S04]  /*43f60*/  S2R R3, SR_TID.X ;  /* 0x0000000000037919 */ /* 0x002e280000002100 */
[----:B------:R-:W2:Y:S01]  /*43f70*/  LDL.LU R61, [R1+0x3550] ;  /* 0x00355000013d7983 */ /* 0x000ea20000300800 */
[----:B0-----:R-:W-:-:S05]  /*43f80*/  LOP3.LUT R3, R3, 0x1f, RZ, 0xc0, !PT ;  /* 0x0000001f03037812 */ /* 0x001fca00078ec0ff */
[----:B------:R-:W-:-:S05]  /*43f90*/  IMAD.SHL.U32 R3, R3, 0x2, RZ ;  /* 0x0000000203037824 */ /* 0x000fca00078e00ff */
[----:B------:R0:W-:Y:S04]  /*43fa0*/  STS.U16 [R3+0x8080], R43 ;  /* 0x0080802b03007388 */ /* 0x0001e80000000400 */
[----:B------:R1:W-:Y:S04]  /*43fb0*/  STS.U16 [R3+0x84c0], R45 ;  /* 0x0084c02d03007388 */ /* 0x0003e80000000400 */
[----:B------:R1:W-:Y:S04]  /*43fc0*/  STS.U16 [R3+0x8480], R46 ;  /* 0x0084802e03007388 */ /* 0x0003e80000000400 */
[----:B------:R1:W-:Y:S04]  /*43fd0*/  STS.U16 [R3+0x8880], R47 ;  /* 0x0088802f03007388 */ /* 0x0003e80000000400 */
[----:B------:R1:W-:Y:S04]  /*43fe0*/  STS.U16 [R3+0x88c0], R49 ;  /* 0x0088c03103007388 */ /* 0x0003e80000000400 */
[----:B------:R1:W-:Y:S04]  /*43ff0*/  STS.U16 [R3+0x8cc0], R50 ;  /* 0x008cc03203007388 */ /* 0x0003e80000000400 */
[----:B0-----:R-:W2:Y:S01]  /*44000*/  LDL.LU R43, [R1+0x60] ;  /* 0x00006000012b7983 */ /* 0x001ea20000300800 */
[----:B-1----:R-:W3:Y:S02]  /*44010*/  LDL.LU R45, [R1+0x5c] ;  /* 0x00005c00012d7983 */ /* 0x002ee40000300800 */
[----:B------:R-:W4:Y:S02]  /*44020*/  LDL.LU R46, [R1+0x58] ;  /* 0x00005800012e7983 */ /* 0x000f240000300800 */
[----:B------:R-:W4:Y:S01]  /*44030*/  LDL.LU R47, [R1+0x54] ;  /* 0x00005400012f7983 */ /* 0x000f220000300800 */
[----:B------:R-:W4:Y:S04]  /*44040*/  LDL.LU R49, [R1+0x50] ;  /* 0x0000500001317983 */ /* 0x000f280000300800 */
        /* <DEDUP_REMOVED lines=16> */
[----:B0-----:R-:W4:Y:S01]  /*44150*/  LDL.LU R59, [R1+0x24] ;  /* 0x00002400013b7983 */ /* 0x001f220000300800 */
[----:B-1----:R-:W4:Y:S02]  /*44160*/  LDL.LU R0, [R1+0x20] ;  /* 0x0000200001007983 */ /* 0x002f240000300800 */
[----:B------:R-:W4:Y:S01]  /*44170*/  LDL.LU R2, [R1+0x14] ;  /* 0x0000140001027983 */ /* 0x000f220000300800 */
[----:B------:R0:W-:Y:S04]  /*44180*/  STS.U16 [R3+0x80c0], R4 ;  /* 0x0080c00403007388 */ /* 0x0001e80000000400 */
[----:B0-----:R-:W4:Y:S04]  /*44190*/  LDL.LU R4, [R1+0x10] ;  /* 0x0000100001047983 */ /* 0x001f280000300800 */
[----:B--2---:R0:W-:Y:S04]  /*441a0*/  STS.U16 [R3+0x8000], R43 ;  /* 0x0080002b03007388 */ /* 0x0041e80000000400 */
[----:B---3--:R1:W-:Y:S04]  /*441b0*/  STS.U16 [R3+0x8040], R45 ;  /* 0x0080402d03007388 */ /* 0x0083e80000000400 */
[----:B----4-:R2:W-:Y:S04]  /*441c0*/  STS.U16 [R3+0x8440], R46 ;  /* 0x0084402e03007388 */ /* 0x0105e80000000400 */
[----:B------:R3:W-:Y:S04]  /*441d0*/  STS.U16 [R3+0x8400], R47 ;  /* 0x0084002f03007388 */ /* 0x0007e80000000400 */
[----:B------:R3:W-:Y:S04]  /*441e0*/  STS.U16 [R3+0x8800], R49 ;  /* 0x0088003103007388 */ /* 0x0007e80000000400 */
[----:B------:R3:W-:Y:S04]  /*441f0*/  STS.U16 [R3+0x8840], R50 ;  /* 0x0088403203007388 */ /* 0x0007e80000000400 */
[----:B0-----:R-:W4:Y:S01]  /*44200*/  LDL.LU R43, [R1+0x354c] ;  /* 0x00354c00012b7983 */ /* 0x001f220000300800 */
[----:B-1----:R-:W4:Y:S03]  /*44210*/  LDL.LU R45, [R1+0x3548] ;  /* 0x00354800012d7983 */ /* 0x002f260000300800 */
[----:B--2---:R-:W2:Y:S01]  /*44220*/  LDL.LU R46, [R1+0x3544] ;  /* 0x00354400012e7983 */ /* 0x004ea20000300800 */
[----:B---3--:R-:W3:Y:S03]  /*44230*/  LDL.LU R47, [R1+0x3540] ;  /* 0x00354000012f7983 */ /* 0x008ee60000300800 */
[----:B------:R-:W2:Y:S01]  /*44240*/  LDL.LU R49, [R1+0x353c] ;  /* 0x00353c0001317983 */ /* 0x000ea20000300800 */
[----:B------:R-:W2:Y:S03]  /*44250*/  LDL.LU R50, [R1+0x3538] ;  /* 0x0035380001327983 */ /* 0x000ea60000300800 */
[----:B------:R0:W-:Y:S04]  /*44260*/  STS.U16 [R3+0x8c40], R51 ;  /* 0x008c403303007388 */ /* 0x0001e80000000400 */
[----:B------:R1:W-:Y:S04]  /*44270*/  STS.U16 [R3+0x8c00], R53 ;  /* 0x008c003503007388 */ /* 0x0003e80000000400 */
[----:B------:R1:W-:Y:S04]  /*44280*/  STS.U16 [R3+0x9000], R54 ;  /* 0x0090003603007388 */ /* 0x0003e80000000400 */
[----:B------:R1:W-:Y:S04]  /*44290*/  STS.U16 [R3+0x9040], R55 ;  /* 0x0090403703007388 */ /* 0x0003e80000000400 */
[----:B------:R1:W-:Y:S04]  /*442a0*/  STS.U16 [R3+0x9440], R57 ;  /* 0x0094403903007388 */ /* 0x0003e80000000400 */
[----:B------:R1:W-:Y:S04]  /*442b0*/  STS.U16 [R3+0x9400], R58 ;  /* 0x0094003a03007388 */ /* 0x0003e80000000400 */
[----:B0-----:R-:W2:Y:S01]  /*442c0*/  LDL.LU R51, [R1+0x3534] ;  /* 0x0035340001337983 */ /* 0x001ea20000300800 */
[----:B-1----:R-:W2:Y:S02]  /*442d0*/  LDL.LU R53, [R1+0x3530] ;  /* 0x0035300001357983 */ /* 0x002ea40000300800 */
[----:B------:R-:W2:Y:S02]  /*442e0*/  LDL.LU R54, [R1+0x352c] ;  /* 0x00352c0001367983 */ /* 0x000ea40000300800 */
[----:B------:R-:W2:Y:S01]  /*442f0*/  LDL.LU R55, [R1+0x3528] ;  /* 0x0035280001377983 */ /* 0x000ea20000300800 */
[----:B------:R-:W2:Y:S01]  /*44300*/  LDL.LU R57, [R1+0x3524] ;  /* 0x0035240001397983 */ /* 0x000ea20000300800 */
[----:B------:R-:W2:Y:S03]  /*44310*/  LDL.LU R58, [R1+0x3520] ;  /* 0x00352000013a7983 */ /* 0x000ea60000300800 */
[----:B------:R0:W-:Y:S04]  /*44320*/  STS.U16 [R3+0x9800], R59 ;  /* 0x0098003b03007388 */ /* 0x0001e80000000400 */
[----:B------:R1:W-:Y:S04]  /*44330*/  STS.U16 [R3+0x9840], R0 ;  /* 0x0098400003007388 */ /* 0x0003e80000000400 */
[----:B------:R1:W-:Y:S04]  /*44340*/  STS.U16 [R3+0x9c40], R2 ;  /* 0x009c400203007388 */ /* 0x0003e80000000400 */
[----:B0-----:R-:W2:Y:S01]  /*44350*/  LDL.LU R59, [R1+0x351c] ;  /* 0x00351c00013b7983 */ /* 0x001ea20000300800 */
[----:B-1----:R-:W2:Y:S02]  /*44360*/  LDL.LU R0, [R1+0x3518] ;  /* 0x0035180001007983 */ /* 0x002ea40000300800 */
[----:B------:R-:W2:Y:S01]  /*44370*/  LDL.LU R2, [R1+0x3514] ;  /* 0x0035140001027983 */ /* 0x000ea20000300800 */
[----:B------:R-:W-:Y:S04]  /*44380*/  STS.U16 [R3+0x9c00], R4 ;  /* 0x009c000403007388 */ /* 0x000fe80000000400 */
[----:B------:R-:W-:Y:S04]  /*44390*/  STS.U16 [R3+0xd4c0], R5 ;  /* 0x00d4c00503007388 */ /* 0x000fe80000000400 */
[----:B--2---:R0:W-:Y:S04]  /*443a0*/  STS.U16 [R3+0xa000], R2 ;  /* 0x00a0000203007388 */ /* 0x0041e80000000400 */
[----:B------:R1:W-:Y:S04]  /*443b0*/  STS.U16 [R3+0xa040], R0 ;  /* 0x00a0400003007388 */ /* 0x0003e80000000400 */
[----:B0-----:R-:W2:Y:S01]  /*443c0*/  LDL.LU R2, [R1+0x3510] ;  /* 0x0035100001027983 */ /* 0x001ea20000300800 */
[----:B-1----:R-:W3:Y:S02]  /*443d0*/  LDL.LU R0, [R1+0x350c] ;  /* 0x00350c0001007983 */ /* 0x002ee40000300800 */
[----:B------:R-:W3:Y:S02]  /*443e0*/  LDL R4, [R1+0x1cc0] ;  /* 0x001cc00001047983 */ /* 0x000ee40000100800 */
[----:B------:R-:W3:Y:S01]  /*443f0*/  LDL R5, [R1+0x1cbc] ;  /* 0x001cbc0001057983 */ /* 0x000ee20000100800 */
[----:B--2---:R-:W-:-:S06]  /*44400*/  PRMT R2, RZ, 0x7610, R2 ;  /* 0x00007610ff027816 */ /* 0x004fcc0000000002 */
[----:B---3--:R-:W2:Y:S04]  /*44410*/  @!P1 LDG.E.U16 R2, [R4.64] ;  /* 0x0000000404029981 */ /* 0x008ea8000c1e1500 */
[----:B--2---:R0:W-:Y:S04]  /*44420*/  STL [R1+0x3a4], R2 ;  /* 0x0003a40201007387 */ /* 0x0041e80000100800 */
[----:B0-----:R-:W2:Y:S01]  /*44430*/  LDL.LU R2, [R1+0x3508] ;  /* 0x0035080001027983 */ /* 0x001ea20000300800 */
[----:B------:R-:W3:Y:S02]  /*44440*/  LDL R4, [R1+0x1cb4] ;  /* 0x001cb40001047983 */ /* 0x000ee40000100800 */
[----:B------:R-:W3:Y:S01]  /*44450*/  LDL R5, [R1+0x1cb8] ;  /* 0x001cb80001057983 */ /* 0x000ee20000100800 */
[----:B------:R-:W-:-:S02]  /*44460*/  PRMT R0, RZ, 0x7610, R0 ;  /* 0x00007610ff007816 */ /* 0x000fc40000000000 */
[----:B---3--:R-:W-:-:S04]  /*44470*/  @!P0 LOP3.LUT R5, R5, R4, RZ, 0x3c, !PT ;  /* 0x0000000405058212 */ /* 0x008fc800078e3cff */
[----:B------:R-:W-:-:S04]  /*44480*/  @!P0 LOP3.LUT R4, R5, R4, RZ, 0x3c, !PT ;  /* 0x0000000405048212 */ /* 0x000fc800078e3cff */
[----:B------:R-:W-:-:S05]  /*44490*/  @!P0 LOP3.LUT R5, R5, R4, RZ, 0x3c, !PT ;  /* 0x0000000405058212 */ /* 0x000fca00078e3cff */
[----:B------:R-:W3:Y:S04]  /*444a0*/  @!P0 LDG.E.U16 R0, [R4.64] ;  /* 0x0000000404008981 */ /* 0x000ee8000c1e1500 */
[----:B---3--:R0:W-:Y:S04]  /*444b0*/  STL [R1+0x3a0], R0 ;  /* 0x0003a00001007387 */ /* 0x0081e80000100800 */
[----:B0-----:R-:W3:Y:S01]  /*444c0*/  LDL.LU R0, [R1+0x3504] ;  /* 0x0035040001007983 */ /* 0x001ee20000300800 */
        /* <DEDUP_REMOVED lines=1656> */
[----:B------:R-:W2:Y:S02]  /*4ac50*/  LDL R4, [R1+0x1154] ;  /* 0x0011540001047983 */ /* 0x000ea40000100800 */
[----:B------:R-:W2:Y:S02]  /*4ac60*/  LDL R5, [R1+0x1158] ;  /* 0x0011580001057983 */ /* 0x000ea40000100800 */
[----:B--2---:R-:W-:-:S02]  /*4ac70*/  @!P0 LOP3.LUT R5, R5, R4, RZ, 0x3c, !PT ;  /* 0x0000000405058212 */ /* 0x004fc400078e3cff */
[----:B---3--:R-:W-:Y:S02]  /*4ac80*/  PRMT R0, RZ, 0x7610, R0 ;  /* 0x00007610ff007816 */ /* 0x008fe40000000000 */
[----:B------:R-:W-:-:S04]  /*4ac90*/  @!P0 LOP3.LUT R4, R5, R4, RZ, 0x3c, !PT ;  /* 0x0000000405048212 */ /* 0x000fc800078e3cff */
[----:B------:R-:W-:-:S05]  /*4aca0*/  @!P0 LOP3.LUT R5, R5, R4, RZ, 0x3c, !PT ;  /* 0x0000000405058212 */ /* 0x000fca00078e3cff */
[----:B------:R-:W2:Y:S04]  /*4acb0*/  @!P0 LDG.E.U16 R0, [R4.64] ;  /* 0x0000000404008981 */ /* 0x000ea8000c1e1500 */
[----:B--2---:R0:W-:Y:S04]  /*4acc0*/  STL [R1+0xbc], R0 ;  /* 0x0000bc0001007387 */ /* 0x0041e80000100800 */
[----:B0-----:R-:W2:Y:S01]  /*4acd0*/  LDL.LU R0, [R1+0x3220] ;  /* 0x0032200001007983 */ /* 0x001ea20000300800 */
[----:B------:R-:W3:Y:S02]  /*4ace0*/  LDL R4, [R1+0x114c] ;  /* 0x00114c0001047983 */ /* 0x000ee40000100800 */
[----:B------:R-:W3:Y:S02]  /*4acf0*/  LDL R5, [R1+0x1150] ;  /* 0x0011500001057983 */ /* 0x000ee40000100800 */
[----:B---3--:R-:W-:-:S02]  /*4ad00*/  @!P5 LOP3.LUT R5, R5, R4, RZ, 0x3c, !PT ;  /* 0x000000040505d212 */ /* 0x008fc400078e3cff */
[----:B--2---:R-:W-:Y:S02]  /*4ad10*/  PRMT R0, RZ, 0x7610, R0 ;  /* 0x00007610ff007816 */ /* 0x004fe40000000000 */
        /* <DEDUP_REMOVED lines=110> */
[----:B------:R0:W3:Y:S04]  /*4b400*/  @!P5 LDG.E.U16 R30, [R4.64] ;  /* 0x00000004041ed981 */ /* 0x0000e8000c1e1500 */
[----:B0-----:R-:W3:Y:S04]  /*4b410*/  LDL R4, [R1+0x10bc] ;  /* 0x0010bc0001047983 */ /* 0x001ee80000100800 */
[----:B------:R-:W3:Y:S01]  /*4b420*/  LDL R5, [R1+0x10c0] ;  /* 0x0010c00001057983 */ /* 0x000ee20000100800 */
[----:B--2---:R-:W-:Y:S02]  /*4b430*/  PRMT R0, RZ, 0x7610, R0 ;  /* 0x00007610ff007816 */ /* 0x004fe40000000000 */
[----:B---3--:R-:W-:-:S04]  /*4b440*/  @!P1 LOP3.LUT R5, R5, R4, RZ, 0x3c, !PT ;  /* 0x0000000405059212 */ /* 0x008fc800078e3cff */
[----:B------:R-:W-:-:S04]  /*4b450*/  @!P1 LOP3.LUT R4, R5, R4, RZ, 0x3c, !PT ;  /* 0x0000000405049212 */ /* 0x000fc800078e3cff */
[----:B------:R-:W-:-:S05]  /*4b460*/  @!P1 LOP3.LUT R5, R5, R4, RZ, 0x3c, !PT ;  /* 0x0000000405059212 */ /* 0x000fca00078e3cff */
[----:B------:R-:W2:Y:S04]  /*4b470*/  @!P1 LDG.E.U16 R0, [R4.64] ;  /* 0x0000000404009981 */ /* 0x000ea8000c1e1500 */
[----:B------:R0:W-:Y:S04]  /*4b480*/  STL [R1+0x88], R30 ;  /* 0x0000881e01007387 */ /* 0x0001e80000100800 */
[----:B0-----:R-:W3:Y:S04]  /*4b490*/  LDL R30, [R1+0x1090] ;  /* 0x00109000011e7983 */ /* 0x001ee80000100800 */
[----:B--2---:R0:W-:Y:S04]  /*4b4a0*/  STL [R1+0x84], R0 ;  /* 0x0000840001007387 */ /* 0x0041e80000100800 */
[----:B0-----:R-:W2:Y:S01]  /*4b4b0*/  LDL.LU R0, [R1+0x31ec] ;  /* 0x0031ec0001007983 */ /* 0x001ea20000300800 */
[----:B------:R-:W2:Y:S02]  /*4b4c0*/  LDL R4, [R1+0x10b4] ;  /* 0x0010b40001047983 */ /* 0x000ea40000100800 */
[----:B------:R-:W2:Y:S02]  /*4b4d0*/  LDL R5, [R1+0x10b8] ;  /* 0x0010b80001057983 */ /* 0x000ea40000100800 */
[----:B--2---:R-:W-:-:S02]  /*4b4e0*/  @!P0 LOP3.LUT R5, R5, R4, RZ, 0x3c, !PT ;  /* 0x0000000405058212 */ /* 0x004fc400078e3cff */
[----:B------:R-:W-:Y:S02]  /*4b4f0*/  PRMT R0, RZ, 0x7610, R0 ;  /* 0x00007610ff007816 */ /* 0x000fe40000000000 */
[----:B------:R-:W-:-:S04]  /*4b500*/  @!P0 LOP3.LUT R4, R5, R4, RZ, 0x3c, !PT ;  /* 0x0000000405048212 */ /* 0x000fc800078e3cff */
[----:B------:R-:W-:-:S05]  /*4b510*/  @!P0 LOP3.LUT R5, R5, R4, RZ, 0x3c, !PT ;  /* 0x0000000405058212 */ /* 0x000fca00078e3cff */
[----:B------:R-:W2:Y:S04]  /*4b520*/  @!P0 LDG.E.U16 R0, [R4.64] ;  /* 0x0000000404008981 */ /* 0x000ea8000c1e1500 */
        /* <DEDUP_REMOVED lines=29> */
[----:B------:R-:W4:Y:S02]  /*4b700*/  LDL R5, [R1+0x108c] ;  /* 0x00108c0001057983 */ /* 0x000f240000100800 */
[----:B---3--:R-:W-:-:S02]  /*4b710*/  @!P5 IMAD.MOV.U32 R4, RZ, RZ, R30 ;  /* 0x000000ffff04d224 */ /* 0x008fc400078e001e */
[----:B------:R-:W3:Y:S01]  /*4b720*/  LDL R30, [R1+0x1058] ;  /* 0x00105800011e7983 */ /* 0x000ee20000100800 */
[----:B--2---:R-:W-:-:S06]  /*4b730*/  PRMT R0, RZ, 0x7610, R0 ;  /* 0x00007610ff007816 */ /* 0x004fcc0000000000 */
[----:B----4-:R-:W2:Y:S04]  /*4b740*/  @!P5 LDG.E.U16 R0, [R4.64] ;  /* 0x000000040400d981 */ /* 0x010ea8000c1e1500 */
[----:B--2---:R0:W-:Y:S04]  /*4b750*/  STL [R1+0x70], R0 ;  /* 0x0000700001007387 */ /* 0x0041e80000100800 */
[----:B0-----:R-:W2:Y:S01]  /*4b760*/  LDL.LU R0, [R1+0x31d8] ;  /* 0x0031d80001007983 */ /* 0x001ea20000300800 */
[----:B------:R-:W4:Y:S02]  /*4b770*/  LDL R4, [R1+0x107c] ;  /* 0x00107c0001047983 */ /* 0x000f240000100800 */
[----:B------:R-:W4:Y:S02]  /*4b780*/  LDL R5, [R1+0x1080] ;  /* 0x0010800001057983 */ /* 0x000f240000100800 */
[----:B----4-:R-:W-:-:S02]  /*4b790*/  @!P1 LOP3.LUT R5, R5, R4, RZ, 0x3c, !PT ;  /* 0x0000000405059212 */ /* 0x010fc400078e3cff */
[----:B--2---:R-:W-:Y:S02]  /*4b7a0*/  PRMT R0, RZ, 0x7610, R0 ;  /* 0x00007610ff007816 */ /* 0x004fe40000000000 */
[----:B------:R-:W-:-:S04]  /*4b7b0*/  @!P1 LOP3.LUT R4, R5, R4, RZ, 0x3c, !PT ;  /* 0x0000000405049212 */ /* 0x000fc800078e3cff */
[----:B------:R-:W-:-:S05]  /*4b7c0*/  @!P1 LOP3.LUT R5, R5, R4, RZ, 0x3c, !PT ;  /* 0x0000000405059212 */ /* 0x000fca00078e3cff */
[----:B------:R-:W2:Y:S04]  /*4b7d0*/  @!P1 LDG.E.U16 R0, [R4.64] ;  /* 0x0000000404009981 */ /* 0x000ea8000c1e1500 */
[----:B--2---:R0:W-:Y:S04]  /*4b7e0*/  STL [R1+0x6c], R0 ;  /* 0x00006c0001007387 */ /* 0x0041e80000100800 */
[----:B0-----:R-:W2:Y:S01]  /*4b7f0*/  LDL.LU R0, [R1+0x31d4] ;  /* 0x0031d40001007983 */ /* 0x001ea20000300800 */
[----:B------:R-:W4:Y:S02]  /*4b800*/  LDL R4, [R1+0x1074] ;  /* 0x0010740001047983 */ /* 0x000f240000100800 */
[----:B------:R-:W4:Y:S01]  /*4b810*/  LDL R5, [R1+0x1078] ;  /* 0x0010780001057983 */ /* 0x000f220000100800 */
[----:B------:R0:W-:Y:S02]  /*4b820*/  STS.U16 [R3+0xc8c0], R27 ;  /* 0x00c8c01b03007388 */ /* 0x0001e40000000400 */
[----:B0-----:R-:W-:-:S02]  /*4b830*/  PRMT R27, RZ, 0x7610, R27 ;  /* 0x00007610ff1b7816 */ /* 0x001fc4000000001b */
[----:B----4-:R-:W-:-:S04]  /*4b840*/  @!P0 LOP3.LUT R5, R5, R4, RZ, 0x3c, !PT ;  /* 0x0000000405058212 */ /* 0x010fc800078e3cff */
[----:B------:R-:W-:-:S04]  /*4b850*/  @!P0 LOP3.LUT R4, R5, R4, RZ, 0x3c, !PT ;  /* 0x0000000405048212 */ /* 0x000fc800078e3cff */
[----:B------:R-:W-:-:S05]  /*4b860*/  @!P0 LOP3.LUT R5, R5, R4, RZ, 0x3c, !PT ;  /* 0x0000000405058212 */ /* 0x000fca00078e3cff */
[----:B------:R0:W4:Y:S04]  /*4b870*/  @!P0 LDG.E.U16 R27, [R4.64] ;  /* 0x00000004041b8981 */ /* 0x000128000c1e1500 */
[----:B0-----:R-:W2:Y:S04]  /*4b880*/  LDL R4, [R1+0x106c] ;  /* 0x00106c0001047983 */ /* 0x001ea80000100800 */
[----:B------:R-:W2:Y:S04]  /*4b890*/  LDL R5, [R1+0x1070] ;  /* 0x0010700001057983 */ /* 0x000ea80000100800 */
[----:B------:R0:W-:Y:S02]  /*4b8a0*/  STS.U16 [R3+0xd480], R24 ;  /* 0x00d4801803007388 */ /* 0x0001e40000000400 */
[----:B0-----:R-:W-:-:S02]  /*4b8b0*/  PRMT R24, RZ, 0x7610, R24 ;  /* 0x00007610ff187816 */ /* 0x001fc40000000018 */
[----:B--2---:R-:W-:-:S04]  /*4b8c0*/  @!P5 LOP3.LUT R5, R5, R4, RZ, 0x3c, !PT ;  /* 0x000000040505d212 */ /* 0x004fc800078e3cff */
[----:B------:R-:W-:-:S04]  /*4b8d0*/  @!P5 LOP3.LUT R4, R5, R4, RZ, 0x3c, !PT ;  /* 0x000000040504d212 */ /* 0x000fc800078e3cff */
[----:B------:R-:W-:Y:S01]  /*4b8e0*/  @!P5 LOP3.LUT R5, R5, R4, RZ, 0x3c, !PT ;  /* 0x000000040505d212 */ /* 0x000fe200078e3cff */
[----:B----4-:R0:W-:Y:S04]  /*4b8f0*/  STL [R1+0x68], R27 ;  /* 0x0000681b01007387 */ /* 0x0101e80000100800 */
[----:B------:R1:W2:Y:S01]  /*4b900*/  @!P5 LDG.E.U16 R24, [R4.64] ;  /* 0x000000040418d981 */ /* 0x0002a2000c1e1500 */
[----:B------:R-:W-:-:S03]  /*4b910*/  PRMT R0, RZ, 0x7610, R0 ;  /* 0x00007610ff007816 */ /* 0x000fc60000000000 */
[----:B0-----:R-:W4:Y:S04]  /*4b920*/  LDL R27, [R1+0x1040] ;  /* 0x00104000011b7983 */ /* 0x001f280000100800 */
[----:B-1----:R-:W2:Y:S04]  /*4b930*/  LDL R4, [R1+0x105c] ;  /* 0x00105c0001047983 */ /* 0x002ea80000100800 */
[----:B------:R-:W2:Y:S02]  /*4b940*/  LDL R5, [R1+0x1060] ;  /* 0x0010600001057983 */ /* 0x000ea40000100800 */
        /* <DEDUP_REMOVED lines=8> */
[----:B------:R-:W2:Y:S03]  /*4b9d0*/  LDL R5, [R1+0x1054] ;  /* 0x0010540001057983 */ /* 0x000ea60000100800 */
[----:B------:R0:W-:Y:S01]  /*4b9e0*/  STS.U16 [R3+0xc480], R28 ;  /* 0x00c4801c03007388 */ /* 0x0001e20000000400 */
[----:B---3--:R-:W-:-:S03]  /*4b9f0*/  @!P0 IMAD.MOV.U32 R4, RZ, RZ, R30 ;  /* 0x000000ffff048224 */ /* 0x008fc600078e001e */
[----:B------:R-:W-:Y:S04]  /*4ba00*/  STS.U16 [R3+0xa080], R61 ;  /* 0x00a0803d03007388 */ /* 0x000fe80000000400 */
[----:B------:R-:W-:Y:S04]  /*4ba10*/  STS.U16 [R3+0xa0c0], R60 ;  /* 0x00a0c03c03007388 */ /* 0x000fe80000000400 */
[----:B------:R-:W-:Y:S04]  /*4ba20*/  STS.U16 [R3+0xa480], R56 ;  /* 0x00a4803803007388 */ /* 0x000fe80000000400 */
[----:B------:R-:W-:Y:S04]  /*4ba30*/  STS.U16 [R3+0xa8c0], R52 ;  /* 0x00a8c03403007388 */ /* 0x000fe80000000400 */
[----:B------:R-:W-:Y:S04]  /*4ba40*/  STS.U16 [R3+0xac80], R48 ;  /* 0x00ac803003007388 */ /* 0x000fe80000000400 */
[----:B------:R-:W-:Y:S04]  /*4ba50*/  STS.U16 [R3+0xb0c0], R44 ;  /* 0x00b0c02c03007388 */ /* 0x000fe80000000400 */
[----:B------:R-:W-:Y:S04]  /*4ba60*/  STS.U16 [R3+0xb480], R40 ;  /* 0x00b4802803007388 */ /* 0x000fe80000000400 */
[----:B------:R-:W-:Y:S01]  /*4ba70*/  STS.U16 [R3+0xb8c0], R36 ;  /* 0x00b8c02403007388 */ /* 0x000fe20000000400 */
[----:B0-----:R-:W-:-:S03]  /*4ba80*/  PRMT R28, RZ, 0x7610, R28 ;  /* 0x00007610ff1c7816 */ /* 0x001fc6000000001c */
        /* <DEDUP_REMOVED lines=42> */
[----:B------:R0:W-:Y:S01]  /*4bd30*/  STS.U16 [R3+0xd800], R33 ;  /* 0x00d8002103007388 */ /* 0x0001e20000000400 */
[----:B------:R-:W3:Y:S03]  /*4bd40*/  LDL R30, [R1+0x101c] ;  /* 0x00101c00011e7983 */ /* 0x000ee60000100800 */
[----:B--2---:R1:W2:Y:S04]  /*4bd50*/  @!P0 LDG.E.U16 R28, [R4.64] ;  /* 0x00000004041c8981 */ /* 0x0042a8000c1e1500 */
[----:B-1----:R-:W2:Y:S04]  /*4bd60*/  LDL R4, [R1+0x104c] ;  /* 0x00104c0001047983 */ /* 0x002ea80000100800 */
[----:B------:R-:W2:Y:S01]  /*4bd70*/  LDL R5, [R1+0x1050] ;  /* 0x0010500001057983 */ /* 0x000ea20000100800 */
[----:B0-----:R-:W-:-:S02]  /*4bd80*/  PRMT R3, RZ, 0x7610, R3 ;  /* 0x00007610ff037816 */ /* 0x001fc40000000003 */
[----:B--2---:R-:W-:-:S04]  /*4bd90*/  @!P5 LOP3.LUT R5, R5, R4, RZ, 0x3c, !PT ;  /* 0x000000040505d212 */ /* 0x004fc800078e3cff */
[----:B------:R-:W-:-:S04]  /*4bda0*/  @!P5 LOP3.LUT R4, R5, R4, RZ, 0x3c, !PT ;  /* 0x000000040504d212 */ /* 0x000fc800078e3cff */
[----:B------:R-:W-:-:S05]  /*4bdb0*/  @!P5 LOP3.LUT R5, R5, R4, RZ, 0x3c, !PT ;  /* 0x000000040505d212 */ /* 0x000fca00078e3cff */
[----:B------:R-:W2:Y:S04]  /*4bdc0*/  @!P5 LDG.E.U16 R3, [R4.64] ;  /* 0x000000040403d981 */ /* 0x000ea8000c1e1500 */
[----:B------:R0:W-:Y:S04]  /*4bdd0*/  STL [R1+0x5c], R28 ;  /* 0x00005c1c01007387 */ /* 0x0001e80000100800 */
[----:B0-----:R-:W3:Y:S04]  /*4bde0*/  LDL R28, [R1+0x1020] ;  /* 0x00102000011c7983 */ /* 0x001ee80000100800 */
[----:B--2---:R-:W-:Y:S01]  /*4bdf0*/  STL [R1+0x58], R3 ;  /* 0x0000580301007387 */ /* 0x004fe20000100800 */
[----:B------:R-:W2:Y:S01]  /*4be00*/  LDL R5, [R1+0x103c] ;  /* 0x00103c0001057983 */ /* 0x000ea20000100800 */
[----:B------:R-:W-:Y:S01]  /*4be10*/  PRMT R26, RZ, 0x7610, R26 ;  /* 0x00007610ff1a7816 */ /* 0x000fe2000000001a */
[----:B----4-:R-:W-:Y:S01]  /*4be20*/  @!P1 IMAD.MOV.U32 R4, RZ, RZ, R27 ;  /* 0x000000ffff049224 */ /* 0x010fe200078e001b */
[----:B------:R-:W-:Y:S01]  /*4be30*/  PRMT R14, RZ, 0x7610, R14 ;  /* 0x00007610ff0e7816 */ /* 0x000fe2000000000e */
[----:B------:R-:W4:Y:S04]  /*4be40*/  LDL R27, [R1+0x1014] ;  /* 0x00101400011b7983 */ /* 0x000f280000100800 */
[----:B--2---:R0:W2:Y:S04]  /*4be50*/  @!P1 LDG.E.U16 R26, [R4.64] ;  /* 0x00000004041a9981 */ /* 0x0040a8000c1e1500 */
[----:B0-----:R-:W3:Y:S01]  /*4be60*/  LDL R5, [R1+0x1034] ;  /* 0x0010340001057983 */ /* 0x001ee20000100800 */
[----:B------:R-:W-:-:S03]  /*4be70*/  @!P0 IMAD.MOV.U32 R4, RZ, RZ, R24 ;  /* 0x000000ffff048224 */ /* 0x000fc600078e0018 */
[----:B--2---:R0:W-:Y:S01]  /*4be80*/  STL [R1+0x54], R26 ;  /* 0x0000541a01007387 */ /* 0x0041e20000100800 */
[----:B------:R-:W-:Y:S02]  /*4be90*/  PRMT R31, RZ, 0x7610, R31 ;  /* 0x00007610ff1f7816 */ /* 0x000fe4000000001f */
[----:B------:R-:W-:Y:S01]  /*4bea0*/  PRMT R10, RZ, 0x7610, R10 ;  /* 0x00007610ff0a7816 */ /* 0x000fe2000000000a */
[----:B------:R-:W2:Y:S01]  /*4beb0*/  LDL R24, [R1+0x100c] ;  /* 0x00100c0001187983 */ /* 0x000ea20000100800 */
[----:B---3--:R1:W3:Y:S04]  /*4bec0*/  @!P0 LDG.E.U16 R14, [R4.64] ;  /* 0x00000004040e8981 */ /* 0x0082e8000c1e1500 */
[----:B0-----:R-:W2:Y:S04]  /*4bed0*/  LDL R26, [R1+0x1018] ;  /* 0x00101800011a7983 */ /* 0x001ea80000100800 */
[----:B-1----:R-:W2:Y:S04]  /*4bee0*/  LDL R4, [R1+0x102c] ;  /* 0x00102c0001047983 */ /* 0x002ea80000100800 */
[----:B------:R-:W2:Y:S02]  /*4bef0*/  LDL R5, [R1+0x1030] ;  /* 0x0010300001057983 */ /* 0x000ea40000100800 */
[----:B--2---:R-:W-:-:S04]  /*4bf00*/  @!P5 LOP3.LUT R5, R5, R4, RZ, 0x3c, !PT ;  /* 0x000000040505d212 */ /* 0x004fc800078e3cff */
[----:B------:R-:W-:-:S04]  /*4bf10*/  @!P5 LOP3.LUT R4, R5, R4, RZ, 0x3c, !PT ;  /* 0x000000040504d212 */ /* 0x000fc800078e3cff */
[----:B------:R-:W-:-:S05]  /*4bf20*/  @!P5 LOP3.LUT R5, R5, R4, RZ, 0x3c, !PT ;  /* 0x000000040505d212 */ /* 0x000fca00078e3cff */
[----:B------:R0:W2:Y:S02]  /*4bf30*/  @!P5 LDG.E.U16 R31, [R4.64] ;  /* 0x00000004041fd981 */ /* 0x0000a4000c1e1500 */
[----:B0-----:R-:W-:Y:S02]  /*4bf40*/  @!P1 IMAD.MOV.U32 R4, RZ, RZ, R28 ;  /* 0x000000ffff049224 */ /* 0x001fe400078e001c */
[----:B------:R-:W-:-:S05]  /*4bf50*/  @!P1 IMAD.MOV.U32 R5, RZ, RZ, R30 ;  /* 0x000000ffff059224 */ /* 0x000fca00078e001e */
[----:B------:R0:W2:Y:S04]  /*4bf60*/  @!P1 LDG.E.U16 R10, [R4.64] ;  /* 0x00000004040a9981 */ /* 0x0000a8000c1e1500 */
[----:B---3--:R1:W-:Y:S04]  /*4bf70*/  STL [R1+0x50], R14 ;  /* 0x0000500e01007387 */ /* 0x0083e80000100800 */
[----:B-1----:R-:W3:Y:S01]  /*4bf80*/  LDL R14, [R1+0x1010] ;  /* 0x00101000010e7983 */ /* 0x002ee20000100800 */
[----:B------:R-:W-:Y:S01]  /*4bf90*/  PRMT R7, RZ, 0x7610, R7 ;  /* 0x00007610ff077816 */ /* 0x000fe20000000007 */
[----:B0-----:R-:W-:-:S02]  /*4bfa0*/  @!P0 IMAD.MOV.U32 R4, RZ, RZ, R26 ;  /* 0x000000ffff048224 */ /* 0x001fc400078e001a */
[----:B----4-:R-:W-:-:S05]  /*4bfb0*/  @!P0 IMAD.MOV.U32 R5, RZ, RZ, R27 ;  /* 0x000000ffff058224 */ /* 0x010fca00078e001b */
[----:B------:R0:W4:Y:S04]  /*4bfc0*/  @!P0 LDG.E.U16 R7, [R4.64] ;  /* 0x0000000404078981 */ /* 0x000128000c1e1500 */
[----:B--2---:R1:W-:Y:S01]  /*4bfd0*/  STL [R1+0x4c], R31 ;  /* 0x00004c1f01007387 */ /* 0x0043e20000100800 */
[----:B------:R-:W2:Y:S02]  /*4bfe0*/  LDL R30, [R1+0x1000] ;  /* 0x00100000011e7983 */ /* 0x000ea40000100800 */
[----:B------:R-:W2:Y:S01]  /*4bff0*/  LDL R28, [R1+0xff4] ;  /* 0x000ff400011c7983 */ /* 0x000ea20000100800 */
[----:B-1----:R-:W2:Y:S04]  /*4c000*/  LDL R31, [R1+0xffc] ;  /* 0x000ffc00011f7983 */ /* 0x002ea80000100800 */
[----:B------:R1:W-:Y:S01]  /*4c010*/  STL [R1+0x48], R10 ;  /* 0x0000480a01007387 */ /* 0x0003e20000100800 */
[----:B------:R-:W-:Y:S01]  /*4c020*/  PRMT R8, RZ, 0x7610, R8 ;  /* 0x00007610ff087816 */ /* 0x000fe20000000008 */
[----:B0-----:R-:W-:Y:S01]  /*4c030*/  @!P5 IMAD.MOV.U32 R5, RZ, RZ, R24 ;  /* 0x000000ffff05d224 */ /* 0x001fe200078e0018 */
[----:B------:R-:W-:-:S02]  /*4c040*/  PRMT R29, RZ, 0x7610, R29 ;  /* 0x00007610ff1d7816 */ /* 0x000fc4000000001d */
[----:B------:R-:W-:Y:S01]  /*4c050*/  PRMT R9, RZ, 0x7610, R9 ;  /* 0x00007610ff097816 */ /* 0x000fe20000000009 */
[----:B------:R-:W2:Y:S04]  /*4c060*/  LDL R27, [R1+0xfec] ;  /* 0x000fec00011b7983 */ /* 0x000ea80000100800 */
[----:B-1----:R-:W2:Y:S01]  /*4c070*/  LDL R10, [R1+0xff8] ;  /* 0x000ff800010a7983 */ /* 0x002ea20000100800 */
[----:B---3--:R-:W-:-:S05]  /*4c080*/  @!P5 IMAD.MOV.U32 R4, RZ, RZ, R14 ;  /* 0x000000ffff04d224 */ /* 0x008fca00078e000e */
[----:B------:R2:W3:Y:S04]  /*4c090*/  @!P5 LDG.E.U16 R8, [R4.64] ;  /* 0x000000040408d981 */ /* 0x0004e8000c1e1500 */
[----:B----4-:R0:W-:Y:S01]  /*4c0a0*/  STL [R1+0x44], R7 ;  /* 0x0000440701007387 */ /* 0x0101e20000100800 */
[----:B------:R-:W4:Y:S02]  /*4c0b0*/  LDL R26, [R1+0xfdc] ;  /* 0x000fdc00011a7983 */ /* 0x000f240000100800 */
[----:B------:R-:W4:Y:S02]  /*4c0c0*/  LDL R24, [R1+0xfe0] ;  /* 0x000fe00001187983 */ /* 0x000f240000100800 */
[----:B------:R-:W4:Y:S01]  /*4c0d0*/  LDL R14, [R1+0xfd4] ;  /* 0x000fd400010e7983 */ /* 0x000f220000100800 */
[----:B0-----:R-:W4:Y:S01]  /*4c0e0*/  LDL R7, [R1+0xff0] ;  /* 0x000ff00001077983 */ /* 0x001f220000100800 */
[----:B--2---:R-:W-:-:S02]  /*4c0f0*/  @!P1 IMAD.MOV.U32 R4, RZ, RZ, R30 ;  /* 0x000000ffff049224 */ /* 0x004fc400078e001e */
[----:B------:R-:W-:-:S05]  /*4c100*/  @!P1 IMAD.MOV.U32 R5, RZ, RZ, R31 ;  /* 0x000000ffff059224 */ /* 0x000fca00078e001f */
[----:B------:R0:W2:Y:S02]  /*4c110*/  @!P1 LDG.E.U16 R29, [R4.64] ;  /* 0x00000004041d9981 */ /* 0x0000a4000c1e1500 */
[----:B0-----:R-:W-:Y:S02]  /*4c120*/  @!P0 IMAD.MOV.U32 R5, RZ, RZ, R28 ;  /* 0x000000ffff058224 */ /* 0x001fe400078e001c */
[----:B------:R-:W-:-:S05]  /*4c130*/  @!P0 IMAD.MOV.U32 R4, RZ, RZ, R10 ;  /* 0x000000ffff048224 */ /* 0x000fca00078e000a */
[----:B------:R4:W2:Y:S04]  /*4c140*/  @!P0 LDG.E.U16 R9, [R4.64] ;  /* 0x0000000404098981 */ /* 0x0008a8000c1e1500 */
[----:B---3--:R0:W-:Y:S01]  /*4c150*/  STL [R1+0x40], R8 ;  /* 0x0000400801007387 */ /* 0x0081e20000100800 */
[----:B------:R-:W3:Y:S03]  /*4c160*/  LDL R10, [R1+0xfcc] ;  /* 0x000fcc00010a7983 */ /* 0x000ee60000100800 */
[----:B0-----:R-:W3:Y:S01]  /*4c170*/  LDL R8, [R1+0xfd8] ;  /* 0x000fd80001087983 */ /* 0x001ee20000100800 */
[----:B------:R-:W-:Y:S01]  /*4c180*/  PRMT R6, RZ, 0x7610, R6 ;  /* 0x00007610ff067816 */ /* 0x000fe20000000006 */
[----:B----4-:R-:W-:-:S02]  /*4c190*/  @!P5 IMAD.MOV.U32 R4, RZ, RZ, R7 ;  /* 0x000000ffff04d224 */ /* 0x010fc400078e0007 */
[----:B------:R-:W-:-:S05]  /*4c1a0*/  @!P5 IMAD.MOV.U32 R5, RZ, RZ, R27 ;  /* 0x000000ffff05d224 */ /* 0x000fca00078e001b */
[----:B------:R0:W4:Y:S04]  /*4c1b0*/  @!P5 LDG.E.U16 R6, [R4.64] ;  /* 0x000000040406d981 */ /* 0x000128000c1e1500 */
[----:B--2---:R1:W-:Y:S01]  /*4c1c0*/  STL [R1+0x38], R9 ;  /* 0x0000380901007387 */ /* 0x0043e20000100800 */
[----:B------:R-:W-:Y:S01]  /*4c1d0*/  PRMT R23, RZ, 0x7610, R23 ;  /* 0x00007610ff177816 */ /* 0x000fe20000000017 */
[----:B0-----:R-:W-:Y:S02]  /*4c1e0*/  @!P1 IMAD.MOV.U32 R4, RZ, RZ, R24 ;  /* 0x000000ffff049224 */ /* 0x001fe400078e0018 */
[----:B------:R-:W-:Y:S01]  /*4c1f0*/  @!P1 IMAD.MOV.U32 R5, RZ, RZ, R26 ;  /* 0x000000ffff059224 */ /* 0x000fe200078e001a */
[----:B------:R-:W-:Y:S02]  /*4c200*/  PRMT R19, RZ, 0x7610, R19 ;  /* 0x00007610ff137816 */ /* 0x000fe40000000013 */
[----:B------:R-:W-:Y:S01]  /*4c210*/  PRMT R17, RZ, 0x7610, R17 ;  /* 0x00007610ff117816 */ /* 0x000fe20000000011 */
[----:B------:R-:W2:Y:S04]  /*4c220*/  LDL R7, [R1+0xfbc] ;  /* 0x000fbc0001077983 */ /* 0x000ea80000100800 */
[----:B------:R3:W2:Y:S04]  /*4c230*/  @!P1 LDG.E.U16 R23, [R4.64] ;  /* 0x0000000404179981 */ /* 0x0006a8000c1e1500 */
[----:B-1----:R-:W2:Y:S01]  /*4c240*/  LDL R9, [R1+0xfd0] ;  /* 0x000fd00001097983 */ /* 0x002ea20000100800 */
[----:B---3--:R-:W-:-:S02]  /*4c250*/  @!P0 IMAD.MOV.U32 R4, RZ, RZ, R8 ;  /* 0x000000ffff048224 */ /* 0x008fc400078e0008 */
[----:B------:R-:W-:-:S05]  /*4c260*/  @!P0 IMAD.MOV.U32 R5, RZ, RZ, R14 ;  /* 0x000000ffff058224 */ /* 0x000fca00078e000e */
[----:B------:R0:W3:Y:S02]  /*4c270*/  @!P0 LDG.E.U16 R19, [R4.64] ;  /* 0x0000000404138981 */ /* 0x0000e4000c1e1500 */
[----:B0-----:R-:W-:Y:S02]  /*4c280*/  @!P5 IMAD.MOV.U32 R5, RZ, RZ, R10 ;  /* 0x000000ffff05d224 */ /* 0x001fe400078e000a */
[----:B----4-:R0:W-:Y:S01]  /*4c290*/  STL [R1+0x34], R6 ;  /* 0x0000340601007387 */ /* 0x0101e20000100800 */
[----:B------:R-:W4:Y:S03]  /*4c2a0*/  LDL R24, [R1+0xfb4] ;  /* 0x000fb40001187983 */ /* 0x000f260000100800 */
[----:B0-----:R-:W4:Y:S01]  /*4c2b0*/  LDL R6, [R1+0xfc0] ;  /* 0x000fc00001067983 */ /* 0x001f220000100800 */
[----:B--2---:R-:W-:-:S05]  /*4c2c0*/  @!P5 IMAD.MOV.U32 R4, RZ, RZ, R9 ;  /* 0x000000ffff04d224 */ /* 0x004fca00078e0009 */
[----:B------:R0:W2:Y:S04]  /*4c2d0*/  @!P5 LDG.E.U16 R17, [R4.64] ;  /* 0x000000040411d981 */ /* 0x0000a8000c1e1500 */
[----:B------:R1:W-:Y:S01]  /*4c2e0*/  STL [R1+0x30], R23 ;  /* 0x0000301701007387 */ /* 0x0003e20000100800 */
[----:B------:R-:W2:Y:S02]  /*4c2f0*/  LDL R14, [R1+0xfac] ;  /* 0x000fac00010e7983 */ /* 0x000ea40000100800 */
[----:B------:R-:W2:Y:S02]  /*4c300*/  LDL R8, [R1+0xfb0] ;  /* 0x000fb00001087983 */ /* 0x000ea40000100800 */
[----:B------:R-:W2:Y:S01]  /*4c310*/  LDL R10, [R1+0xf9c] ;  /* 0x000f9c00010a7983 */ /* 0x000ea20000100800 */
[----:B------:R-:W2:Y:S04]  /*4c320*/  LDL R9, [R1+0xfa0] ;  /* 0x000fa00001097983 */ /* 0x000ea80000100800 */
[----:B-1----:R-:W2:Y:S01]  /*4c330*/  LDL R23, [R1+0xfb8] ;  /* 0x000fb80001177983 */ /* 0x002ea20000100800 */
[----:B---3--:R1:W-:Y:S02]  /*4c340*/  STL [R1+0x2c], R19 ;  /* 0x00002c1301007387 */ /* 0x0083e40000100800 */
[----:B------:R-:W-:Y:S02]  /*4c350*/  STL [R1+0x3c], R29 ;  /* 0x00003c1d01007387 */ /* 0x000fe40000100800 */
[----:B0-----:R-:W-:Y:S01]  /*4c360*/  @!P1 IMAD.MOV.U32 R5, RZ, RZ, R7 ;  /* 0x000000ffff059224 */ /* 0x001fe200078e0007 */
[----:B-1----:R-:W3:Y:S01]  /*4c370*/  LDL R19, [R1+0xf94] ;  /* 0x000f940001137983 */ /* 0x002ee20000100800 */
[----:B----4-:R-:W-:-:S03]  /*4c380*/  @!P1 IMAD.MOV.U32 R4, RZ, RZ, R6 ;  /* 0x000000ffff049224 */ /* 0x010fc600078e0006 */
[----:B--2---:R0:W-:Y:S01]  /*4c390*/  STL [R1+0x28], R17 ;  /* 0x0000281101007387 */ /* 0x0041e20000100800 */
[----:B------:R-:W2:Y:S02]  /*4c3a0*/  LDL R7, [R1+0xf8c] ;  /* 0x000f8c0001077983 */ /* 0x000ea40000100800 */
[----:B------:R-:W4:Y:S01]  /*4c3b0*/  LDL R6, [R1+0xf90] ;  /* 0x000f900001067983 */ /* 0x000f220000100800 */
[----:B0-----:R-:W2:Y:S01]  /*4c3c0*/  LDL R17, [R1+0xf98] ;  /* 0x000f980001117983 */ /* 0x001ea20000100800 */
[----:B------:R-:W-:Y:S02]  /*4c3d0*/  PRMT R25, RZ, 0x7610, R25 ;  /* 0x00007610ff197816 */ /* 0x000fe40000000019 */
[----:B------:R-:W-:-:S04]  /*4c3e0*/  PRMT R22, RZ, 0x7610, R22 ;  /* 0x00007610ff167816 */ /* 0x000fc80000000016 */
[----:B------:R0:W4:Y:S01]  /*4c3f0*/  @!P1 LDG.E.U16 R25, [R4.64] ;  /* 0x0000000404199981 */ /* 0x000122000c1e1500 */
[----:B------:R-:W-:Y:S01]  /*4c400*/  PRMT R21, RZ, 0x7610, R21 ;  /* 0x00007610ff157816 */ /* 0x000fe20000000015 */
[----:B0-----:R-:W-:Y:S02]  /*4c410*/  @!P0 IMAD.MOV.U32 R4, RZ, RZ, R23 ;  /* 0x000000ffff048224 */ /* 0x001fe400078e0017 */
[----:B------:R-:W-:-:S05]  /*4c420*/  @!P0 IMAD.MOV.U32 R5, RZ, RZ, R24 ;  /* 0x000000ffff058224 */ /* 0x000fca00078e0018 */
[----:B------:R0:W4:Y:S01]  /*4c430*/  @!P0 LDG.E.U16 R22, [R4.64] ;  /* 0x0000000404168981 */ /* 0x000122000c1e1500 */
[----:B------:R-:W-:Y:S01]  /*4c440*/  PRMT R20, RZ, 0x7610, R20 ;  /* 0x00007610ff147816 */ /* 0x000fe20000000014 */
[----:B0-----:R-:W-:Y:S02]  /*4c450*/  @!P5 IMAD.MOV.U32 R4, RZ, RZ, R8 ;  /* 0x000000ffff04d224 */ /* 0x001fe400078e0008 */
[----:B------:R-:W-:Y:S01]  /*4c460*/  @!P5 IMAD.MOV.U32 R5, RZ, RZ, R14 ;  /* 0x000000ffff05d224 */ /* 0x000fe200078e000e */
[----:B------:R-:W-:Y:S02]  /*4c470*/  PRMT R16, RZ, 0x7610, R16 ;  /* 0x00007610ff107816 */ /* 0x000fe40000000010 */
        /* <DEDUP_REMOVED lines=8> */
[----:B------:R3:W4:Y:S02]  /*4c500*/  @!P1 LDG.E.U16 R20, [R4.64] ;  /* 0x0000000404149981 */ /* 0x000724000c1e1500 */
[----:B---3--:R-:W-:-:S02]  /*4c510*/  @!P0 IMAD.MOV.U32 R5, RZ, RZ, R19 ;  /* 0x000000ffff058224 */ /* 0x008fc400078e0013 */
[----:B--2---:R-:W-:Y:S02]  /*4c520*/  @!P0 IMAD.MOV.U32 R4, RZ, RZ, R17 ;  /* 0x000000ffff048224 */ /* 0x004fe400078e0011 */
[----:B------:R-:W2:Y:S04]  /*4c530*/  LDL R17, [R1+0x2cf8] ;  /* 0x002cf80001117983 */ /* 0x000ea80000100800 */
[----:B------:R4:W3:Y:S02]  /*4c540*/  @!P0 LDG.E.U16 R16, [R4.64] ;  /* 0x0000000404108981 */ /* 0x0008e4000c1e1500 */
[----:B----4-:R-:W-:Y:S02]  /*4c550*/  @!P5 IMAD.MOV.U32 R4, RZ, RZ, R6 ;  /* 0x000000ffff04d224 */ /* 0x010fe400078e0006 */
[----:B------:R-:W-:Y:S01]  /*4c560*/  @!P5 IMAD.MOV.U32 R5, RZ, RZ, R7 ;  /* 0x000000ffff05d224 */ /* 0x000fe200078e0007 */
[----:B------:R-:W4:Y:S04]  /*4c570*/  LDL R6, [R1+0x2cfc] ;  /* 0x002cfc0001067983 */ /* 0x000f280000100800 */
[----:B------:R-:W2:Y:S04]  /*4c580*/  LDL R7, [R1+0x2cf4] ;  /* 0x002cf40001077983 */ /* 0x000ea80000100800 */
[----:B------:R0:W2:Y:S01]  /*4c590*/  @!P5 LDG.E.U16 R15, [R4.64] ;  /* 0x00000004040fd981 */ /* 0x0000a2000c1e1500 */
[----:B------:R-:W-:Y:S01]  /*4c5a0*/  PRMT R11, RZ, 0x7610, R11 ;  /* 0x00007610ff0b7816 */ /* 0x000fe2000000000b */
[----:B0-----:R-:W-:-:S02]  /*4c5b0*/  @!P1 IMAD.MOV.U32 R5, RZ, RZ, R14 ;  /* 0x000000ffff059224 */ /* 0x001fc400078e000e */
[----:B------:R-:W-:-:S05]  /*4c5c0*/  @!P1 IMAD.MOV.U32 R4, RZ, RZ, R8 ;  /* 0x000000ffff049224 */ /* 0x000fca00078e0008 */
[----:B------:R0:W4:Y:S04]  /*4c5d0*/  @!P1 LDG.E.U16 R11, [R4.64] ;  /* 0x00000004040b9981 */ /* 0x000128000c1e1500 */
[----:B--2---:R1:W-:Y:S01]  /*4c5e0*/  STL [R1+0x10], R15 ;  /* 0x0000100f01007387 */ /* 0x0043e20000100800 */
[----:B------:R-:W-:Y:S01]  /*4c5f0*/  PRMT R18, RZ, 0x7610, R18 ;  /* 0x00007610ff127816 */ /* 0x000fe20000000012 */
[----:B0-----:R-:W-:Y:S02]  /*4c600*/  @!P1 IMAD.MOV.U32 R4, RZ, RZ, R9 ;  /* 0x000000ffff049224 */ /* 0x001fe400078e0009 */
[----:B------:R-:W-:Y:S01]  /*4c610*/  @!P1 IMAD.MOV.U32 R5, RZ, RZ, R10 ;  /* 0x000000ffff059224 */ /* 0x000fe200078e000a */
[----:B------:R-:W-:Y:S01]  /*4c620*/  PRMT R60, RZ, 0x7610, R60 ;  /* 0x00007610ff3c7816 */ /* 0x000fe2000000003c */
[----:B------:R-:W2:Y:S04]  /*4c630*/  LDL R14, [R1+0x2d5c] ;  /* 0x002d5c00010e7983 */ /* 0x000ea80000100800 */
[----:B------:R4:W2:Y:S04]  /*4c640*/  @!P1 LDG.E.U16 R18, [R4.64] ;  /* 0x0000000404129981 */ /* 0x0008a8000c1e1500 */
[----:B------:R-:W2:Y:S04]  /*4c650*/  LDL R8, [R1+0x2d68] ;  /* 0x002d680001087983 */ /* 0x000ea80000100800 */
[----:B-1----:R-:W2:Y:S01]  /*4c660*/  LDL R15, [R1+0x2cf0] ;  /* 0x002cf000010f7983 */ /* 0x002ea20000100800 */
[----:B------:R-:W-:Y:S02]  /*4c670*/  STL [R1+0x24], R25 ;  /* 0x0000241901007387 */ /* 0x000fe40000100800 */
[----:B---3--:R0:W-:Y:S02]  /*4c680*/  STL [R1+0x14], R16 ;  /* 0x0000141001007387 */ /* 0x0081e40000100800 */
[----:B------:R-:W3:Y:S02]  /*4c690*/  LDL R9, [R1+0x2d70] ;  /* 0x002d700001097983 */ /* 0x000ee40000100800 */
[----:B----4-:R-:W-:-:S02]  /*4c6a0*/  @!P0 IMAD.MOV.U32 R4, RZ, RZ, R6 ;  /* 0x000000ffff048224 */ /* 0x010fc400078e0006 */
[----:B------:R-:W-:Y:S01]  /*4c6b0*/  @!P0 IMAD.MOV.U32 R5, RZ, RZ, R17 ;  /* 0x000000ffff058224 */ /* 0x000fe200078e0011 */
[----:B------:R-:W-:Y:S01]  /*4c6c0*/  PRMT R58, RZ, 0x7610, R58 ;  /* 0x00007610ff3a7816 */ /* 0x000fe2000000003a */
[----:B0-----:R-:W4:Y:S04]  /*4c6d0*/  LDL R16, [R1+0x2d64] ;  /* 0x002d640001107983 */ /* 0x001f280000100800 */
[----:B------:R0:W3:Y:S01]  /*4c6e0*/  @!P0 LDG.E.U16 R60, [R4.64] ;  /* 0x00000004043c8981 */ /* 0x0000e2000c1e1500 */
[----:B------:R-:W-:Y:S02]  /*4c6f0*/  STL [R1+0x20], R22 ;  /* 0x0000201601007387 */ /* 0x000fe40000100800 */
[----:B0-----:R-:W-:Y:S01]  /*4c700*/  @!P5 IMAD.MOV.U32 R4, RZ, RZ, R7 ;  /* 0x000000ffff04d224 */ /* 0x001fe200078e0007 */
[----:B------:R0:W-:Y:S01]  /*4c710*/  STL [R1+0xc], R11 ;  /* 0x00000c0b01007387 */ /* 0x0001e20000100800 */
[----:B------:R-:W4:Y:S03]  /*4c720*/  LDL R10, [R1+0x2d78] ;  /* 0x002d7800010a7983 */ /* 0x000f260000100800 */
[----:B0-----:R-:W4:Y:S01]  /*4c730*/  LDL R11, [R1+0x2d6c] ;  /* 0x002d6c00010b7983 */ /* 0x001f220000100800 */
[----:B--2---:R-:W-:-:S05]  /*4c740*/  @!P5 IMAD.MOV.U32 R5, RZ, RZ, R15 ;  /* 0x000000ffff05d224 */ /* 0x004fca00078e000f */
[----:B------:R0:W2:Y:S01]  /*4c750*/  @!P5 LDG.E.U16 R58, [R4.64] ;  /* 0x00000004043ad981 */ /* 0x0000a2000c1e1500 */
[----:B------:R-:W-:-:S03]  /*4c760*/  PRMT R38, RZ, 0x7610, R38 ;  /* 0x00007610ff267816 */ /* 0x000fc60000000026 */
[----:B------:R1:W-:Y:S01]  /*4c770*/  STL [R1+0x1c], R21 ;  /* 0x00001c1501007387 */ /* 0x0003e20000100800 */
[----:B------:R-:W2:Y:S01]  /*4c780*/  LDL R6, [R1+0x2de8] ;  /* 0x002de80001067983 */ /* 0x000ea20000100800 */
[----:B------:R-:W-:Y:S01]  /*4c790*/  PRMT R36, RZ, 0x7610, R36 ;  /* 0x00007610ff247816 */ /* 0x000fe20000000024 */
[----:B0-----:R-:W-:Y:S02]  /*4c7a0*/  @!P1 IMAD.MOV.U32 R4, RZ, RZ, R8 ;  /* 0x000000ffff049224 */ /* 0x001fe400078e0008 */
[----:B------:R-:W-:Y:S01]  /*4c7b0*/  @!P1 IMAD.MOV.U32 R5, RZ, RZ, R14 ;  /* 0x000000ffff059224 */ /* 0x000fe200078e000e */
[----:B---3--:R-:W-:Y:S01]  /*4c7c0*/  STL [R1+0x31b4], R60 ;  /* 0x0031b43c01007387 */ /* 0x008fe20000100800 */
[----:B------:R0:W-:Y:S02]  /*4c7d0*/  STL [R1+0x18], R20 ;  /* 0x0000181401007387 */ /* 0x0001e40000100800 */
[----:B------:R-:W3:Y:S01]  /*4c7e0*/  LDL R7, [R1+0x2ddc] ;  /* 0x002ddc0001077983 */ /* 0x000ee20000100800 */
[----:B------:R0:W3:Y:S02]  /*4c7f0*/  @!P1 LDG.E.U16 R38, [R4.64] ;  /* 0x0000000404269981 */ /* 0x0000e4000c1e1500 */
[----:B0-----:R-:W-:-:S02]  /*4c800*/  @!P0 IMAD.MOV.U32 R4, RZ, RZ, R9 ;  /* 0x000000ffff048224 */ /* 0x001fc400078e0009 */
[----:B----4-:R-:W-:-:S05]  /*4c810*/  @!P0 IMAD.MOV.U32 R5, RZ, RZ, R16 ;  /* 0x000000ffff058224 */ /* 0x010fca00078e0010 */
[----:B------:R0:W4:Y:S01]  /*4c820*/  @!P0 LDG.E.U16 R36, [R4.64] ;  /* 0x0000000404248981 */ /* 0x000122000c1e1500 */
[----:B------:R-:W-:Y:S01]  /*4c830*/  PRMT R34, RZ, 0x7610, R34 ;  /* 0x00007610ff227816 */ /* 0x000fe20000000022 */
[----:B0-----:R-:W-:Y:S02]  /*4c840*/  @!P5 IMAD.MOV.U32 R4, RZ, RZ, R10 ;  /* 0x000000ffff04d224 */ /* 0x001fe400078e000a */
[----:B------:R-:W-:-:S05]  /*4c850*/  @!P5 IMAD.MOV.U32 R5, RZ, RZ, R11 ;  /* 0x000000ffff05d224 */ /* 0x000fca00078e000b */
[----:B------:R0:W4:Y:S04]  /*4c860*/  @!P5 LDG.E.U16 R34, [R4.64] ;  /* 0x000000040422d981 */ /* 0x000128000c1e1500 */
[----:B--2---:R-:W-:Y:S01]  /*4c870*/  STL [R1+0x31b8], R58 ;  /* 0x0031b83a01007387 */ /* 0x004fe20000100800 */
[----:B------:R-:W2:Y:S02]  /*4c880*/  LDL R15, [R1+0x2de4] ;  /* 0x002de400010f7983 */ /* 0x000ea40000100800 */
[----:B------:R-:W2:Y:S01]  /*4c890*/  LDL R14, [R1+0x2df0] ;  /* 0x002df000010e7983 */ /* 0x000ea20000100800 */
[----:B0-----:R-:W-:Y:S01]  /*4c8a0*/  PRMT R4, RZ, 0x7610, R4 ;  /* 0x00007610ff047816 */ /* 0x001fe20000000004 */
[----:B------:R-:W2:Y:S01]  /*4c8b0*/  LDL R8, [R1+0x2df8] ;  /* 0x002df80001087983 */ /* 0x000ea20000100800 */
[----:B------:R-:W-:-:S04]  /*4c8c0*/  PRMT R5, RZ, 0x7610, R5 ;  /* 0x00007610ff057816 */ /* 0x000fc80000000005 */
[----:B---3--:R2:W3:Y:S04]  /*4c8d0*/  @!P1 LDG.E.U16 R4, [R6.64] ;  /* 0x0000000406049981 */ /* 0x0084e8000c1e1500 */
[----:B------:R-:W-:Y:S01]  /*4c8e0*/  STL [R1+0x31bc], R38 ;  /* 0x0031bc2601007387 */ /* 0x000fe20000100800 */
[----:B------:R-:W3:Y:S03]  /*4c8f0*/  LDL R9, [R1+0x2dec] ;  /* 0x002dec0001097983 */ /* 0x000ee60000100800 */
[----:B----4-:R-:W-:Y:S01]  /*4c900*/  STL [R1+0x31c0], R36 ;  /* 0x0031c02401007387 */ /* 0x010fe20000100800 */
[----:B-1----:R-:W4:Y:S02]  /*4c910*/  LDL R21, [R1+0x2e5c] ;  /* 0x002e5c0001157983 */ /* 0x002f240000100800 */
[----:B------:R-:W4:Y:S02]  /*4c920*/  LDL R20, [R1+0x2e68] ;  /* 0x002e680001147983 */ /* 0x000f240000100800 */
[----:B------:R-:W4:Y:S01]  /*4c930*/  LDL R11, [R1+0x2e64] ;  /* 0x002e6400010b7983 */ /* 0x000f220000100800 */
[----:B------:R-:W4:Y:S04]  /*4c940*/  LDL R10, [R1+0x2e70] ;  /* 0x002e7000010a7983 */ /* 0x000f280000100800 */
[----:B------:R-:W-:Y:S01]  /*4c950*/  STL [R1+0x31c4], R34 ;  /* 0x0031c42201007387 */ /* 0x000fe20000100800 */
[----:B------:R0:W-:Y:S02]  /*4c960*/  STL [R1], R18 ;  /* 0x0000001201007387 */ /* 0x0001e40000100800 */
[----:B------:R-:W4:Y:S02]  /*4c970*/  LDL R17, [R1+0x2e78] ;  /* 0x002e780001117983 */ /* 0x000f240000100800 */
[----:B------:R-:W4:Y:S02]  /*4c980*/  LDL R19, [R1+0x2e6c] ;  /* 0x002e6c0001137983 */ /* 0x000f240000100800 */
[----:B--2---:R-:W-:-:S02]  /*4c990*/  @!P0 IMAD.MOV.U32 R7, RZ, RZ, R15 ;  /* 0x000000ffff078224 */ /* 0x004fc400078e000f */
[----:B------:R-:W-:-:S05]  /*4c9a0*/  @!P0 IMAD.MOV.U32 R6, RZ, RZ, R14 ;  /* 0x000000ffff068224 */ /* 0x000fca00078e000e */
[----:B------:R1:W2:Y:S04]  /*4c9b0*/  @!P0 LDG.E.U16 R5, [R6.64] ;  /* 0x0000000406058981 */ /* 0x0002a8000c1e1500 */
[----:B---3--:R3:W-:Y:S01]  /*4c9c0*/  STL [R1+0x31c8], R4 ;  /* 0x0031c80401007387 */ /* 0x0087e20000100800 */
[----:B0-----:R-:W3:Y:S02]  /*4c9d0*/  LDL R18, [R1+0x2edc] ;  /* 0x002edc0001127983 */ /* 0x001ee40000100800 */
[----:B------:R-:W3:Y:S01]  /*4c9e0*/  LDL R16, [R1+0x2ee8] ;  /* 0x002ee80001107983 */ /* 0x000ee20000100800 */
[----:B-1----:R-:W-:Y:S02]  /*4c9f0*/  PRMT R6, RZ, 0x7610, R6 ;  /* 0x00007610ff067816 */ /* 0x002fe40000000006 */
[----:B------:R-:W-:-:S04]  /*4ca00*/  PRMT R7, RZ, 0x7610, R7 ;  /* 0x00007610ff077816 */ /* 0x000fc80000000007 */
[----:B------:R4:W3:Y:S02]  /*4ca10*/  @!P5 LDG.E.U16 R6, [R8.64] ;  /* 0x000000040806d981 */ /* 0x0008e4000c1e1500 */
[----:B----4-:R-:W-:Y:S02]  /*4ca20*/  @!P1 IMAD.MOV.U32 R9, RZ, RZ, R21 ;  /* 0x000000ffff099224 */ /* 0x010fe400078e0015 */
[----:B------:R-:W-:-:S05]  /*4ca30*/  @!P1 IMAD.MOV.U32 R8, RZ, RZ, R20 ;  /* 0x000000ffff089224 */ /* 0x000fca00078e0014 */
[----:B------:R0:W4:Y:S02]  /*4ca40*/  @!P1 LDG.E.U16 R7, [R8.64] ;  /* 0x0000000408079981 */ /* 0x000124000c1e1500 */
[----:B0-----:R-:W-:-:S06]  /*4ca50*/  PRMT R8, RZ, 0x7610, R8 ;  /* 0x00007610ff087816 */ /* 0x001fcc0000000008 */
[----:B------:R0:W4:Y:S02]  /*4ca60*/  @!P0 LDG.E.U16 R8, [R10.64] ;  /* 0x000000040a088981 */ /* 0x000124000c1e1500 */
[----:B0-----:R-:W-:Y:S02]  /*4ca70*/  @!P5 IMAD.MOV.U32 R10, RZ, RZ, R17 ;  /* 0x000000ffff0ad224 */ /* 0x001fe400078e0011 */
[----:B--2---:R0:W-:Y:S01]  /*4ca80*/  STL [R1+0x31cc], R5 ;  /* 0x0031cc0501007387 */ /* 0x0041e20000100800 */
[----:B------:R-:W2:Y:S02]  /*4ca90*/  LDL R15, [R1+0x2ee4] ;  /* 0x002ee400010f7983 */ /* 0x000ea40000100800 */
[----:B------:R-:W2:Y:S02]  /*4caa0*/  LDL R14, [R1+0x2ef0] ;  /* 0x002ef000010e7983 */ /* 0x000ea40000100800 */
[----:B------:R-:W4:Y:S01]  /*4cab0*/  LDL R20, [R1+0x2eec] ;  /* 0x002eec0001147983 */ /* 0x000f220000100800 */
[----:B---3--:R-:W3:Y:S04]  /*4cac0*/  LDL R4, [R1+0x2ef8] ;  /* 0x002ef80001047983 */ /* 0x008ee80000100800 */
[----:B------:R-:W3:Y:S01]  /*4cad0*/  LDL R17, [R1+0x2cd8] ;  /* 0x002cd80001117983 */ /* 0x000ee20000100800 */
[----:B------:R-:W-:Y:S01]  /*4cae0*/  PRMT R9, RZ, 0x7610, R9 ;  /* 0x00007610ff097816 */ /* 0x000fe20000000009 */
[----:B------:R-:W-:Y:S01]  /*4caf0*/  @!P5 IMAD.MOV.U32 R11, RZ, RZ, R19 ;  /* 0x000000ffff0bd224 */ /* 0x000fe200078e0013 */
[----:B------:R-:W-:Y:S01]  /*4cb00*/  PRMT R12, RZ, 0x7610, R12 ;  /* 0x00007610ff0c7816 */ /* 0x000fe2000000000c */
[----:B------:R-:W3:Y:S04]  /*4cb10*/  LDL R22, [R1+0x2cd0] ;  /* 0x002cd00001167983 */ /* 0x000ee80000100800 */
[----:B0-----:R-:W3:Y:S04]  /*4cb20*/  LDL R5, [R1+0x2cdc] ;  /* 0x002cdc0001057983 */ /* 0x001ee80000100800 */
[----:B------:R0:W3:Y:S01]  /*4cb30*/  @!P5 LDG.E.U16 R9, [R10.64] ;  /* 0x000000040a09d981 */ /* 0x0000e2000c1e1500 */
[----:B------:R-:W-:-:S03]  /*4cb40*/  PRMT R0, RZ, 0x7610, R0 ;  /* 0x00007610ff007816 */ /* 0x000fc60000000000 */
[----:B------:R-:W4:Y:S04]  /*4cb50*/  LDL R21, [R1+0x2ce4] ;  /* 0x002ce40001157983 */ /* 0x000f280000100800 */
[----:B------:R-:W4:Y:S01]  /*4cb60*/  LDL R19, [R1+0x2d1c] ;  /* 0x002d1c0001137983 */ /* 0x000f220000100800 */
[----:B0-----:R-:W-:Y:S02]  /*4cb70*/  @!P1 IMAD.MOV.U32 R10, RZ, RZ, R16 ;  /* 0x000000ffff0a9224 */ /* 0x001fe400078e0010 */
[----:B------:R-:W-:Y:S01]  /*4cb80*/  @!P1 IMAD.MOV.U32 R11, RZ, RZ, R18 ;  /* 0x000000ffff0b9224 */ /* 0x000fe200078e0012 */
[----:B------:R-:W4:Y:S04]  /*4cb90*/  LDL R16, [R1+0x2cd4] ;  /* 0x002cd40001107983 */ /* 0x000f280000100800 */
[----:B------:R-:W4:Y:S04]  /*4cba0*/  LDL R18, [R1+0x2d20] ;  /* 0x002d200001127983 */ /* 0x000f280000100800 */
[----:B------:R0:W4:Y:S02]  /*4cbb0*/  @!P1 LDG.E.U16 R12, [R10.64] ;  /* 0x000000040a0c9981 */ /* 0x000124000c1e1500 */
[----:B0-----:R-:W-:-:S02]  /*4cbc0*/  PRMT R11, RZ, 0x7610, R11 ;  /* 0x00007610ff0b7816 */ /* 0x001fc4000000000b */
[----:B------:R-:W-:-:S04]  /*4cbd0*/  PRMT R10, RZ, 0x7610, R10 ;  /* 0x00007610ff0a7816 */ /* 0x000fc8000000000a */
[----:B--2---:R3:W2:Y:S02]  /*4cbe0*/  @!P0 LDG.E.U16 R11, [R14.64] ;  /* 0x000000040e0b8981 */ /* 0x0046a4000c1e1500 */
[----:B---3--:R-:W-:Y:S02]  /*4cbf0*/  @!P5 IMAD.MOV.U32 R14, RZ, RZ, R4 ;  /* 0x000000ffff0ed224 */ /* 0x008fe400078e0004 */
[----:B----4-:R-:W-:Y:S01]  /*4cc00*/  @!P5 IMAD.MOV.U32 R15, RZ, RZ, R20 ;  /* 0x000000ffff0fd224 */ /* 0x010fe200078e0014 */
[----:B------:R-:W3:Y:S04]  /*4cc10*/  LDL R4, [R1+0x2d14] ;  /* 0x002d140001047983 */ /* 0x000ee80000100800 */
[----:B------:R-:W4:Y:S04]  /*4cc20*/  LDL R20, [R1+0x2d18] ;  /* 0x002d180001147983 */ /* 0x000f280000100800 */
[----:B------:R0:W2:Y:S02]  /*4cc30*/  @!P5 LDG.E.U16 R10, [R14.64] ;  /* 0x000000040e0ad981 */ /* 0x0000a4000c1e1500 */
[----:B0-----:R-:W-:-:S02]  /*4cc40*/  @!P0 IMAD.MOV.U32 R14, RZ, RZ, R5 ;  /* 0x000000ffff0e8224 */ /* 0x001fc400078e0005 */
[----:B------:R-:W-:Y:S01]  /*4cc50*/  @!P0 IMAD.MOV.U32 R15, RZ, RZ, R17 ;  /* 0x000000ffff0f8224 */ /* 0x000fe200078e0011 */
[----:B------:R-:W-:Y:S01]  /*4cc60*/  PRMT R2, RZ, 0x7610, R2 ;  /* 0x00007610ff027816 */ /* 0x000fe20000000002 */
[----:B------:R-:W2:Y:S04]  /*4cc70*/  LDL R17, [R1+0x2d10] ;  /* 0x002d100001117983 */ /* 0x000ea80000100800 */
[----:B------:R0:W2:Y:S04]  /*4cc80*/  @!P0 LDG.E.U16 R0, [R14.64] ;  /* 0x000000040e008981 */ /* 0x0000a8000c1e1500 */
[----:B------:R-:W3:Y:S01]  /*4cc90*/  LDL R5, [R1+0x2d28] ;  /* 0x002d280001057983 */ /* 0x000ee20000100800 */
[----:B0-----:R-:W-:-:S02]  /*4cca0*/  @!P5 IMAD.MOV.U32 R14, RZ, RZ, R16 ;  /* 0x000000ffff0ed224 */ /* 0x001fc400078e0010 */
[----:B------:R-:W-:-:S05]  /*4ccb0*/  @!P5 IMAD.MOV.U32 R15, RZ, RZ, R22 ;  /* 0x000000ffff0fd224 */ /* 0x000fca00078e0016 */
[----:B------:R0:W3:Y:S01]  /*4ccc0*/  @!P5 LDG.E.U16 R2, [R14.64] ;  /* 0x000000040e02d981 */ /* 0x0000e2000c1e1500 */
[----:B------:R-:W-:Y:S01]  /*4ccd0*/  PRMT R56, RZ, 0x7610, R56 ;  /* 0x00007610ff387816 */ /* 0x000fe20000000038 */
[----:B0-----:R-:W-:Y:S02]  /*4cce0*/  @!P1 IMAD.MOV.U32 R14, RZ, RZ, R18 ;  /* 0x000000ffff0e9224 */ /* 0x001fe400078e0012 */
[----:B------:R-:W-:-:S05]  /*4ccf0*/  @!P1 IMAD.MOV.U32 R15, RZ, RZ, R21 ;  /* 0x000000ffff0f9224 */ /* 0x000fca00078e0015 */
[----:B------:R0:W3:Y:S01]  /*4cd00*/  @!P1 LDG.E.U16 R56, [R14.64] ;  /* 0x000000040e389981 */ /* 0x0000e2000c1e1500 */
[----:B------:R-:W-:Y:S01]  /*4cd10*/  PRMT R54, RZ, 0x7610, R54 ;  /* 0x00007610ff367816 */ /* 0x000fe20000000036 */
[----:B0-----:R-:W-:Y:S01]  /*4cd20*/  @!P0 IMAD.MOV.U32 R14, RZ, RZ, R19 ;  /* 0x000000ffff0e8224 */ /* 0x001fe200078e0013 */
[----:B------:R-:W-:Y:S01]  /*4cd30*/  PRMT R52, RZ, 0x7610, R52 ;  /* 0x00007610ff347816 */ /* 0x000fe20000000034 */
[----:B----4-:R-:W-:-:S05]  /*4cd40*/  @!P0 IMAD.MOV.U32 R15, RZ, RZ, R20 ;  /* 0x000000ffff0f8224 */ /* 0x010fca00078e0014 */
[----:B------:R3:W4:Y:S04]  /*4cd50*/  @!P0 LDG.E.U16 R54, [R14.64] ;  /* 0x000000040e368981 */ /* 0x000728000c1e1500 */
[----:B--2---:R0:W-:Y:S01]  /*4cd60*/  STL [R1+0x3184], R0 ;  /* 0x0031840001007387 */ /* 0x0041e20000100800 */
[----:B---3--:R-:W-:Y:S02]  /*4cd70*/  @!P5 IMAD.MOV.U32 R14, RZ, RZ, R4 ;  /* 0x000000ffff0ed224 */ /* 0x008fe400078e0004 */
[----:B------:R-:W-:Y:S01]  /*4cd80*/  @!P5 IMAD.MOV.U32 R15, RZ, RZ, R17 ;  /* 0x000000ffff0fd224 */ /* 0x000fe200078e0011 */
[----:B------:R-:W2:Y:S04]  /*4cd90*/  LDL R16, [R1+0x2d30] ;  /* 0x002d300001107983 */ /* 0x000ea80000100800 */
[----:B------:R1:W3:Y:S04]  /*4cda0*/  @!P5 LDG.E.U16 R52, [R14.64] ;  /* 0x000000040e34d981 */ /* 0x0002e8000c1e1500 */
[----:B0-----:R-:W2:Y:S01]  /*4cdb0*/  LDL R0, [R1+0x2d04] ;  /* 0x002d040001007983 */ /* 0x001ea20000100800 */
[----:B------:R-:W-:-:S03]  /*4cdc0*/  PRMT R50, RZ, 0x7610, R50 ;  /* 0x00007610ff327816 */ /* 0x000fc60000000032 */
[----:B------:R0:W-:Y:S01]  /*4cdd0*/  STL [R1+0x3188], R2 ;  /* 0x0031880201007387 */ /* 0x0001e20000100800 */
[----:B------:R-:W3:Y:S02]  /*4cde0*/  LDL R21, [R1+0x2d2c] ;  /* 0x002d2c0001157983 */ /* 0x000ee40000100800 */
[----:B------:R-:W3:Y:S02]  /*4cdf0*/  LDL R18, [R1+0x2d38] ;  /* 0x002d380001127983 */ /* 0x000ee40000100800 */
[----:B-1----:R-:W-:Y:S01]  /*4ce00*/  @!P1 IMAD.MOV.U32 R14, RZ, RZ, R5 ;  /* 0x000000ffff0e9224 */ /* 0x002fe200078e0005 */
[----:B0-----:R-:W3:Y:S04]  /*4ce10*/  LDL R2, [R1+0x2d24] ;  /* 0x002d240001027983 */ /* 0x001ee80000100800 */
[----:B------:R-:W-:Y:S01]  /*4ce20*/  STL [R1+0x318c], R56 ;  /* 0x00318c3801007387 */ /* 0x000fe20000100800 */
[----:B------:R-:W3:Y:S02]  /*4ce30*/  LDL R20, [R1+0x2d3c] ;  /* 0x002d3c0001147983 */ /* 0x000ee40000100800 */
[----:B------:R-:W3:Y:S01]  /*4ce40*/  LDL R19, [R1+0x2d48] ;  /* 0x002d480001137983 */ /* 0x000ee20000100800 */
[----:B----4-:R-:W-:Y:S01]  /*4ce50*/  STL [R1+0x3190], R54 ;  /* 0x0031903601007387 */ /* 0x010fe20000100800 */
[----:B------:R-:W4:Y:S02]  /*4ce60*/  LDL R17, [R1+0x2d7c] ;  /* 0x002d7c0001117983 */ /* 0x000f240000100800 */
[----:B------:R-:W4:Y:S02]  /*4ce70*/  LDL R4, [R1+0x2d88] ;  /* 0x002d880001047983 */ /* 0x000f240000100800 */
[----:B--2---:R-:W-:-:S05]  /*4ce80*/  @!P1 IMAD.MOV.U32 R15, RZ, RZ, R0 ;  /* 0x000000ffff0f9224 */ /* 0x004fca00078e0000 */
[----:B------:R0:W2:Y:S04]  /*4ce90*/  @!P1 LDG.E.U16 R50, [R14.64] ;  /* 0x000000040e329981 */ /* 0x0000a8000c1e1500 */
[----:B---3--:R-:W-:Y:S01]  /*4cea0*/  STL [R1+0x3194], R52 ;  /* 0x0031943401007387 */ /* 0x008fe20000100800 */
[----:B------:R-:W3:Y:S02]  /*4ceb0*/  LDL R5, [R1+0x2d84] ;  /* 0x002d840001057983 */ /* 0x000ee40000100800 */
[----:B------:R-:W3:Y:S01]  /*4cec0*/  LDL R0, [R1+0x2d90] ;  /* 0x002d900001007983 */ /* 0x000ee20000100800 */
[----:B------:R-:W-:Y:S01]  /*4ced0*/  PRMT R48, RZ, 0x7610, R48 ;  /* 0x00007610ff307816 */ /* 0x000fe20000000030 */
[----:B0-----:R-:W-:Y:S02]  /*4cee0*/  @!P0 IMAD.MOV.U32 R14, RZ, RZ, R16 ;  /* 0x000000ffff0e8224 */ /* 0x001fe400078e0010 */
[----:B------:R-:W-:Y:S01]  /*4cef0*/  @!P0 IMAD.MOV.U32 R15, RZ, RZ, R2 ;  /* 0x000000ffff0f8224 */ /* 0x000fe200078e0002 */
[----:B------:R-:W-:-:S04]  /*4cf00*/  PRMT R46, RZ, 0x7610, R46 ;  /* 0x00007610ff2e7816 */ /* 0x000fc8000000002e */
[----:B------:R0:W3:Y:S01]  /*4cf10*/  @!P0 LDG.E.U16 R48, [R14.64] ;  /* 0x000000040e308981 */ /* 0x0000e2000c1e1500 */
[----:B------:R-:W-:Y:S01]  /*4cf20*/  PRMT R44, RZ, 0x7610, R44 ;  /* 0x00007610ff2c7816 */ /* 0x000fe2000000002c */
[----:B0-----:R-:W-:Y:S02]  /*4cf30*/  @!P5 IMAD.MOV.U32 R14, RZ, RZ, R18 ;  /* 0x000000ffff0ed224 */ /* 0x001fe400078e0012 */
[----:B------:R-:W-:-:S05]  /*4cf40*/  @!P5 IMAD.MOV.U32 R15, RZ, RZ, R21 ;  /* 0x000000ffff0fd224 */ /* 0x000fca00078e0015 */
[----:B------:R0:W3:Y:S02]  /*4cf50*/  @!P5 LDG.E.U16 R46, [R14.64] ;  /* 0x000000040e2ed981 */ /* 0x0000e4000c1e1500 */
[----:B0-----:R-:W-:Y:S02]  /*4cf60*/  @!P1 IMAD.MOV.U32 R14, RZ, RZ, R19 ;  /* 0x000000ffff0e9224 */ /* 0x001fe400078e0013 */
[----:B------:R-:W-:-:S05]  /*4cf70*/  @!P1 IMAD.MOV.U32 R15, RZ, RZ, R20 ;  /* 0x000000ffff0f9224 */ /* 0x000fca00078e0014 */
[----:B------:R4:W3:Y:S01]  /*4cf80*/  @!P1 LDG.E.U16 R44, [R14.64] ;  /* 0x000000040e2c9981 */ /* 0x0008e2000c1e1500 */
[----:B------:R-:W-:Y:S02]  /*4cf90*/  PRMT R32, RZ, 0x7610, R32 ;  /* 0x00007610ff207816 */ /* 0x000fe40000000020 */
[----:B------:R-:W-:Y:S01]  /*4cfa0*/  PRMT R13, RZ, 0x7610, R13 ;  /* 0x00007610ff0d7816 */ /* 0x000fe2000000000d */
[----:B----4-:R-:W-:Y:S02]  /*4cfb0*/  @!P1 IMAD.MOV.U32 R15, RZ, RZ, R17 ;  /* 0x000000ffff0f9224 */ /* 0x010fe400078e0011 */
[----:B------:R-:W-:-:S05]  /*4cfc0*/  @!P1 IMAD.MOV.U32 R14, RZ, RZ, R4 ;  /* 0x000000ffff0e9224 */ /* 0x000fca00078e0004 */
[----:B------:R3:W4:Y:S04]  /*4cfd0*/  @!P1 LDG.E.U16 R32, [R14.64] ;  /* 0x000000040e209981 */ /* 0x000728000c1e1500 */
[----:B--2---:R-:W-:Y:S01]  /*4cfe0*/  STL [R1+0x3198], R50 ;  /* 0x0031983201007387 */ /* 0x004fe20000100800 */
[----:B------:R-:W2:Y:S02]  /*4cff0*/  LDL R16, [R1+0x2d8c] ;  /* 0x002d8c0001107983 */ /* 0x000ea40000100800 */
[----:B------:R-:W4:Y:S02]  /*4d000*/  LDL R2, [R1+0x2d98] ;  /* 0x002d980001027983 */ /* 0x000f240000100800 */
[----:B---3--:R-:W-:Y:S02]  /*4d010*/  @!P0 IMAD.MOV.U32 R14, RZ, RZ, R0 ;  /* 0x000000ffff0e8224 */ /* 0x008fe400078e0000 */
[----:B------:R-:W-:-:S05]  /*4d020*/  @!P0 IMAD.MOV.U32 R15, RZ, RZ, R5 ;  /* 0x000000ffff0f8224 */ /* 0x000fca00078e0005 */
[----:B------:R0:W3:Y:S04]  /*4d030*/  @!P0 LDG.E.U16 R13, [R14.64] ;  /* 0x000000040e0d8981 */ /* 0x0000e8000c1e1500 */
[----:B------:R-:W-:Y:S01]  /*4d040*/  STL [R1+0x319c], R48 ;  /* 0x00319c3001007387 */ /* 0x000fe20000100800 */
[----:B------:R-:W3:Y:S02]  /*4d050*/  LDL R25, [R1+0x2dfc] ;  /* 0x002dfc0001197983 */ /* 0x000ee40000100800 */
[----:B------:R-:W3:Y:S01]  /*4d060*/  LDL R24, [R1+0x2e08] ;  /* 0x002e080001187983 */ /* 0x000ee20000100800 */
[----:B0-----:R-:W-:Y:S01]  /*4d070*/  PRMT R14, RZ, 0x7610, R14 ;  /* 0x00007610ff0e7816 */ /* 0x001fe2000000000e */
[----:B------:R-:W3:Y:S04]  /*4d080*/  LDL R18, [R1+0x2e10] ;  /* 0x002e100001127983 */ /* 0x000ee80000100800 */
[----:B------:R-:W-:Y:S01]  /*4d090*/  STL [R1+0x31a0], R46 ;  /* 0x0031a02e01007387 */ /* 0x000fe20000100800 */
[----:B------:R-:W3:Y:S02]  /*4d0a0*/  LDL R19, [R1+0x2e04] ;  /* 0x002e040001137983 */ /* 0x000ee40000100800 */
[----:B------:R-:W3:Y:S01]  /*4d0b0*/  LDL R21, [R1+0x2e18] ;  /* 0x002e180001157983 */ /* 0x000ee20000100800 */
[----:B------:R-:W-:Y:S01]  /*4d0c0*/  STL [R1+0x31a4], R44 ;  /* 0x0031a42c01007387 */ /* 0x000fe20000100800 */
[----:B------:R-:W3:Y:S02]  /*4d0d0*/  LDL R23, [R1+0x2e0c] ;  /* 0x002e0c0001177983 */ /* 0x000ee40000100800 */
[----:B------:R-:W3:Y:S02]  /*4d0e0*/  LDL R20, [R1+0x2e7c] ;  /* 0x002e7c0001147983 */ /* 0x000ee40000100800 */
[----:B------:R-:W3:Y:S02]  /*4d0f0*/  LDL R4, [R1+0x2e88] ;  /* 0x002e880001047983 */ /* 0x000ee40000100800 */
[----:B--2---:R-:W-:-:S02]  /*4d100*/  @!P5 IMAD.MOV.U32 R17, RZ, RZ, R16 ;  /* 0x000000ffff11d224 */ /* 0x004fc400078e0010 */
[----:B----4-:R-:W-:-:S05]  /*4d110*/  @!P5 IMAD.MOV.U32 R16, RZ, RZ, R2 ;  /* 0x000000ffff10d224 */ /* 0x010fca00078e0002 */
[----:B------:R0:W2:Y:S04]  /*4d120*/  @!P5 LDG.E.U16 R14, [R16.64] ;  /* 0x00000004100ed981 */ /* 0x0000a8000c1e1500 */
[----:B------:R-:W-:Y:S01]  /*4d130*/  STL [R1+0x31a8], R32 ;  /* 0x0031a82001007387 */ /* 0x000fe20000100800 */
[----:B------:R-:W4:Y:S02]  /*4d140*/  LDL R5, [R1+0x2e84] ;  /* 0x002e840001057983 */ /* 0x000f240000100800 */
[----:B------:R-:W4:Y:S01]  /*4d150*/  LDL R0, [R1+0x2e90] ;  /* 0x002e900001007983 */ /* 0x000f220000100800 */
[----:B---3--:R1:W-:Y:S04]  /*4d160*/  STL [R1+0x31ac], R13 ;  /* 0x0031ac0d01007387 */ /* 0x0083e80000100800 */
[----:B------:R-:W3:Y:S04]  /*4d170*/  LDL R22, [R1+0x2e8c] ;  /* 0x002e8c0001167983 */ /* 0x000ee80000100800 */
[----:B------:R-:W3:Y:S01]  /*4d180*/  LDL R2, [R1+0x2e98] ;  /* 0x002e980001027983 */ /* 0x000ee20000100800 */
[----:B------:R-:W-:Y:S01]  /*4d190*/  PRMT R15, RZ, 0x7610, R15 ;  /* 0x00007610ff0f7816 */ /* 0x000fe2000000000f */
[----:B0-----:R-:W-:-:S02]  /*4d1a0*/  @!P1 IMAD.MOV.U32 R17, RZ, RZ, R25 ;  /* 0x000000ffff119224 */ /* 0x001fc400078e0019 */
[----:B------:R-:W-:-:S05]  /*4d1b0*/  @!P1 IMAD.MOV.U32 R16, RZ, RZ, R24 ;  /* 0x000000ffff109224 */ /* 0x000fca00078e0018 */
[----:B------:R0:W3:Y:S02]  /*4d1c0*/  @!P1 LDG.E.U16 R15, [R16.64] ;  /* 0x00000004100f9981 */ /* 0x0000e4000c1e1500 */
[----:B0-----:R-:W-:Y:S02]  /*4d1d0*/  PRMT R16, RZ, 0x7610, R16 ;  /* 0x00007610ff107816 */ /* 0x001fe40000000010 */
[----:B------:R-:W-:-:S04]  /*4d1e0*/  PRMT R17, RZ, 0x7610, R17 ;  /* 0x00007610ff117816 */ /* 0x000fc80000000011 */
[----:B------:R0:W3:Y:S02]  /*4d1f0*/  @!P0 LDG.E.U16 R16, [R18.64] ;  /* 0x0000000412108981 */ /* 0x0000e4000c1e1500 */
[----:B0-----:R-:W-:Y:S02]  /*4d200*/  @!P5 IMAD.MOV.U32 R18, RZ, RZ, R21 ;  /* 0x000000ffff12d224 */ /* 0x001fe400078e0015 */
[----:B------:R-:W-:Y:S02]  /*4d210*/  @!P5 IMAD.MOV.U32 R19, RZ, RZ, R23 ;  /* 0x000000ffff13d224 */ /* 0x000fe400078e0017 */
[----:B------:R-:W-:Y:S02]  /*4d220*/  @!P1 IMAD.MOV.U32 R21, RZ, RZ, R20 ;  /* 0x000000ffff159224 */ /* 0x000fe400078e0014 */
[----:B------:R-:W-:Y:S01]  /*4d230*/  @!P1 IMAD.MOV.U32 R20, RZ, RZ, R4 ;  /* 0x000000ffff149224 */ /* 0x000fe200078e0004 */
[----:B------:R0:W3:Y:S02]  /*4d240*/  @!P5 LDG.E.U16 R17, [R18.64] ;  /* 0x000000041211d981 */ /* 0x0000e4000c1e1500 */
[----:B0-----:R-:W-:-:S06]  /*4d250*/  PRMT R18, RZ, 0x7610, R18 ;  /* 0x00007610ff127816 */ /* 0x001fcc0000000012 */
[----:B------:R4:W3:Y:S04]  /*4d260*/  @!P1 LDG.E.U16 R18, [R20.64] ;  /* 0x0000000414129981 */ /* 0x0008e8000c1e1500 */
[----:B--2---:R0:W-:Y:S01]  /*4d270*/  STL [R1+0x31b0], R14 ;  /* 0x0031b00e01007387 */ /* 0x0041e20000100800 */
[----:B------:R-:W2:Y:S02]  /*4d280*/  LDL R25, [R1+0x2efc] ;  /* 0x002efc0001197983 */ /* 0x000ea40000100800 */
[----:B-1----:R-:W2:Y:S02]  /*4d290*/  LDL R13, [R1+0x2f08] ;  /* 0x002f0800010d7983 */ /* 0x002ea40000100800 */
[----:B------:R-:W2:Y:S02]  /*4d2a0*/  LDL R24, [R1+0x2f04] ;  /* 0x002f040001187983 */ /* 0x000ea40000100800 */
[----:B----4-:R-:W-:Y:S01]  /*4d2b0*/  @!P0 IMAD.MOV.U32 R21, RZ, RZ, R5 ;  /* 0x000000ffff158224 */ /* 0x010fe200078e0005 */
[----:B------:R-:W4:Y:S04]  /*4d2c0*/  LDL R4, [R1+0x2f18] ;  /* 0x002f180001047983 */ /* 0x000f280000100800 */
[----:B------:R-:W4:Y:S01]  /*4d2d0*/  LDL R5, [R1+0x2f0c] ;  /* 0x002f0c0001057983 */ /* 0x000f220000100800 */
[----:B------:R-:W-:-:S02]  /*4d2e0*/  @!P0 IMAD.MOV.U32 R20, RZ, RZ, R0 ;  /* 0x000000ffff148224 */ /* 0x000fc400078e0000 */
[----:B------:R-:W4:Y:S02]  /*4d2f0*/  LDL R0, [R1+0x2d50] ;  /* 0x002d500001007983 */ /* 0x000f240000100800 */
[----:B---3--:R-:W-:Y:S01]  /*4d300*/  @!P5 IMAD.MOV.U32 R23, RZ, RZ, R22 ;  /* 0x000000ffff17d224 */ /* 0x008fe200078e0016 */
[----:B0-----:R-:W3:Y:S01]  /*4d310*/  LDL R14, [R1+0x2f10] ;  /* 0x002f1000010e7983 */ /* 0x001ee20000100800 */
[----:B------:R-:W-:Y:S02]  /*4d320*/  @!P5 IMAD.MOV.U32 R22, RZ, RZ, R2 ;  /* 0x000000ffff16d224 */ /* 0x000fe400078e0002 */
[----:B------:R-:W4:Y:S01]  /*4d330*/  LDL R2, [R1+0x2d44] ;  /* 0x002d440001027983 */ /* 0x000f220000100800 */
[----:B------:R-:W-:Y:S01]  /*4d340*/  PRMT R19, RZ, 0x7610, R19 ;  /* 0x00007610ff137816 */ /* 0x000fe20000000013 */
[----:B------:R-:W4:Y:S04]  /*4d350*/  LDL R27, [R1+0x2d58] ;  /* 0x002d5800011b7983 */ /* 0x000f280000100800 */
[----:B------:R-:W4:Y:S04]  /*4d360*/  LDL R29, [R1+0x2d4c] ;  /* 0x002d4c00011d7983 */ /* 0x000f280000100800 */
[----:B------:R-:W4:Y:S04]  /*4d370*/  LDL R26, [R1+0x2d9c] ;  /* 0x002d9c00011a7983 */ /* 0x000f280000100800 */
[----:B------:R0:W4:Y:S04]  /*4d380*/  @!P0 LDG.E.U16 R19, [R20.64] ;  /* 0x0000000414138981 */ /* 0x000128000c1e1500 */
[----:B------:R-:W4:Y:S01]  /*4d390*/  LDL R28, [R1+0x2da4] ;  /* 0x002da400011c7983 */ /* 0x000f220000100800 */
[----:B------:R-:W-:-:S02]  /*4d3a0*/  PRMT R42, RZ, 0x7610, R42 ;  /* 0x00007610ff2a7816 */ /* 0x000fc4000000002a */
[----:B------:R-:W-:Y:S01]  /*4d3b0*/  PRMT R40, RZ, 0x7610, R40 ;  /* 0x00007610ff287816 */ /* 0x000fe20000000028 */
[----:B------:R-:W4:Y:S04]  /*4d3c0*/  LDL R38, [R1+0x2e1c] ;  /* 0x002e1c0001267983 */ /* 0x000f280000100800 */
[----:B------:R-:W4:Y:S04]  /*4d3d0*/  LDL R36, [R1+0x2e28] ;  /* 0x002e280001247983 */ /* 0x000f280000100800 */
[----:B------:R-:W4:Y:S04]  /*4d3e0*/  LDL R34, [R1+0x2e24] ;  /* 0x002e240001227983 */ /* 0x000f280000100800 */
[----:B------:R-:W4:Y:S01]  /*4d3f0*/  LDL R32, [R1+0x2e30] ;  /* 0x002e300001207983 */ /* 0x000f220000100800 */
[----:B------:R-:W-:-:S02]  /*4d400*/  PRMT R33, RZ, 0x7610, R33 ;  /* 0x00007610ff217816 */ /* 0x000fc40000000021 */
[----:B------:R-:W-:Y:S02]  /*4d410*/  PRMT R35, RZ, 0x7610, R35 ;  /* 0x00007610ff237816 */ /* 0x000fe40000000023 */
[----:B0-----:R-:W-:Y:S02]  /*4d420*/  PRMT R20, RZ, 0x7610, R20 ;  /* 0x00007610ff147816 */ /* 0x001fe40000000014 */
[----:B------:R-:W-:Y:S01]  /*4d430*/  PRMT R21, RZ, 0x7610, R21 ;  /* 0x00007610ff157816 */ /* 0x000fe20000000015 */
[----:B------:R-:W4:Y:S04]  /*4d440*/  LDL R46, [R1+0x2e9c] ;  /* 0x002e9c00012e7983 */ /* 0x000f280000100800 */
[----:B------:R-:W4:Y:S04]  /*4d450*/  LDL R44, [R1+0x2ea8] ;  /* 0x002ea800012c7983 */ /* 0x000f280000100800 */
[----:B------:R2:W4:Y:S02]  /*4d460*/  @!P5 LDG.E.U16 R20, [R22.64] ;  /* 0x000000041614d981 */ /* 0x000524000c1e1500 */
[----:B--2---:R-:W-:-:S02]  /*4d470*/  @!P1 IMAD.MOV.U32 R23, RZ, RZ, R25 ;  /* 0x000000ffff179224 */ /* 0x004fc400078e0019 */
[----:B------:R-:W-:Y:S02]  /*4d480*/  @!P1 IMAD.MOV.U32 R22, RZ, RZ, R13 ;  /* 0x000000ffff169224 */ /* 0x000fe400078e000d */
[----:B------:R-:W2:Y:S04]  /*4d490*/  LDL R13, [R1+0x2da8] ;  /* 0x002da800010d7983 */ /* 0x000ea80000100800 */
[----:B------:R0:W2:Y:S01]  /*4d4a0*/  @!P1 LDG.E.U16 R21, [R22.64] ;  /* 0x0000000416159981 */ /* 0x0000a2000c1e1500 */
[----:B------:R-:W-:Y:S02]  /*4d4b0*/  @!P0 IMAD.MOV.U32 R25, RZ, RZ, R24 ;  /* 0x000000ffff198224 */ /* 0x000fe400078e0018 */
[----:B---3--:R-:W-:Y:S02]  /*4d4c0*/  @!P0 IMAD.MOV.U32 R24, RZ, RZ, R14 ;  /* 0x000000ffff188224 */ /* 0x008fe400078e000e */
[----:B------:R-:W3:Y:S01]  /*4d4d0*/  LDL R14, [R1+0x2db0] ;  /* 0x002db000010e7983 */ /* 0x000ee20000100800 */
[----:B0-----:R-:W-:-:S06]  /*4d4e0*/  PRMT R22, RZ, 0x7610, R22 ;  /* 0x00007610ff167816 */ /* 0x001fcc0000000016 */
[----:B------:R4:W3:Y:S02]  /*4d4f0*/  @!P0 LDG.E.U16 R22, [R24.64] ;  /* 0x0000000418168981 */ /* 0x0008e4000c1e1500 */
[----:B----4-:R-:W-:Y:S02]  /*4d500*/  @!P5 IMAD.MOV.U32 R24, RZ, RZ, R4 ;  /* 0x000000ffff18d224 */ /* 0x010fe400078e0004 */
[----:B------:R-:W-:Y:S01]  /*4d510*/  @!P5 IMAD.MOV.U32 R25, RZ, RZ, R5 ;  /* 0x000000ffff19d224 */ /* 0x000fe200078e0005 */
[----:B------:R-:W4:Y:S04]  /*4d520*/  LDL R4, [R1+0x2db8] ;  /* 0x002db80001047983 */ /* 0x000f280000100800 */
[----:B------:R-:W4:Y:S01]  /*4d530*/  LDL R5, [R1+0x2dac] ;  /* 0x002dac0001057983 */ /* 0x000f220000100800 */
[----:B------:R-:W-:-:S06]  /*4d540*/  PRMT R23, RZ, 0x7610, R23 ;  /* 0x00007610ff177816 */ /* 0x000fcc0000000017 */
[----:B------:R0:W4:Y:S02]  /*4d550*/  @!P5 LDG.E.U16 R23, [R24.64] ;  /* 0x000000041817d981 */ /* 0x000124000c1e1500 */
[----:B0-----:R-:W-:Y:S02]  /*4d560*/  @!P0 IMAD.MOV.U32 R24, RZ, RZ, R0 ;  /* 0x000000ffff188224 */ /* 0x001fe400078e0000 */
[----:B------:R-:W4:Y:S01]  /*4d570*/  LDL R0, [R1+0x2dc8] ;  /* 0x002dc80001007983 */ /* 0x000f220000100800 */
[----:B------:R-:W-:Y:S02]  /*4d580*/  @!P0 IMAD.MOV.U32 R25, RZ, RZ, R2 ;  /* 0x000000ffff198224 */ /* 0x000fe400078e0002 */
[----:B------:R-:W4:Y:S03]  /*4d590*/  LDL R2, [R1+0x2dbc] ;  /* 0x002dbc0001027983 */ /* 0x000f260000100800 */
[----:B------:R0:W4:Y:S02]  /*4d5a0*/  @!P0 LDG.E.U16 R42, [R24.64] ;  /* 0x00000004182a8981 */ /* 0x000124000c1e1500 */
[----:B0-----:R-:W-:-:S02]  /*4d5b0*/  @!P5 IMAD.MOV.U32 R24, RZ, RZ, R27 ;  /* 0x000000ffff18d224 */ /* 0x001fc400078e001b */
[----:B------:R-:W-:Y:S02]  /*4d5c0*/  @!P5 IMAD.MOV.U32 R25, RZ, RZ, R29 ;  /* 0x000000ffff19d224 */ /* 0x000fe400078e001d */
[----:B------:R-:W-:-:S03]  /*4d5d0*/  @!P1 IMAD.MOV.U32 R27, RZ, RZ, R26 ;  /* 0x000000ffff1b9224 */ /* 0x000fc600078e001a */
[----:B------:R0:W4:Y:S02]  /*4d5e0*/  @!P5 LDG.E.U16 R40, [R24.64] ;  /* 0x000000041828d981 */ /* 0x000124000c1e1500 */
[----:B0-----:R-:W-:Y:S02]  /*4d5f0*/  PRMT R24, RZ, 0x7610, R24 ;  /* 0x00007610ff187816 */ /* 0x001fe40000000018 */
[----:B------:R-:W-:Y:S01]  /*4d600*/  PRMT R25, RZ, 0x7610, R25 ;  /* 0x00007610ff197816 */ /* 0x000fe20000000019 */
[----:B--2---:R-:W-:Y:S02]  /*4d610*/  @!P1 IMAD.MOV.U32 R26, RZ, RZ, R13 ;  /* 0x000000ffff1a9224 */ /* 0x004fe400078e000d */
[----:B------:R-:W2:Y:S04]  /*4d620*/  LDL R13, [R1+0x2dd0] ;  /* 0x002dd000010d7983 */ /* 0x000ea80000100800 */
[----:B------:R3:W2:Y:S02]  /*4d630*/  @!P1 LDG.E.U16 R24, [R26.64] ;  /* 0x000000041a189981 */ /* 0x0006a4000c1e1500 */
[----:B---3--:R-:W-:-:S02]  /*4d640*/  @!P0 IMAD.MOV.U32 R26, RZ, RZ, R14 ;  /* 0x000000ffff1a8224 */ /* 0x008fc400078e000e */
[----:B------:R-:W3:Y:S01]  /*4d650*/  LDL R14, [R1+0x2dc4] ;  /* 0x002dc400010e7983 */ /* 0x000ee20000100800 */
[----:B------:R-:W-:-:S05]  /*4d660*/  @!P0 IMAD.MOV.U32 R27, RZ, RZ, R28 ;  /* 0x000000ffff1b8224 */ /* 0x000fca00078e001c */
[----:B------:R0:W3:Y:S01]  /*4d670*/  @!P0 LDG.E.U16 R25, [R26.64] ;  /* 0x000000041a198981 */ /* 0x0000e2000c1e1500 */
[----:B----4-:R-:W-:Y:S02]  /*4d680*/  @!P5 IMAD.MOV.U32 R28, RZ, RZ, R4 ;  /* 0x000000ffff1cd224 */ /* 0x010fe400078e0004 */
[----:B------:R-:W-:Y:S01]  /*4d690*/  @!P5 IMAD.MOV.U32 R29, RZ, RZ, R5 ;  /* 0x000000ffff1dd224 */ /* 0x000fe200078e0005 */
[----:B------:R-:W4:Y:S04]  /*4d6a0*/  LDL R4, [R1+0x2dd8] ;  /* 0x002dd80001047983 */ /* 0x000f280000100800 */
[----:B------:R-:W4:Y:S01]  /*4d6b0*/  LDL R5, [R1+0x2dcc] ;  /* 0x002dcc0001057983 */ /* 0x000f220000100800 */
[----:B0-----:R-:W-:-:S06]  /*4d6c0*/  PRMT R26, RZ, 0x7610, R26 ;  /* 0x00007610ff1a7816 */ /* 0x001fcc000000001a */
[----:B------:R0:W4:Y:S02]  /*4d6d0*/  @!P5 LDG.E.U16 R26, [R28.64] ;  /* 0x000000041c1ad981 */ /* 0x000124000c1e1500 */
[----:B0-----:R-:W-:Y:S02]  /*4d6e0*/  @!P1 IMAD.MOV.U32 R28, RZ, RZ, R0 ;  /* 0x000000ffff1c9224 */ /* 0x001fe400078e0000 */
[----:B------:R-:W4:Y:S01]  /*4d6f0*/  LDL R0, [R1+0x2e38] ;  /* 0x002e380001007983 */ /* 0x000f220000100800 */
[----:B------:R-:W-:Y:S02]  /*4d700*/  @!P1 IMAD.MOV.U32 R29, RZ, RZ, R2 ;  /* 0x000000ffff1d9224 */ /* 0x000fe400078e0002 */
[----:B------:R-:W4:Y:S01]  /*4d710*/  LDL R2, [R1+0x2e2c] ;  /* 0x002e2c0001027983 */ /* 0x000f220000100800 */
[----:B------:R-:W-:-:S06]  /*4d720*/  PRMT R27, RZ, 0x7610, R27 ;  /* 0x00007610ff1b7816 */ /* 0x000fcc000000001b */
[----:B------:R0:W4:Y:S02]  /*4d730*/  @!P1 LDG.E.U16 R27, [R28.64] ;  /* 0x000000041c1b9981 */ /* 0x000124000c1e1500 */
[----:B0-----:R-:W-:Y:S02]  /*4d740*/  PRMT R28, RZ, 0x7610, R28 ;  /* 0x00007610ff1c7816 */ /* 0x001fe4000000001c */
[----:B------:R-:W-:Y:S01]  /*4d750*/  PRMT R29, RZ, 0x7610, R29 ;  /* 0x00007610ff1d7816 */ /* 0x000fe2000000001d */
[----:B--2---:R-:W-:Y:S02]  /*4d760*/  @!P0 IMAD.MOV.U32 R30, RZ, RZ, R13 ;  /* 0x000000ffff1e8224 */ /* 0x004fe400078e000d */
[----:B------:R-:W2:Y:S01]  /*4d770*/  LDL R13, [R1+0x2e48] ;  /* 0x002e4800010d7983 */ /* 0x000ea20000100800 */
[----:B---3--:R-:W-:-:S03]  /*4d780*/  @!P0 IMAD.MOV.U32 R31, RZ, RZ, R14 ;  /* 0x000000ffff1f8224 */ /* 0x008fc600078e000e */
[----:B------:R-:W3:Y:S04]  /*4d790*/  LDL R14, [R1+0x2e3c] ;  /* 0x002e3c00010e7983 */ /* 0x000ee80000100800 */
[----:B------:R4:W3:Y:S02]  /*4d7a0*/  @!P0 LDG.E.U16 R28, [R30.64] ;  /* 0x000000041e1c8981 */ /* 0x0008e4000c1e1500 */
[----:B----4-:R-:W-:Y:S02]  /*4d7b0*/  @!P5 IMAD.MOV.U32 R30, RZ, RZ, R4 ;  /* 0x000000ffff1ed224 */ /* 0x010fe400078e0004 */
[----:B------:R-:W-:Y:S01]  /*4d7c0*/  @!P5 IMAD.MOV.U32 R31, RZ, RZ, R5 ;  /* 0x000000ffff1fd224 */ /* 0x000fe200078e0005 */
[----:B------:R-:W4:Y:S04]  /*4d7d0*/  LDL R4, [R1+0x2e50] ;  /* 0x002e500001047983 */ /* 0x000f280000100800 */
[----:B------:R-:W4:Y:S04]  /*4d7e0*/  LDL R5, [R1+0x2e44] ;  /* 0x002e440001057983 */ /* 0x000f280000100800 */
[----:B------:R0:W4:Y:S02]  /*4d7f0*/  @!P5 LDG.E.U16 R29, [R30.64] ;  /* 0x000000041e1dd981 */ /* 0x000124000c1e1500 */
[----:B0-----:R-:W-:-:S02]  /*4d800*/  @!P1 IMAD.MOV.U32 R30, RZ, RZ, R36 ;  /* 0x000000ffff1e9224 */ /* 0x001fc400078e0024 */
[----:B------:R-:W-:Y:S01]  /*4d810*/  @!P1 IMAD.MOV.U32 R31, RZ, RZ, R38 ;  /* 0x000000ffff1f9224 */ /* 0x000fe200078e0026 */
[----:B------:R-:W4:Y:S04]  /*4d820*/  LDL R36, [R1+0x2eb0] ;  /* 0x002eb00001247983 */ /* 0x000f280000100800 */
        /* <DEDUP_REMOVED lines=8> */
[----:B0-----:R-:W-:-:S03]  /*4d8b0*/  @!P5 IMAD.MOV.U32 R30, RZ, RZ, R0 ;  /* 0x000000ffff1ed224 */ /* 0x001fc600078e0000 */
[----:B------:R-:W4:Y:S01]  /*4d8c0*/  LDL R0, [R1+0x2e58] ;  /* 0x002e580001007983 */ /* 0x000f220000100800 */
[----:B------:R-:W-:Y:S02]  /*4d8d0*/  @!P5 IMAD.MOV.U32 R31, RZ, RZ, R2 ;  /* 0x000000ffff1fd224 */ /* 0x000fe400078e0002 */
[----:B------:R-:W4:Y:S01]  /*4d8e0*/  LDL R2, [R1+0x2e4c] ;  /* 0x002e4c0001027983 */ /* 0x000f220000100800 */
[----:B------:R-:W-:Y:S02]  /*4d8f0*/  PRMT R39, RZ, 0x7610, R39 ;  /* 0x00007610ff277816 */ /* 0x000fe40000000027 */
[----:B------:R2:W4:Y:S01]  /*4d900*/  @!P5 LDG.E.U16 R37, [R30.64] ;  /* 0x000000041e25d981 */ /* 0x000522000c1e1500 */
        /* <DEDUP_REMOVED lines=12> */
[----:B------:R-:W4:Y:S01]  /*4d9d0*/  LDL R0, [R1+0x2f28] ;  /* 0x002f280001007983 */ /* 0x000f220000100800 */
[----:B------:R-:W-:Y:S02]  /*4d9e0*/  @!P5 IMAD.MOV.U32 R31, RZ, RZ, R2 ;  /* 0x000000ffff1fd224 */ /* 0x000fe400078e0002 */
[----:B------:R-:W4:Y:S01]  /*4d9f0*/  LDL R2, [R1+0x2f1c] ;  /* 0x002f1c0001027983 */ /* 0x000f220000100800 */
        /* <DEDUP_REMOVED lines=15> */
[----:B------:R-:W-:Y:S02]  /*4daf0*/  PRMT R53, RZ, 0x7610, R53 ;  /* 0x00007610ff357816 */ /* 0x000fe40000000035 */
[----:B------:R-:W-:Y:S01]  /*4db00*/  PRMT R55, RZ, 0x7610, R55 ;  /* 0x00007610ff377816 */ /* 0x000fe20000000037 */
[----:B--2---:R-:W-:Y:S02]  /*4db10*/  @!P1 IMAD.MOV.U32 R30, RZ, RZ, R13 ;  /* 0x000000ffff1e9224 */ /* 0x004fe400078e000d */
[----:B---3--:R-:W-:-:S05]  /*4db20*/  @!P1 IMAD.MOV.U32 R31, RZ, RZ, R14 ;  /* 0x000000ffff1f9224 */ /* 0x008fca00078e000e */
[----:B------:R4:W2:Y:S02]  /*4db30*/  @!P1 LDG.E.U16 R51, [R30.64] ;  /* 0x000000041e339981 */ /* 0x0008a4000c1e1500 */
[----:B----4-:R-:W-:Y:S02]  /*4db40*/  @!P0 IMAD.MOV.U32 R30, RZ, RZ, R4 ;  /* 0x000000ffff1e8224 */ /* 0x010fe400078e0004 */
[----:B------:R-:W-:-:S05]  /*4db50*/  @!P0 IMAD.MOV.U32 R31, RZ, RZ, R5 ;  /* 0x000000ffff1f8224 */ /* 0x000fca00078e0005 */
[----:B------:R0:W3:Y:S02]  /*4db60*/  @!P0 LDG.E.U16 R53, [R30.64] ;  /* 0x000000041e358981 */ /* 0x0000e4000c1e1500 */
[----:B0-----:R-:W-:Y:S02]  /*4db70*/  @!P1 IMAD.MOV.U32 R30, RZ, RZ, R0 ;  /* 0x000000ffff1e9224 */ /* 0x001fe400078e0000 */
[----:B------:R-:W4:Y:S01]  /*4db80*/  LDL R0, [R1+0x2f30] ;  /* 0x002f300001007983 */ /* 0x000f220000100800 */
        /* <DEDUP_REMOVED lines=12> */
[----:B------:R-:W-:-:S02]  /*4dc50*/  @!P1 IMAD.MOV.U32 R31, RZ, RZ, R2 ;  /* 0x000000ffff1f9224 */ /* 0x000fc400078e0002 */
[----:B------:R-:W2:Y:S02]  /*4dc60*/  LDL.LU R46, [R1+0x5e4] ;  /* 0x0005e400012e7983 */ /* 0x000ea40000300800 */
[----:B------:R-:W2:Y:S01]  /*4dc70*/  LDL.LU R48, [R1+0x30] ;  /* 0x0000300001307983 */ /* 0x000ea20000300800 */
[----:B------:R-:W2:Y:S01]  /*4dc80*/  LDL.LU R56, [R1+0x2c] ;  /* 0x00002c0001387983 */ /* 0x000ea20000300800 */
[----:B------:R-:W2:Y:S02]  /*4dc90*/  LDL.LU R50, [R1+0x28] ;  /* 0x0000280001327983 */ /* 0x000ea40000300800 */
[----:B------:R-:W2:Y:S02]  /*4dca0*/  LDL.LU R52, [R1+0x5fc] ;  /* 0x0005fc0001347983 */ /* 0x000ea40000300800 */
[----:B------:R-:W2:Y:S01]  /*4dcb0*/  LDL.LU R2, [R1] ;  /* 0x0000000001027983 */ /* 0x000ea20000300800 */
[----:B------:R0:W2:Y:S04]  /*4dcc0*/  @!P1 LDG.E.U16 R55, [R30.64] ;  /* 0x000000041e379981 */ /* 0x0000a8000c1e1500 */
[----:B0-----:R-:W2:Y:S01]  /*4dcd0*/  LDL R31, [R1+0x2f24] ;  /* 0x002f2400011f7983 */ /* 0x001ea20000100800 */
[----:B------:R-:W-:Y:S01]  /*4dce0*/  PRMT R57, RZ, 0x7610, R57 ;  /* 0x00007610ff397816 */ /* 0x000fe20000000039 */
[----:B----4-:R-:W-:-:S02]  /*4dcf0*/  @!P0 IMAD.MOV.U32 R30, RZ, RZ, R0 ;  /* 0x000000ffff1e8224 */ /* 0x010fc400078e0000 */
[----:B------:R-:W4:Y:S04]  /*4dd00*/  LDL.LU R0, [R1+0x614] ;  /* 0x0006140001007983 */ /* 0x000f280000300800 */
[----:B--2---:R0:W2:Y:S04]  /*4dd10*/  @!P0 LDG.E.U16 R57, [R30.64] ;  /* 0x000000041e398981 */ /* 0x0040a8000c1e1500 */
[----:B0-----:R-:W2:Y:S04]  /*4dd20*/  LDL R30, [R1+0x2f2c] ;  /* 0x002f2c00011e7983 */ /* 0x001ea80000100800 */
[----:B------:R-:W2:Y:S01]  /*4dd30*/  LDL R31, [R1+0x2f38] ;  /* 0x002f3800011f7983 */ /* 0x000ea20000100800 */
[----:B------:R-:W-:-:S03]  /*4dd40*/  PRMT R59, RZ, 0x7610, R59 ;  /* 0x00007610ff3b7816 */ /* 0x000fc6000000003b */
[----:B------:R-:W0:Y:S01]  /*4dd50*/  S2R R3, SR_TID.X ;  /* 0x0000000000037919 */ /* 0x000e220000002100 */
[----:B--2---:R-:W-:-:S04]  /*4dd60*/  @!P5 LOP3.LUT R31, R31, R30, RZ, 0x3c, !PT ;  /* 0x0000001e1f1fd212 */ /* 0x004fc800078e3cff */
[----:B------:R-:W-:-:S04]  /*4dd70*/  @!P5 LOP3.LUT R30, R31, R30, RZ, 0x3c, !PT ;  /* 0x0000001e1f1ed212 */ /* 0x000fc800078e3cff */
[----:B------:R-:W-:-:S05]  /*4dd80*/  @!P5 LOP3.LUT R31, R31, R30, RZ, 0x3c, !PT ;  /* 0x0000001e1f1fd212 */ /* 0x000fca00078e3cff */
[----:B------:R1:W2:Y:S04]  /*4dd90*/  @!P5 LDG.E.U16 R59, [R30.64] ;  /* 0x000000041e3bd981 */ /* 0x0002a8000c1e1500 */
[----:B-1----:R-:W2:Y:S04]  /*4dda0*/  LDL R30, [R1+0x2ecc] ;  /* 0x002ecc00011e7983 */ /* 0x002ea80000100800 */
[----:B------:R-:W2:Y:S01]  /*4ddb0*/  LDL R31, [R1+0x2ed8] ;  /* 0x002ed800011f7983 */ /* 0x000ea20000100800 */
[----:B0-----:R-:W-:Y:S02]  /*4ddc0*/  LOP3.LUT R3, R3, 0x1f, RZ, 0xc0, !PT ;  /* 0x0000001f03037812 */ /* 0x001fe400078ec0ff */
[----:B------:R-:W-:-:S03]  /*4ddd0*/  PRMT R61, RZ, 0x7610, R61 ;  /* 0x00007610ff3d7816 */ /* 0x000fc6000000003d */
[----:B------:R-:W-:-:S05]  /*4dde0*/  IMAD.SHL.U32 R3, R3, 0x2, RZ ;  /* 0x0000000203037824 */ /* 0x000fca00078e00ff */
[----:B------:R0:W-:Y:S04]  /*4ddf0*/  STS.U16 [R3+0xd840], R5 ;  /* 0x00d8400503007388 */ /* 0x0001e80000000400 */
[----:B------:R1:W-:Y:S04]  /*4de00*/  STS.U16 [R3+0xd880], R4 ;  /* 0x00d8800403007388 */ /* 0x0003e80000000400 */
[----:B------:R0:W-:Y:S04]  /*4de10*/  STS.U16 [R3+0xd8c0], R34 ;  /* 0x00d8c02203007388 */ /* 0x0001e80000000400 */
[----:B------:R0:W-:Y:S04]  /*4de20*/  STS.U16 [R3+0xdc40], R36 ;  /* 0x00dc402403007388 */ /* 0x0001e80000000400 */
[----:B------:R0:W-:Y:S04]  /*4de30*/  STS.U16 [R3+0xdc00], R38 ;  /* 0x00dc002603007388 */ /* 0x0001e80000000400 */
[----:B------:R0:W-:Y:S04]  /*4de40*/  STS.U16 [R3+0xdcc0], R58 ;  /* 0x00dcc03a03007388 */ /* 0x0001e80000000400 */
[----:B------:R0:W-:Y:S04]  /*4de50*/  STS.U16 [R3+0xdc80], R60 ;  /* 0x00dc803c03007388 */ /* 0x0001e80000000400 */
[----:B------:R0:W-:Y:S04]  /*4de60*/  STS.U16 [R3+0xe400], R54 ;  /* 0x00e4003603007388 */ /* 0x0001e80000000400 */
[----:B------:R0:W-:Y:S01]  /*4de70*/  STS.U16 [R3+0xe840], R56 ;  /* 0x00e8403803007388 */ /* 0x0001e20000000400 */
[----:B--2---:R-:W-:-:S04]  /*4de80*/  @!P5 LOP3.LUT R31, R31, R30, RZ, 0x3c, !PT ;  /* 0x0000001e1f1fd212 */ /* 0x004fc800078e3cff */
[----:B------:R-:W-:-:S04]  /*4de90*/  @!P5 LOP3.LUT R30, R31, R30, RZ, 0x3c, !PT ;  /* 0x0000001e1f1ed212 */ /* 0x000fc800078e3cff */
[----:B------:R-:W-:-:S05]  /*4dea0*/  @!P5 LOP3.LUT R31, R31, R30, RZ, 0x3c, !PT ;  /* 0x0000001e1f1fd212 */ /* 0x000fca00078e3cff */
[----:B------:R2:W3:Y:S04]  /*4deb0*/  @!P5 LDG.E.U16 R61, [R30.64] ;  /* 0x000000041e3dd981 */ /* 0x0004e8000c1e1500 */
[----:B--2---:R-:W2:Y:S01]  /*4dec0*/  LDL.LU R30, [R1+0x90] ;  /* 0x00009000011e7983 */ /* 0x004ea20000300800 */
[----:B------:R-:W3:Y:S02]  /*4ded0*/  LDL.LU R31, [R1+0x8c] ;  /* 0x00008c00011f7983 */ /* 0x000ee40000300800 */
[----:B0-----:R-:W3:Y:S02]  /*4dee0*/  LDL.LU R5, [R1+0x31cc] ;  /* 0x0031cc0001057983 */ /* 0x001ee40000300800 */
[----:B-1----:R-:W3:Y:S01]  /*4def0*/  LDL.LU R4, [R1+0x31c8] ;  /* 0x0031c80001047983 */ /* 0x002ee20000300800 */
[----:B------:R-:W3:Y:S01]  /*4df00*/  LDL.LU R34, [R1+0x31c4] ;  /* 0x0031c40001227983 */ /* 0x000ee20000300800 */
[----:B------:R-:W3:Y:S02]  /*4df10*/  LDL.LU R36, [R1+0x31c0] ;  /* 0x0031c00001247983 */ /* 0x000ee40000300800 */
[----:B------:R-:W3:Y:S02]  /*4df20*/  LDL.LU R38, [R1+0x31bc] ;  /* 0x0031bc0001267983 */ /* 0x000ee40000300800 */
[----:B------:R-:W3:Y:S01]  /*4df30*/  LDL.LU R58, [R1+0x31b8] ;  /* 0x0031b800013a7983 */ /* 0x000ee20000300800 */
[----:B------:R-:W3:Y:S01]  /*4df40*/  LDL.LU R60, [R1+0x31b4] ;  /* 0x0031b400013c7983 */ /* 0x000ee20000300800 */
[----:B------:R-:W3:Y:S02]  /*4df50*/  LDL.LU R54, [R1+0x624] ;  /* 0x0006240001367983 */ /* 0x000ee40000300800 */
[----:B------:R-:W3:Y:S01]  /*4df60*/  LDL.LU R56, [R1+0x6d4] ;  /* 0x0006d40001387983 */ /* 0x000ee20000300800 */
        /* <DEDUP_REMOVED lines=9> */
[----:B----4-:R-:W-:Y:S04]  /*4e000*/  STS.U16 [R3+0xec80], R0 ;  /* 0x00ec800003007388 */ /* 0x010fe80000000400 */
[----:B--2---:R-:W-:Y:S04]  /*4e010*/  STS.U16 [R3+0xe000], R30 ;  /* 0x00e0001e03007388 */ /* 0x004fe80000000400 */
[----:B---3--:R-:W-:Y:S04]  /*4e020*/  STS.U16 [R3+0xe040], R31 ;  /* 0x00e0401f03007388 */ /* 0x008fe80000000400 */
[----:B------:R0:W-:Y:S04]  /*4e030*/  STS.U16 [R3+0xecc0], R58 ;  /* 0x00ecc03a03007388 */ /* 0x0001e80000000400 */
[----:B------:R1:W-:Y:S04]  /*4e040*/  STS.U16 [R3+0xec00], R60 ;  /* 0x00ec003c03007388 */ /* 0x0003e80000000400 */
[----:B0-----:R-:W2:Y:S01]  /*4e050*/  LDL.LU R58, [R1+0x3a4] ;  /* 0x0003a400013a7983 */ /* 0x001ea20000300800 */
[----:B-1----:R-:W3:Y:S02]  /*4e060*/  LDL.LU R60, [R1+0x3a0] ;  /* 0x0003a000013c7983 */ /* 0x002ee40000300800 */
[----:B------:R-:W4:Y:S02]  /*4e070*/  LDL.LU R30, [R1+0x704] ;  /* 0x00070400011e7983 */ /* 0x000f240000300800 */
        /* <DEDUP_REMOVED lines=10> */
[----:B------:R-:W2:Y:S03]  /*4e120*/  LDL.LU R0, [R1+0x358] ;  /* 0x0003580001007983 */ /* 0x000ea60000300800 */
[----:B------:R0:W-:Y:S04]  /*4e130*/  STS.U16 [R3+0xf000], R38 ;  /* 0x00f0002603007388 */ /* 0x0001e80000000400 */
[----:B------:R1:W-:Y:S04]  /*4e140*/  STS.U16 [R3+0xf040], R36 ;  /* 0x00f0402403007388 */ /* 0x0003e80000000400 */
[----:B0-----:R-:W2:Y:S01]  /*4e150*/  LDL.LU R38, [R1+0x6e4] ;  /* 0x0006e40001267983 */ /* 0x001ea20000300800 */
[----:B-1----:R-:W3:Y:S03]  /*4e160*/  LDL.LU R36, [R1+0x6f4] ;  /* 0x0006f40001247983 */ /* 0x002ee60000300800 */
[----:B------:R0:W-:Y:S04]  /*4e170*/  STS.U16 [R3+0xf0c0], R54 ;  /* 0x00f0c03603007388 */ /* 0x0001e80000000400 */
[----:B0-----:R-:W4:Y:S04]  /*4e180*/  LDL.LU R54, [R1+0x730] ;  /* 0x0007300001367983 */ /* 0x001f280000300800 */
[----:B------:R0:W-:Y:S04]  /*4e190*/  STS.U16 [R3+0xf480], R56 ;  /* 0x00f4803803007388 */ /* 0x0001e80000000400 */
[----:B0-----:R-:W4:Y:S04]  /*4e1a0*/  LDL.LU R56, [R1+0x3cc] ;  /* 0x0003cc0001387983 */ /* 0x001f280000300800 */
        /* <DEDUP_REMOVED lines=10> */
[----:B--2---:R0:W-:Y:S04]  /*4e250*/  STS.U16 [R3+0xf8c0], R38 ;  /* 0x00f8c02603007388 */ /* 0x0041e80000000400 */
[----:B---3--:R-:W-:Y:S01]  /*4e260*/  STS.U16 [R3+0xfc80], R36 ;  /* 0x00fc802403007388 */ /* 0x008fe20000000400 */
[----:B0-----:R-:W-:-:S05]  /*4e270*/  LOP3.LUT R38, R3, 0x10, RZ, 0x3c, !PT ;  /* 0x0000001003267812 */ /* 0x001fca00078e3cff */
[----:B------:R-:W-:Y:S01]  /*4e280*/  STS.U16 [R38+0x8100], R58 ;  /* 0x0081003a26007388 */ /* 0x000fe20000000400 */
[----:B------:R-:W-:Y:S02]  /*4e290*/  STS.U16 [R38+0x8140], R60 ;  /* 0x0081403c26007388 */ /* 0x000fe40000000400 */
[----:B----4-:R-:W-:Y:S01]  /*4e2a0*/  STS.U16 [R38+0x8180], R30 ;  /* 0x0081801e26007388 */ /* 0x010fe20000000400 */
[----:B------:R-:W-:Y:S04]  /*4e2b0*/  STS.U16 [R38+0x81c0], R31 ;  /* 0x0081c01f26007388 */ /* 0x000fe80000000400 */
[----:B------:R-:W-:Y:S01]  /*4e2c0*/  STS.U16 [R38+0x8540], R14 ;  /* 0x0085400e26007388 */ /* 0x000fe20000000400 */
[----:B------:R-:W-:Y:S02]  /*4e2d0*/  STS.U16 [R38+0x8500], R13 ;  /* 0x0085000d26007388 */ /* 0x000fe40000000400 */
[----:B------:R0:W-:Y:S02]  /*4e2e0*/  STS.U16 [R38+0x85c0], R2 ;  /* 0x0085c00226007388 */ /* 0x0001e40000000400 */
[----:B------:R-:W-:Y:S01]  /*4e2f0*/  STS.U16 [R38+0x8580], R32 ;  /* 0x0085802026007388 */ /* 0x000fe20000000400 */
[----:B------:R-:W-:Y:S01]  /*4e300*/  STS.U16 [R38+0x8900], R44 ;  /* 0x0089002c26007388 */ /* 0x000fe20000000400 */
[----:B------:R-:W-:Y:S02]  /*4e310*/  STS.U16 [R38+0x8940], R46 ;  /* 0x0089402e26007388 */ /* 0x000fe40000000400 */
[----:B------:R-:W-:Y:S02]  /*4e320*/  STS.U16 [R38+0x8980], R48 ;  /* 0x0089803026007388 */ /* 0x000fe40000000400 */
[----:B------:R-:W-:Y:S01]  /*4e330*/  STS.U16 [R38+0x89c0], R50 ;  /* 0x0089c03226007388 */ /* 0x000fe20000000400 */
[----:B------:R-:W-:Y:S01]  /*4e340*/  STS.U16 [R38+0x8d40], R52 ;  /* 0x008d403426007388 */ /* 0x000fe20000000400 */
[----:B------:R1:W-:Y:S03]  /*4e350*/  STS.U16 [R38+0x8d00], R0 ;  /* 0x008d000026007388 */ /* 0x0003e60000000400 */
[----:B0-----:R-:W2:Y:S04]  /*4e360*/  LDL.LU R2, [R1+0x344] ;  /* 0x0003440001027983 */ /* 0x001ea80000300800 */
[----:B-1----:R-:W3:Y:S01]  /*4e370*/  LDL.LU R0, [R1+0x340] ;  /* 0x0003400001007983 */ /* 0x002ee20000300800 */
[----:B------:R-:W4:Y:S02]  /*4e380*/  LDL.LU R3, [R1+0x744] ;  /* 0x0007440001037983 */ /* 0x000f240000300800 */
[----:B------:R-:W4:Y:S02]  /*4e390*/  LDL.LU R10, [R1+0x3d8] ;  /* 0x0003d800010a7983 */ /* 0x000f240000300800 */
[----:B------:R0:W-:Y:S01]  /*4e3a0*/  STS.U16 [R38+0x8dc0], R54 ;  /* 0x008dc03626007388 */ /* 0x0001e20000000400 */
[----:B------:R-:W4:Y:S04]  /*4e3b0*/  LDL.LU R11, [R1+0x32c] ;  /* 0x00032c00010b7983 */ /* 0x000f280000300800 */
        /* <DEDUP_REMOVED lines=16> */
[----:B------:R-:W4:Y:S03]  /*4e4c0*/  LDL.LU R13, [R1+0x2c0] ;  /* 0x0002c000010d7983 */ /* 0x000f260000300800 */
[----:B0-----:R-:W4:Y:S01]  /*4e4d0*/  LDL.LU R56, [R1+0x2bc] ;  /* 0x0002bc0001387983 */ /* 0x001f220000300800 */
[----:B------:R-:W4:Y:S02]  /*4e4e0*/  LDL.LU R32, [R1+0x2b8] ;  /* 0x0002b80001207983 */ /* 0x000f240000300800 */
[----:B------:R-:W4:Y:S02]  /*4e4f0*/  LDL.LU R44, [R1+0x438] ;  /* 0x00043800012c7983 */ /* 0x000f240000300800 */
[----:B------:R-:W4:Y:S01]  /*4e500*/  LDL.LU R46, [R1+0x29c] ;  /* 0x00029c00012e7983 */ /* 0x000f220000300800 */
[----:B------:R-:W4:Y:S01]  /*4e510*/  LDL.LU R48, [R1+0x298] ;  /* 0x0002980001307983 */ /* 0x000f220000300800 */
[----:B------:R-:W4:Y:S02]  /*4e520*/  LDL.LU R50, [R1+0x294] ;  /* 0x0002940001327983 */ /* 0x000f240000300800 */
[----:B------:R-:W4:Y:S01]  /*4e530*/  LDL.LU R52, [R1+0x444] ;  /* 0x0004440001347983 */ /* 0x000f220000300800 */
[----:B--2---:R0:W-:Y:S04]  /*4e540*/  STS.U16 [R38+0x9100], R2 ;  /* 0x0091000226007388 */ /* 0x0041e80000000400 */
[----:B---3--:R1:W-:Y:S04]  /*4e550*/  STS.U16 [R38+0x9140], R0 ;  /* 0x0091400026007388 */ /* 0x0083e80000000400 */
[----:B0-----:R-:W2:Y:S04]  /*4e560*/  LDL.LU R2, [R1+0x278] ;  /* 0x0002780001027983 */ /* 0x001ea80000300800 */
[----:B-1----:R-:W3:Y:S01]  /*4e570*/  LDL.LU R0, [R1+0x274] ;  /* 0x0002740001007983 */ /* 0x002ee20000300800 */
[----:B----4-:R-:W-:Y:S03]  /*4e580*/  STS.U16 [R38+0x9180], R3 ;  /* 0x0091800326007388 */ /* 0x010fe60000000400 */
[----:B------:R-:W-:Y:S01]  /*4e590*/  STS.U16 [R38+0x91c0], R10 ;  /* 0x0091c00a26007388 */ /* 0x000fe20000000400 */
[----:B------:R-:W-:Y:S03]  /*4e5a0*/  STS.U16 [R38+0x9540], R11 ;  /* 0x0095400b26007388 */ /* 0x000fe60000000400 */
[----:B------:R0:W-:Y:S01]  /*4e5b0*/  STS.U16 [R38+0x9500], R54 ;  /* 0x0095003626007388 */ /* 0x0001e20000000400 */
        /* <DEDUP_REMOVED lines=15> */
[----:B0-----:R-:W4:Y:S04]  /*4e6b0*/  LDL.LU R54, [R1+0x270] ;  /* 0x0002700001367983 */ /* 0x001f280000300800 */
[----:B------:R0:W-:Y:S04]  /*4e6c0*/  STS.U16 [R38+0xa500], R56 ;  /* 0x00a5003826007388 */ /* 0x0001e80000000400 */
[----:B0-----:R-:W4:Y:S01]  /*4e6d0*/  LDL.LU R56, [R1+0x450] ;  /* 0x0004500001387983 */ /* 0x001f220000300800 */
[----:B------:R-:W-:Y:S02]  /*4e6e0*/  STS.U16 [R38+0xa5c0], R32 ;  /* 0x00a5c02026007388 */ /* 0x000fe40000000400 */
[----:B------:R-:W-:Y:S02]  /*4e6f0*/  STS.U16 [R38+0xa580], R44 ;  /* 0x00a5802c26007388 */ /* 0x000fe40000000400 */
[----:B------:R-:W-:Y:S01]  /*4e700*/  STS.U16 [R38+0xa900], R46 ;  /* 0x00a9002e26007388 */ /* 0x000fe20000000400 */
[----:B------:R-:W-:Y:S01]  /*4e710*/  STS.U16 [R38+0xa940], R48 ;  /* 0x00a9403026007388 */ /* 0x000fe20000000400 */
[----:B------:R-:W-:Y:S02]  /*4e720*/  STS.U16 [R38+0xa980], R50 ;  /* 0x00a9803226007388 */ /* 0x000fe40000000400 */
[----:B------:R-:W-:Y:S01]  /*4e730*/  STS.U16 [R38+0xa9c0], R52 ;  /* 0x00a9c03426007388 */ /* 0x000fe20000000400 */
[----:B--2---:R0:W-:Y:S04]  /*4e740*/  STS.U16 [R38+0xad40], R2 ;  /* 0x00ad400226007388 */ /* 0x0041e80000000400 */
[----:B0-----:R-:W2:Y:S01]  /*4e750*/  LDL.LU R2, [R1+0x254] ;  /* 0x0002540001027983 */ /* 0x001ea20000300800 */
[----:B------:R-:W2:Y:S02]  /*4e760*/  LDL.LU R3, [R1+0x250] ;  /* 0x0002500001037983 */ /* 0x000ea40000300800 */
[----:B------:R-:W2:Y:S01]  /*4e770*/  LDL.LU R10, [R1+0x24c] ;  /* 0x00024c00010a7983 */ /* 0x000ea20000300800 */
[----:B---3--:R0:W-:Y:S01]  /*4e780*/  STS.U16 [R38+0xad00], R0 ;  /* 0x00ad000026007388 */ /* 0x0081e20000000400 */
        /* <DEDUP_REMOVED lines=21> */
[----:B------:R-:W3:Y:S04]  /*4e8e0*/  LDL.LU R50, [R1+0x17c] ;  /* 0x00017c0001327983 */ /* 0x000ee80000300800 */
[----:B----4-:R0:W-:Y:S01]  /*4e8f0*/  STS.U16 [R38+0xadc0], R54 ;  /* 0x00adc03626007388 */ /* 0x0101e20000000400 */
[----:B------:R-:W4:Y:S02]  /*4e900*/  LDL.LU R52, [R1+0x178] ;  /* 0x0001780001347983 */ /* 0x000f240000300800 */
[----:B------:R1:W-:Y:S01]  /*4e910*/  STS.U16 [R38+0xad80], R56 ;  /* 0x00ad803826007388 */ /* 0x0003e20000000400 */
[----:B0-----:R-:W4:Y:S01]  /*4e920*/  LDL.LU R54, [R1+0x174] ;  /* 0x0001740001367983 */ /* 0x001f220000300800 */
[----:B-1----:R-:W4:Y:S03]  /*4e930*/  LDL.LU R56, [R1+0x57c] ;  /* 0x00057c0001387983 */ /* 0x002f260000300800 */
[----:B--2---:R0:W-:Y:S01]  /*4e940*/  STS.U16 [R38+0xb100], R2 ;  /* 0x00b1000226007388 */ /* 0x0041e20000000400 */
[----:B------:R-:W-:Y:S02]  /*4e950*/  STS.U16 [R38+0xb140], R3 ;  /* 0x00b1400326007388 */ /* 0x000fe40000000400 */
[----:B------:R-:W-:Y:S01]  /*4e960*/  STS.U16 [R38+0xb180], R10 ;  /* 0x00b1800a26007388 */ /* 0x000fe20000000400 */
[----:B---3--:R-:W-:Y:S04]  /*4e970*/  STS.U16 [R38+0xb1c0], R11 ;  /* 0x00b1c00b26007388 */ /* 0x008fe80000000400 */
[----:B0-----:R-:W2:Y:S04]  /*4e980*/  LDL.LU R2, [R1+0x158] ;  /* 0x0001580001027983 */ /* 0x001ea80000300800 */
[----:B------:R0:W-:Y:S01]  /*4e990*/  STS.U16 [R38+0xb540], R0 ;  /* 0x00b5400026007388 */ /* 0x0001e20000000400 */
[----:B------:R-:W-:Y:S03]  /*4e9a0*/  STS.U16 [R38+0xb500], R12 ;  /* 0x00b5000c26007388 */ /* 0x000fe60000000400 */
[----:B0-----:R-:W3:Y:S04]  /*4e9b0*/  LDL.LU R0, [R1+0x154] ;  /* 0x0001540001007983 */ /* 0x001ee80000300800 */
        /* <DEDUP_REMOVED lines=16> */
[----:B0-----:R-:W3:Y:S01]  /*4eac0*/  LDL.LU R31, [R1+0x150] ;  /* 0x00015000011f7983 */ /* 0x001ee20000300800 */
[----:B------:R-:W3:Y:S02]  /*4ead0*/  LDL.LU R60, [R1+0x58c] ;  /* 0x00058c00013c7983 */ /* 0x000ee40000300800 */
[----:B-1----:R-:W3:Y:S02]  /*4eae0*/  LDL.LU R14, [R1+0x134] ;  /* 0x00013400010e7983 */ /* 0x002ee40000300800 */
[----:B------:R-:W3:Y:S01]  /*4eaf0*/  LDL.LU R13, [R1+0x130] ;  /* 0x00013000010d7983 */ /* 0x000ee20000300800 */
[----:B----4-:R-:W4:Y:S01]  /*4eb00*/  LDL.LU R32, [R1+0x12c] ;  /* 0x00012c0001207983 */ /* 0x010f220000300800 */
[----:B------:R-:W4:Y:S03]  /*4eb10*/  LDL.LU R30, [R1+0x59c] ;  /* 0x00059c00011e7983 */ /* 0x000f260000300800 */
        /* <DEDUP_REMOVED lines=29> */
[----:B------:R0:W-:Y:S01]  /*4ecf0*/  STS.U16 [R38+0xcdc0], R31 ;  /* 0x00cdc01f26007388 */ /* 0x0001e20000000400 */
[----:B------:R-:W3:Y:S02]  /*4ed00*/  LDL.LU R36, [R1+0x20] ;  /* 0x0000200001247983 */ /* 0x000ee40000300800 */
[----:B------:R1:W-:Y:S02]  /*4ed10*/  STS.U16 [R38+0xcd80], R60 ;  /* 0x00cd803c26007388 */ /* 0x0003e40000000400 */
[----:B------:R4:W-:Y:S01]  /*4ed20*/  STS.U16 [R38+0xd100], R14 ;  /* 0x00d1000e26007388 */ /* 0x0009e20000000400 */
[----:B------:R4:W-:Y:S02]  /*4ed30*/  STS.U16 [R38+0xd140], R13 ;  /* 0x00d1400d26007388 */ /* 0x0009e40000000400 */
[----:B----4-:R4:W-:Y:S02]  /*4ed40*/  STS.U16 [R38+0xd180], R32 ;  /* 0x00d1802026007388 */ /* 0x0109e40000000400 */
[----:B------:R4:W-:Y:S04]  /*4ed50*/  STS.U16 [R38+0xd1c0], R30 ;  /* 0x00d1c01e26007388 */ /* 0x0009e80000000400 */
[----:B0-----:R-:W3:Y:S01]  /*4ed60*/  LDL.LU R31, [R1+0x1c] ;  /* 0x00001c00011f7983 */ /* 0x001ee20000300800 */
[----:B-1----:R-:W3:Y:S02]  /*4ed70*/  LDL.LU R60, [R1+0x600] ;  /* 0x00060000013c7983 */ /* 0x002ee40000300800 */
[----:B------:R-:W3:Y:S01]  /*4ed80*/  LDL.LU R14, [R1+0x31b0] ;  /* 0x0031b000010e7983 */ /* 0x000ee20000300800 */
[----:B------:R-:W3:Y:S04]  /*4ed90*/  LDL.LU R13, [R1+0x31ac] ;  /* 0x0031ac00010d7983 */ /* 0x000ee80000300800 */
[----:B----4-:R-:W4:Y:S01]  /*4eda0*/  LDL.LU R32, [R1+0x31a8] ;  /* 0x0031a80001207983 */ /* 0x010f220000300800 */
[----:B------:R-:W4:Y:S02]  /*4edb0*/  LDL.LU R30, [R1+0x618] ;  /* 0x00061800011e7983 */ /* 0x000f240000300800 */
[----:B------:R0:W-:Y:S01]  /*4edc0*/  STS.U16 [R38+0xd540], R44 ;  /* 0x00d5402c26007388 */ /* 0x0001e20000000400 */
[----:B------:R1:W-:Y:S01]  /*4edd0*/  STS.U16 [R38+0xd500], R46 ;  /* 0x00d5002e26007388 */ /* 0x0003e20000000400 */
[----:B------:R1:W-:Y:S02]  /*4ede0*/  STS.U16 [R38+0xd5c0], R48 ;  /* 0x00d5c03026007388 */ /* 0x0003e40000000400 */
[----:B------:R1:W-:Y:S02]  /*4edf0*/  STS.U16 [R38+0xd580], R50 ;  /* 0x00d5803226007388 */ /* 0x0003e40000000400 */
[----:B------:R1:W-:Y:S01]  /*4ee00*/  STS.U16 [R38+0xd900], R52 ;  /* 0x00d9003426007388 */ /* 0x0003e20000000400 */
[----:B------:R1:W-:Y:S04]  /*4ee10*/  STS.U16 [R38+0xd940], R54 ;  /* 0x00d9403626007388 */ /* 0x0003e80000000400 */
[----:B0-----:R-:W4:Y:S01]  /*4ee20*/  LDL.LU R44, [R1+0x31a4] ;  /* 0x0031a400012c7983 */ /* 0x001f220000300800 */
[----:B-1----:R-:W4:Y:S03]  /*4ee30*/  LDL.LU R46, [R1+0x31a0] ;  /* 0x0031a000012e7983 */ /* 0x002f260000300800 */
[----:B------:R-:W4:Y:S01]  /*4ee40*/  LDL.LU R48, [R1+0x319c] ;  /* 0x00319c0001307983 */ /* 0x000f220000300800 */
[----:B------:R-:W4:Y:S03]  /*4ee50*/  LDL.LU R50, [R1+0x3198] ;  /* 0x0031980001327983 */ /* 0x000f260000300800 */
[----:B------:R-:W4:Y:S01]  /*4ee60*/  LDL.LU R52, [R1+0x3194] ;  /* 0x0031940001347983 */ /* 0x000f220000300800 */
[----:B------:R-:W4:Y:S03]  /*4ee70*/  LDL.LU R54, [R1+0x3190] ;  /* 0x0031900001367983 */ /* 0x000f260000300800 */
[----:B------:R0:W-:Y:S04]  /*4ee80*/  STS.U16 [R38+0xd980], R56 ;  /* 0x00d9803826007388 */ /* 0x0001e80000000400 */
[----:B0-----:R-:W4:Y:S04]  /*4ee90*/  LDL.LU R56, [R1+0x318c] ;  /* 0x00318c0001387983 */ /* 0x001f280000300800 */
[----:B--2---:R0:W-:Y:S04]  /*4eea0*/  STS.U16 [R38+0xd9c0], R2 ;  /* 0x00d9c00226007388 */ /* 0x0041e80000000400 */
[----:B0-----:R-:W2:Y:S04]  /*4eeb0*/  LDL.LU R2, [R1+0x3188] ;  /* 0x0031880001027983 */ /* 0x001ea80000300800 */
[----:B---3--:R0:W-:Y:S01]  /*4eec0*/  STS.U16 [R38+0xdd40], R0 ;  /* 0x00dd400026007388 */ /* 0x0081e20000000400 */
[----:B------:R-:W-:Y:S02]  /*4eed0*/  STS.U16 [R38+0xdd00], R3 ;  /* 0x00dd000326007388 */ /* 0x000fe40000000400 */
[----:B------:R-:W-:Y:S02]  /*4eee0*/  STS.U16 [R38+0xddc0], R10 ;  /* 0x00ddc00a26007388 */ /* 0x000fe40000000400 */
[----:B------:R-:W-:Y:S01]  /*4eef0*/  STS.U16 [R38+0xdd80], R11 ;  /* 0x00dd800b26007388 */ /* 0x000fe20000000400 */
[----:B------:R-:W-:Y:S01]  /*4ef00*/  STS.U16 [R38+0xe100], R12 ;  /* 0x00e1000c26007388 */ /* 0x000fe20000000400 */
[----:B------:R-:W-:Y:S02]  /*4ef10*/  STS.U16 [R38+0xe140], R9 ;  /* 0x00e1400926007388 */ /* 0x000fe40000000400 */
[----:B------:R-:W-:Y:S02]  /*4ef20*/  STS.U16 [R38+0xe180], R8 ;  /* 0x00e1800826007388 */ /* 0x000fe40000000400 */
[----:B------:R1:W-:Y:S01]  /*4ef30*/  STS.U16 [R38+0xe1c0], R58 ;  /* 0x00e1c03a26007388 */ /* 0x0003e20000000400 */
[----:B0-----:R-:W3:Y:S04]  /*4ef40*/  LDL.LU R0, [R1+0x3184] ;  /* 0x0031840001007983 */ /* 0x001ee80000300800 */
[----:B-1----:R-:W2:Y:S04]  /*4ef50*/  LDL.LU R58, [R1+0x628] ;  /* 0x00062800013a7983 */ /* 0x002ea80000300800 */
[----:B------:R-:W-:Y:S01]  /*4ef60*/  STS.U16 [R38+0xe540], R7 ;  /* 0x00e5400726007388 */ /* 0x000fe20000000400 */
[----:B------:R-:W-:Y:S02]  /*4ef70*/  STS.U16 [R38+0xe500], R6 ;  /* 0x00e5000626007388 */ /* 0x000fe40000000400 */
[----:B------:R-:W-:Y:S02]  /*4ef80*/  STS.U16 [R38+0xe5c0], R5 ;  /* 0x00e5c00526007388 */ /* 0x000fe40000000400 */
[----:B------:R-:W-:Y:S01]  /*4ef90*/  STS.U16 [R38+0xe580], R4 ;  /* 0x00e5800426007388 */ /* 0x000fe20000000400 */
[----:B------:R-:W-:Y:S01]  /*4efa0*/  STS.U16 [R38+0xe900], R34 ;  /* 0x00e9002226007388 */ /* 0x000fe20000000400 */
[----:B------:R-:W-:Y:S02]  /*4efb0*/  STS.U16 [R38+0xe940], R36 ;  /* 0x00e9402426007388 */ /* 0x000fe40000000400 */
[----:B------:R0:W-:Y:S02]  /*4efc0*/  STS.U16 [R38+0xe980], R31 ;  /* 0x00e9801f26007388 */ /* 0x0001e40000000400 */
[----:B------:R1:W-:Y:S01]  /*4efd0*/  STS.U16 [R38+0xe9c0], R60 ;  /* 0x00e9c03c26007388 */ /* 0x0003e20000000400 */
[----:B0-----:R-:W3:Y:S01]  /*4efe0*/  LDL.LU R31, [R1+0x6d8] ;  /* 0x0006d800011f7983 */ /* 0x001ee20000300800 */
[----:B-1----:R-:W3:Y:S03]  /*4eff0*/  LDL.LU R60, [R1+0x6e8] ;  /* 0x0006e800013c7983 */ /* 0x002ee60000300800 */
[----:B----4-:R-:W-:Y:S01]  /*4f000*/  STS.U16 [R38+0xed40], R56 ;  /* 0x00ed403826007388 */ /* 0x010fe20000000400 */
[----:B------:R-:W-:Y:S02]  /*4f010*/  STS.U16 [R38+0xed00], R54 ;  /* 0x00ed003626007388 */ /* 0x000fe40000000400 */
[----:B------:R0:W-:Y:S02]  /*4f020*/  STS.U16 [R38+0xedc0], R52 ;  /* 0x00edc03426007388 */ /* 0x0001e40000000400 */
        /* <DEDUP_REMOVED lines=10> */
[----:B------:R0:W-:Y:S01]  /*4f0d0*/  STS.U16 [R38+0xed80], R30 ;  /* 0x00ed801e26007388 */ /* 0x0001e20000000400 */
[----:B------:R-:W4:Y:S03]  /*4f0e0*/  LDL.LU R4, [R1+0x368] ;  /* 0x0003680001047983 */ /* 0x000f260000300800 */
[----:B0-----:R-:W4:Y:S04]  /*4f0f0*/  LDL.LU R30, [R1+0x724] ;  /* 0x00072400011e7983 */ /* 0x001f280000300800 */
[----:B------:R-:W0:Y:S01]  /*4f100*/  S2R R3, SR_TID.X ;  /* 0x0000000000037919 */ /* 0x000e220000002100 */
[----:B------:R1:W-:Y:S02]  /*4f110*/  STS.U16 [R38+0xf100], R32 ;  /* 0x00f1002026007388 */ /* 0x0003e40000000400 */
[----:B------:R-:W4:Y:S02]  /*4f120*/  LDL.LU R34, [R1+0x3c4] ;  /* 0x0003c40001227983 */ /* 0x000f240000300800 */
[----:B------:R-:W4:Y:S01]  /*4f130*/  LDL.LU R36, [R1+0x354] ;  /* 0x0003540001247983 */ /* 0x000f220000300800 */
[----:B-1----:R-:W4:Y:S01]  /*4f140*/  LDL.LU R38, [R1+0x350] ;  /* 0x0003500001267983 */ /* 0x002f220000300800 */
[----:B0-----:R-:W-:-:S05]  /*4f150*/  LOP3.LUT R3, R3, 0x1f, RZ, 0xc0, !PT ;  /* 0x0000001f03037812 */ /* 0x001fca00078ec0ff */
[----:B------:R-:W-:-:S05]  /*4f160*/  IMAD.SHL.U32 R3, R3, 0x2, RZ ;  /* 0x0000000203037824 */ /* 0x000fca00078e00ff */
[----:B------:R-:W-:-:S05]  /*4f170*/  LOP3.LUT R32, R3, 0x10, RZ, 0x3c, !PT ;  /* 0x0000001003207812 */ /* 0x000fca00078e3cff */
[----:B------:R-:W-:Y:S01]  /*4f180*/  STS.U16 [R32+0xf140], R13 ;  /* 0x00f1400d20007388 */ /* 0x000fe20000000400 */
[----:B------:R-:W-:Y:S01]  /*4f190*/  STS.U16 [R32+0xf180], R14 ;  /* 0x00f1800e20007388 */ /* 0x000fe20000000400 */
[C---:B------:R-:W-:Y:S02]  /*4f1a0*/  LOP3.LUT R54, R3.reuse, 0x20, RZ, 0x3c, !PT ;  /* 0x0000002003367812 */ /* 0x040fe400078e3cff */
[----:B--2---:R0:W-:Y:S04]  /*4f1b0*/  STS.U16 [R32+0xf1c0], R58 ;  /* 0x00f1c03a20007388 */ /* 0x0041e80000000400 */
[----:B0-----:R-:W2:Y:S01]  /*4f1c0*/  LDL.LU R58, [R1+0x738] ;  /* 0x00073800013a7983 */ /* 0x001ea20000300800 */
[----:B------:R-:W-:Y:S02]  /*4f1d0*/  STS.U16 [R32+0xf540], R15 ;  /* 0x00f5400f20007388 */ /* 0x000fe40000000400 */
[----:B------:R-:W-:Y:S02]  /*4f1e0*/  STS.U16 [R32+0xf500], R16 ;  /* 0x00f5001020007388 */ /* 0x000fe40000000400 */
[----:B------:R-:W-:Y:S01]  /*4f1f0*/  STS.U16 [R32+0xf5c0], R17 ;  /* 0x00f5c01120007388 */ /* 0x000fe20000000400 */
[----:B---3--:R0:W-:Y:S01]  /*4f200*/  STS.U16 [R32+0xf580], R31 ;  /* 0x00f5801f20007388 */ /* 0x0081e20000000400 */
[----:B------:R-:W-:Y:S02]  /*4f210*/  STS.U16 [R32+0xf900], R18 ;  /* 0x00f9001220007388 */ /* 0x000fe40000000400 */
[----:B------:R-:W-:Y:S02]  /*4f220*/  STS.U16 [R32+0xf940], R19 ;  /* 0x00f9401320007388 */ /* 0x000fe40000000400 */
[----:B------:R-:W-:Y:S01]  /*4f230*/  STS.U16 [R32+0xf980], R20 ;  /* 0x00f9801420007388 */ /* 0x000fe20000000400 */
[----:B0-----:R-:W3:Y:S04]  /*4f240*/  LDL.LU R31, [R1+0x3d0] ;  /* 0x0003d000011f7983 */ /* 0x001ee80000300800 */
[----:B------:R0:W-:Y:S01]  /*4f250*/  STS.U16 [R32+0xf9c0], R60 ;  /* 0x00f9c03c20007388 */ /* 0x0001e20000000400 */
[----:B------:R-:W-:Y:S02]  /*4f260*/  STS.U16 [R32+0xfd40], R21 ;  /* 0x00fd401520007388 */ /* 0x000fe40000000400 */
[----:B------:R-:W-:Y:S02]  /*4f270*/  STS.U16 [R32+0xfd00], R22 ;  /* 0x00fd001620007388 */ /* 0x000fe40000000400 */
[----:B------:R-:W-:Y:S01]  /*4f280*/  STS.U16 [R32+0xfdc0], R23 ;  /* 0x00fdc01720007388 */ /* 0x000fe20000000400 */
[----:B0-----:R-:W3:Y:S04]  /*4f290*/  LDL.LU R60, [R1+0x33c] ;  /* 0x00033c00013c7983 */ /* 0x001ee80000300800 */
[----:B----4-:R-:W-:Y:S01]  /*4f2a0*/  STS.U16 [R32+0xfd80], R52 ;  /* 0x00fd803420007388 */ /* 0x010fe20000000400 */
        /* <DEDUP_REMOVED lines=10> */
[----:B------:R0:W-:Y:S04]  /*4f350*/  STS.U16 [R54+0x8a80], R30 ;  /* 0x008a801e36007388 */ /* 0x0001e80000000400 */
[----:B0-----:R-:W4:Y:S01]  /*4f360*/  LDL.LU R30, [R1+0x338] ;  /* 0x00033800011e7983 */ /* 0x001f220000300800 */
[----:B------:R-:W-:Y:S02]  /*4f370*/  STS.U16 [R54+0x8ac0], R34 ;  /* 0x008ac02236007388 */ /* 0x000fe40000000400 */
[----:B------:R-:W-:Y:S02]  /*4f380*/  STS.U16 [R54+0x8e40], R36 ;  /* 0x008e402436007388 */ /* 0x000fe40000000400 */
[----:B------:R-:W4:Y:S01]  /*4f390*/  LDL.LU R21, [R1+0x748] ;  /* 0x0007480001157983 */ /* 0x000f220000300800 */
[----:B------:R-:W-:Y:S04]  /*4f3a0*/  STS.U16 [R54+0x8e00], R38 ;  /* 0x008e002636007388 */ /* 0x000fe80000000400 */
[----:B------:R-:W4:Y:S01]  /*4f3b0*/  LDL.LU R20, [R1+0x3dc] ;  /* 0x0003dc0001147983 */ /* 0x000f220000300800 */
[----:B------:R-:W4:Y:S03]  /*4f3c0*/  LDL.LU R19, [R1+0x324] ;  /* 0x0003240001137983 */ /* 0x000f260000300800 */
[----:B--2---:R0:W-:Y:S04]  /*4f3d0*/  STS.U16 [R54+0x8ec0], R58 ;  /* 0x008ec03a36007388 */ /* 0x0041e80000000400 */
[----:B0-----:R-:W2:Y:S01]  /*4f3e0*/  LDL.LU R58, [R1+0x320] ;  /* 0x00032000013a7983 */ /* 0x001ea20000300800 */
[----:B------:R-:W2:Y:S02]  /*4f3f0*/  LDL.LU R18, [R1+0x754] ;  /* 0x0007540001127983 */ /* 0x000ea40000300800 */
[----:B------:R-:W2:Y:S02]  /*4f400*/  LDL.LU R17, [R1+0x3f8] ;  /* 0x0003f80001117983 */ /* 0x000ea40000300800 */
[----:B------:R-:W2:Y:S01]  /*4f410*/  LDL.LU R16, [R1+0x30c] ;  /* 0x00030c0001107983 */ /* 0x000ea20000300800 */
[----:B------:R-:W2:Y:S04]  /*4f420*/  LDL.LU R15, [R1+0x308] ;  /* 0x00030800010f7983 */ /* 0x000ea80000300800 */
        /* <DEDUP_REMOVED lines=16> */
[----:B------:R-:W3:Y:S03]  /*4f530*/  LDL.LU R4, [R1+0x290] ;  /* 0x0002900001047983 */ /* 0x000ee60000300800 */
[----:B0-----:R-:W3:Y:S01]  /*4f540*/  LDL.LU R60, [R1+0x28c] ;  /* 0x00028c00013c7983 */ /* 0x001ee20000300800 */
[----:B------:R-:W3:Y:S02]  /*4f550*/  LDL.LU R34, [R1+0x288] ;  /* 0x0002880001227983 */ /* 0x000ee40000300800 */
[----:B------:R-:W3:Y:S02]  /*4f560*/  LDL.LU R36, [R1+0x448] ;  /* 0x0004480001247983 */ /* 0x000ee40000300800 */
[----:B------:R-:W3:Y:S01]  /*4f570*/  LDL.LU R38, [R1+0x26c] ;  /* 0x00026c0001267983 */ /* 0x000ee20000300800 */
[----:B----4-:R0:W-:Y:S04]  /*4f580*/  STS.U16 [R54+0x9240], R30 ;  /* 0x0092401e36007388 */ /* 0x0101e80000000400 */
[----:B0-----:R-:W4:Y:S01]  /*4f590*/  LDL.LU R30, [R1+0x268] ;  /* 0x00026800011e7983 */ /* 0x001f220000300800 */
[----:B------:R-:W-:Y:S02]  /*4f5a0*/  STS.U16 [R54+0x9280], R21 ;  /* 0x0092801536007388 */ /* 0x000fe40000000400 */
[----:B------:R-:W-:Y:S02]  /*4f5b0*/  STS.U16 [R54+0x92c0], R20 ;  /* 0x0092c01436007388 */ /* 0x000fe40000000400 */
[----:B------:R-:W-:Y:S01]  /*4f5c0*/  STS.U16 [R54+0x9640], R19 ;  /* 0x0096401336007388 */ /* 0x000fe20000000400 */
[----:B--2---:R0:W-:Y:S01]  /*4f5d0*/  STS.U16 [R54+0x9600], R58 ;  /* 0x0096003a36007388 */ /* 0x0041e20000000400 */
[----:B------:R-:W-:Y:S03]  /*4f5e0*/  STS.U16 [R54+0x96c0], R18 ;  /* 0x0096c01236007388 */ /* 0x000fe60000000400 */
[----:B0-----:R-:W2:Y:S01]  /*4f5f0*/  LDL.LU R58, [R1+0x264] ;  /* 0x00026400013a7983 */ /* 0x001ea20000300800 */
[----:B------:R-:W-:Y:S02]  /*4f600*/  STS.U16 [R54+0x9680], R17 ;  /* 0x0096801136007388 */ /* 0x000fe40000000400 */
[----:B------:R-:W-:Y:S02]  /*4f610*/  STS.U16 [R54+0x9a00], R16 ;  /* 0x009a001036007388 */ /* 0x000fe40000000400 */
[----:B------:R-:W-:Y:S01]  /*4f620*/  STS.U16 [R54+0x9a40], R15 ;  /* 0x009a400f36007388 */ /* 0x000fe20000000400 */
[----:B---3--:R-:W-:Y:S01]  /*4f630*/  STS.U16 [R54+0x9a80], R14 ;  /* 0x009a800e36007388 */ /* 0x008fe20000000400 */
[----:B------:R0:W-:Y:S02]  /*4f640*/  STS.U16 [R54+0x9ac0], R31 ;  /* 0x009ac01f36007388 */ /* 0x0001e40000000400 */
[----:B------:R-:W-:Y:S02]  /*4f650*/  STS.U16 [R54+0x9e40], R13 ;  /* 0x009e400d36007388 */ /* 0x000fe40000000400 */
[----:B------:R-:W-:Y:S01]  /*4f660*/  STS.U16 [R54+0x9e00], R32 ;  /* 0x009e002036007388 */ /* 0x000fe20000000400 */
[----:B------:R-:W-:Y:S01]  /*4f670*/  STS.U16 [R54+0x9ec0], R52 ;  /* 0x009ec03436007388 */ /* 0x000fe20000000400 */
[----:B------:R-:W-:Y:S03]  /*4f680*/  STS.U16 [R54+0x9e80], R56 ;  /* 0x009e803836007388 */ /* 0x000fe60000000400 */
[----:B0-----:R-:W3:Y:S01]  /*4f690*/  LDL.LU R31, [R1+0x464] ;  /* 0x00046400011f7983 */ /* 0x001ee20000300800 */
        /* <DEDUP_REMOVED lines=9> */
[----:B------:R0:W-:Y:S01]  /*4f730*/  STS.U16 [R54+0xaa40], R60 ;  /* 0x00aa403c36007388 */ /* 0x0001e20000000400 */
[----:B------:R-:W-:Y:S02]  /*4f740*/  STS.U16 [R54+0xaa80], R34 ;  /* 0x00aa802236007388 */ /* 0x000fe40000000400 */
[----:B------:R-:W-:Y:S02]  /*4f750*/  STS.U16 [R54+0xaac0], R36 ;  /* 0x00aac02436007388 */ /* 0x000fe40000000400 */
[----:B------:R-:W-:Y:S01]  /*4f760*/  STS.U16 [R54+0xae40], R38 ;  /* 0x00ae402636007388 */ /* 0x000fe20000000400 */
[----:B0-----:R-:W3:Y:S01]  /*4f770*/  LDL.LU R60, [R1+0x248] ;  /* 0x00024800013c7983 */ /* 0x001ee20000300800 */
[----:B------:R-:W3:Y:S02]  /*4f780*/  LDL.LU R21, [R1+0x244] ;  /* 0x0002440001157983 */ /* 0x000ee40000300800 */
[----:B------:R-:W3:Y:S02]  /*4f790*/  LDL.LU R20, [R1+0x240] ;  /* 0x0002400001147983 */ /* 0x000ee40000300800 */
[----:B------:R-:W3:Y:S01]  /*4f7a0*/  LDL.LU R19, [R1+0x470] ;  /* 0x0004700001137983 */ /* 0x000ee20000300800 */
[----:B----4-:R0:W-:Y:S04]  /*4f7b0*/  STS.U16 [R54+0xae00], R30 ;  /* 0x00ae001e36007388 */ /* 0x0101e80000000400 */
[----:B0-----:R-:W4:Y:S01]  /*4f7c0*/  LDL.LU R30, [R1+0x224] ;  /* 0x00022400011e7983 */ /* 0x001f220000300800 */
[----:B------:R-:W4:Y:S02]  /*4f7d0*/  LDL.LU R18, [R1+0x220] ;  /* 0x0002200001127983 */ /* 0x000f240000300800 */
[----:B------:R-:W4:Y:S02]  /*4f7e0*/  LDL.LU R17, [R1+0x21c] ;  /* 0x00021c0001117983 */ /* 0x000f240000300800 */
[----:B------:R-:W4:Y:S01]  /*4f7f0*/  LDL.LU R16, [R1+0x47c] ;  /* 0x00047c0001107983 */ /* 0x000f220000300800 */
[----:B------:R-:W4:Y:S01]  /*4f800*/  LDL.LU R15, [R1+0x200] ;  /* 0x00020000010f7983 */ /* 0x000f220000300800 */
[----:B------:R-:W4:Y:S03]  /*4f810*/  LDL.LU R14, [R1+0x1fc] ;  /* 0x0001fc00010e7983 */ /* 0x000f260000300800 */
[----:B--2---:R0:W-:Y:S04]  /*4f820*/  STS.U16 [R54+0xaec0], R58 ;  /* 0x00aec03a36007388 */ /* 0x0041e80000000400 */
[----:B0-----:R-:W2:Y:S01]  /*4f830*/  LDL.LU R58, [R1+0x1f8] ;  /* 0x0001f800013a7983 */ /* 0x001ea20000300800 */
        /* <DEDUP_REMOVED lines=18> */
[----:B------:R0:W-:Y:S01]  /*4f960*/  STS.U16 [R54+0xb200], R60 ;  /* 0x00b2003c36007388 */ /* 0x0001e20000000400 */
[----:B------:R-:W-:Y:S02]  /*4f970*/  STS.U16 [R54+0xb240], R21 ;  /* 0x00b2401536007388 */ /* 0x000fe40000000400 */
[----:B------:R-:W-:Y:S02]  /*4f980*/  STS.U16 [R54+0xb280], R20 ;  /* 0x00b2801436007388 */ /* 0x000fe40000000400 */
[----:B------:R-:W-:Y:S01]  /*4f990*/  STS.U16 [R54+0xb2c0], R19 ;  /* 0x00b2c01336007388 */ /* 0x000fe20000000400 */
[----:B0-----:R-:W3:Y:S04]  /*4f9a0*/  LDL.LU R60, [R1+0x14c] ;  /* 0x00014c00013c7983 */ /* 0x001ee80000300800 */
[----:B----4-:R0:W-:Y:S04]  /*4f9b0*/  STS.U16 [R54+0xb640], R30 ;  /* 0x00b6401e36007388 */ /* 0x0101e80000000400 */
[----:B0-----:R-:W4:Y:S01]  /*4f9c0*/  LDL.LU R30, [R1+0x148] ;  /* 0x00014800011e7983 */ /* 0x001f220000300800 */
[----:B------:R-:W-:Y:S02]  /*4f9d0*/  STS.U16 [R54+0xb600], R18 ;  /* 0x00b6001236007388 */ /* 0x000fe40000000400 */
[----:B------:R-:W-:Y:S02]  /*4f9e0*/  STS.U16 [R54+0xb6c0], R17 ;  /* 0x00b6c01136007388 */ /* 0x000fe40000000400 */
[----:B------:R-:W-:Y:S01]  /*4f9f0*/  STS.U16 [R54+0xb680], R16 ;  /* 0x00b6801036007388 */ /* 0x000fe20000000400 */
[----:B------:R-:W-:Y:S01]  /*4fa00*/  STS.U16 [R54+0xba00], R15 ;  /* 0x00ba000f36007388 */ /* 0x000fe20000000400 */
[----:B------:R-:W-:Y:S03]  /*4fa10*/  STS.U16 [R54+0xba40], R14 ;  /* 0x00ba400e36007388 */ /* 0x000fe60000000400 */
[----:B--2---:R0:W-:Y:S01]  /*4fa20*/  STS.U16 [R54+0xba80], R58 ;  /* 0x00ba803a36007388 */ /* 0x0041e20000000400 */
        /* <DEDUP_REMOVED lines=11> */
[----:B------:R-:W-:Y:S04]  /*4fae0*/  STS.U16 [R54+0xc6c0], R5 ;  /* 0x00c6c00536007388 */ /* 0x000fe80000000400 */
[----:B---3--:R-:W-:Y:S04]  /*4faf0*/  STS.U16 [R54+0xc680], R4 ;  /* 0x00c6800436007388 */ /* 0x008fe80000000400 */
[----:B0-----:R-:W2:Y:S04]  /*4fb00*/  LDL.LU R58, [R1+0x144] ;  /* 0x00014400013a7983 */ /* 0x001ea80000300800 */
[----:B------:R0:W-:Y:S04]  /*4fb10*/  STS.U16 [R54+0xca00], R31 ;  /* 0x00ca001f36007388 */ /* 0x0001e80000000400 */
[----:B0-----:R-:W3:Y:S01]  /*4fb20*/  LDL.LU R31, [R1+0x594] ;  /* 0x00059400011f7983 */ /* 0x001ee20000300800 */
[----:B------:R-:W-:Y:S02]  /*4fb30*/  STS.U16 [R54+0xca40], R34 ;  /* 0x00ca402236007388 */ /* 0x000fe40000000400 */
[----:B------:R-:W-:Y:S02]  /*4fb40*/  STS.U16 [R54+0xca80], R36 ;  /* 0x00ca802436007388 */ /* 0x000fe40000000400 */
[----:B------:R-:W3:Y:S01]  /*4fb50*/  LDL.LU R21, [R1+0x128] ;  /* 0x0001280001157983 */ /* 0x000ee20000300800 */
[----:B------:R-:W-:Y:S04]  /*4fb60*/  STS.U16 [R54+0xcac0], R38 ;  /* 0x00cac02636007388 */ /* 0x000fe80000000400 */
[----:B------:R-:W3:Y:S01]  /*4fb70*/  LDL.LU R20, [R1+0x124] ;  /* 0x0001240001147983 */ /* 0x000ee20000300800 */
[----:B------:R0:W-:Y:S02]  /*4fb80*/  STS.U16 [R54+0xce40], R60 ;  /* 0x00ce403c36007388 */ /* 0x0001e40000000400 */
[----:B------:R-:W3:Y:S01]  /*4fb90*/  LDL.LU R19, [R1+0x120] ;  /* 0x0001200001137983 */ /* 0x000ee20000300800 */
[----:B0-----:R-:W3:Y:S01]  /*4fba0*/  LDL.LU R60, [R1+0x5a0] ;  /* 0x0005a000013c7983 */ /* 0x001ee20000300800 */
[----:B------:R-:W3:Y:S02]  /*4fbb0*/  LDL.LU R18, [R1+0x104] ;  /* 0x0001040001127983 */ /* 0x000ee40000300800 */
[----:B------:R-:W3:Y:S02]  /*4fbc0*/  LDL.LU R17, [R1+0x100] ;  /* 0x0001000001117983 */ /* 0x000ee40000300800 */
[----:B------:R-:W3:Y:S01]  /*4fbd0*/  LDL.LU R16, [R1+0xfc] ;  /* 0x0000fc0001107983 */ /* 0x000ee20000300800 */
[----:B------:R-:W3:Y:S01]  /*4fbe0*/  LDL.LU R15, [R1+0x5ac] ;  /* 0x0005ac00010f7983 */ /* 0x000ee20000300800 */
[----:B------:R-:W3:Y:S03]  /*4fbf0*/  LDL.LU R14, [R1+0xd8] ;  /* 0x0000d800010e7983 */ /* 0x000ee60000300800 */
[----:B----4-:R0:W-:Y:S04]  /*4fc00*/  STS.U16 [R54+0xce00], R30 ;  /* 0x00ce001e36007388 */ /* 0x0101e80000000400 */
        /* <DEDUP_REMOVED lines=16> */
[----:B------:R-:W4:Y:S04]  /*4fd10*/  LDL.LU R36, [R1+0x14] ;  /* 0x0000140001247983 */ /* 0x000f280000300800 */
[----:B--2---:R0:W-:Y:S04]  /*4fd20*/  STS.U16 [R54+0xcec0], R58 ;  /* 0x00cec03a36007388 */ /* 0x0041e80000000400 */
[----:B0-----:R-:W2:Y:S04]  /*4fd30*/  LDL.LU R58, [R1+0x10] ;  /* 0x00001000013a7983 */ /* 0x001ea80000300800 */
[----:B---3--:R0:W-:Y:S04]  /*4fd40*/  STS.U16 [R54+0xce80], R31 ;  /* 0x00ce801f36007388 */ /* 0x0081e80000000400 */
[----:B0-----:R-:W3:Y:S01]  /*4fd50*/  LDL.LU R31, [R1+0x608] ;  /* 0x00060800011f7983 */ /* 0x001ee20000300800 */
[----:B------:R-:W-:Y:S02]  /*4fd60*/  STS.U16 [R54+0xd200], R21 ;  /* 0x00d2001536007388 */ /* 0x000fe40000000400 */
[----:B------:R-:W-:Y:S02]  /*4fd70*/  STS.U16 [R54+0xd240], R20 ;  /* 0x00d2401436007388 */ /* 0x000fe40000000400 */
[----:B------:R-:W-:Y:S01]  /*4fd80*/  STS.U16 [R54+0xd280], R19 ;  /* 0x00d2801336007388 */ /* 0x000fe20000000400 */
[----:B------:R0:W-:Y:S01]  /*4fd90*/  STS.U16 [R54+0xd2c0], R60 ;  /* 0x00d2c03c36007388 */ /* 0x0001e20000000400 */
[----:B------:R-:W-:Y:S02]  /*4fda0*/  STS.U16 [R54+0xd640], R18 ;  /* 0x00d6401236007388 */ /* 0x000fe40000000400 */
[----:B------:R-:W-:Y:S02]  /*4fdb0*/  STS.U16 [R54+0xd600], R17 ;  /* 0x00d6001136007388 */ /* 0x000fe40000000400 */
[----:B------:R-:W-:Y:S01]  /*4fdc0*/  STS.U16 [R54+0xd6c0], R16 ;  /* 0x00d6c01036007388 */ /* 0x000fe20000000400 */
[----:B------:R-:W-:Y:S01]  /*4fdd0*/  STS.U16 [R54+0xd680], R15 ;  /* 0x00d6800f36007388 */ /* 0x000fe20000000400 */
[----:B------:R-:W-:Y:S03]  /*4fde0*/  STS.U16 [R54+0xda00], R14 ;  /* 0x00da000e36007388 */ /* 0x000fe60000000400 */
[----:B0-----:R-:W3:Y:S04]  /*4fdf0*/  LDL.LU R60, [R1+0x61c] ;  /* 0x00061c00013c7983 */ /* 0x001ee80000300800 */
[----:B----4-:R0:W-:Y:S04]  /*4fe00*/  STS.U16 [R54+0xda40], R30 ;  /* 0x00da401e36007388 */ /* 0x0101e80000000400 */
[----:B0-----:R-:W4:Y:S01]  /*4fe10*/  LDL.LU R30, [R1+0x62c] ;  /* 0x00062c00011e7983 */ /* 0x001f220000300800 */
        /* <DEDUP_REMOVED lines=13> */
[----:B------:R0:W-:Y:S02]  /*4fef0*/  STS.U16 [R54+0xe680], R38 ;  /* 0x00e6802636007388 */ /* 0x0001e40000000400 */
[----:B------:R-:W-:Y:S01]  /*4ff00*/  STS.U16 [R54+0xea00], R34 ;  /* 0x00ea002236007388 */ /* 0x000fe20000000400 */
[----:B------:R-:W-:Y:S04]  /*4ff10*/  STS.U16 [R54+0xea40], R36 ;  /* 0x00ea402436007388 */ /* 0x000fe80000000400 */
[----:B0-----:R-:W4:Y:S04]  /*4ff20*/  LDL.LU R38, [R1+0x6dc] ;  /* 0x0006dc0001267983 */ /* 0x001f280000300800 */
[----:B--2---:R-:W-:Y:S04]  /*4ff30*/  STS.U16 [R54+0xea80], R58 ;  /* 0x00ea803a36007388 */ /* 0x004fe80000000400 */
[----:B---3--:R0:W-:Y:S04]  /*4ff40*/  STS.U16 [R54+0xeac0], R31 ;  /* 0x00eac01f36007388 */ /* 0x0081e80000000400 */
[----:B0-----:R-:W2:Y:S01]  /*4ff50*/  LDL.LU R31, [R1+0x6ec] ;  /* 0x0006ec00011f7983 */ /* 0x001ea20000300800 */
        /* <DEDUP_REMOVED lines=8> */
[----:B------:R-:W-:Y:S01]  /*4ffe0*/  STS.U16 [R54+0xee40], R50 ;  /* 0x00ee403236007388 */ /* 0x000fe20000000400 */
[----:B------:R-:W3:Y:S02]  /*4fff0*/  LDL.LU R8, [R1+0x3bc] ;  /* 0x0003bc0001087983 */ /* 0x000ee40000300800 */
[----:B------:R-:W-:Y:S02]  /*50000*/  STS.U16 [R54+0xee00], R48 ;  /* 0x00ee003036007388 */ /* 0x000fe40000000400 */
[----:B------:R-:W3:Y:S01]  /*50010*/  LDL.LU R7, [R1+0x364] ;  /* 0x0003640001077983 */ /* 0x000ee20000300800 */
[----:B------:R-:W-:Y:S04]  /*50020*/  STS.U16 [R54+0xeec0], R46 ;  /* 0x00eec02e36007388 */ /* 0x000fe80000000400 */
[----:B------:R-:W3:Y:S01]  /*50030*/  LDL.LU R4, [R1+0x360] ;  /* 0x0003600001047983 */ /* 0x000ee20000300800 */
[----:B------:R0:W-:Y:S02]  /*50040*/  STS.U16 [R54+0xee80], R60 ;  /* 0x00ee803c36007388 */ /* 0x0001e40000000400 */
[----:B------:R-:W3:Y:S02]  /*50050*/  LDL.LU R34, [R1+0x72c] ;  /* 0x00072c0001227983 */ /* 0x000ee40000300800 */
        /* <DEDUP_REMOVED lines=9> */
[----:B------:R-:W4:Y:S04]  /*500f0*/  LDL.LU R36, [R1+0x348] ;  /* 0x0003480001247983 */ /* 0x000f280000300800 */
[----:B------:R0:W-:Y:S01]  /*50100*/  STS.U16 [R54+0xf680], R38 ;  /* 0x00f6802636007388 */ /* 0x0001e20000000400 */
[----:B------:R-:W-:Y:S02]  /*50110*/  STS.U16 [R54+0xfa00], R45 ;  /* 0x00fa002d36007388 */ /* 0x000fe40000000400 */
[----:B------:R-:W-:Y:S02]  /*50120*/  STS.U16 [R54+0xfa40], R47 ;  /* 0x00fa402f36007388 */ /* 0x000fe40000000400 */
[----:B------:R-:W-:Y:S01]  /*50130*/  STS.U16 [R54+0xfa80], R49 ;  /* 0x00fa803136007388 */ /* 0x000fe20000000400 */
[----:B0-----:R-:W4:Y:S04]  /*50140*/  LDL.LU R38, [R1+0x73c] ;  /* 0x00073c0001267983 */ /* 0x001f280000300800 */
[----:B--2---:R0:W-:Y:S01]  /*50150*/  STS.U16 [R54+0xfac0], R31 ;  /* 0x00fac01f36007388 */ /* 0x0041e20000000400 */
[----:B------:R-:W-:Y:S02]  /*50160*/  STS.U16 [R54+0xfe40], R55 ;  /* 0x00fe403736007388 */ /* 0x000fe40000000400 */
[----:B------:R-:W-:Y:S02]  /*50170*/  STS.U16 [R54+0xfe00], R57 ;  /* 0x00fe003936007388 */ /* 0x000fe40000000400 */
[----:B------:R-:W-:Y:S01]  /*50180*/  STS.U16 [R54+0xfec0], R59 ;  /* 0x00fec03b36007388 */ /* 0x000fe20000000400 */
[----:B---3--:R1:W-:Y:S01]  /*50190*/  STS.U16 [R54+0xfe80], R6 ;  /* 0x00fe800636007388 */ /* 0x0083e20000000400 */
[----:B0-----:R-:W-:-:S03]  /*501a0*/  LOP3.LUT R31, R3, 0x30, RZ, 0x3c, !PT ;  /* 0x00000030031f7812 */ /* 0x001fc600078e3cff */
[----:B-1----:R-:W2:Y:S04]  /*501b0*/  LDL.LU R6, [R1+0x3d4] ;  /* 0x0003d40001067983 */ /* 0x002ea80000300800 */
        /* <DEDUP_REMOVED lines=8> */
[----:B------:R-:W-:Y:S04]  /*50240*/  STS.U16 [R31+0x8b00], R7 ;  /* 0x008b00071f007388 */ /* 0x000fe80000000400 */
[----:B0-----:R-:W3:Y:S01]  /*50250*/  LDL.LU R5, [R1+0x334] ;  /* 0x0003340001057983 */ /* 0x001ee20000300800 */
[----:B-1----:R-:W3:Y:S02]  /*50260*/  LDL.LU R58, [R1+0x330] ;  /* 0x00033000013a7983 */ /* 0x002ee40000300800 */
[----:B------:R-:W-:Y:S02]  /*50270*/  STS.U16 [R31+0x8b40], R4 ;  /* 0x008b40041f007388 */ /* 0x000fe40000000400 */
[----:B------:R-:W-:Y:S01]  /*50280*/  STS.U16 [R31+0x8b80], R34 ;  /* 0x008b80221f007388 */ /* 0x000fe20000000400 */
[----:B------:R0:W-:Y:S04]  /*50290*/  STS.U16 [R31+0x8bc0], R60 ;  /* 0x008bc03c1f007388 */ /* 0x0001e80000000400 */
[----:B------:R-:W3:Y:S04]  /*502a0*/  LDL.LU R18, [R1+0x74c] ;  /* 0x00074c0001127983 */ /* 0x000ee80000300800 */
[----:B0-----:R-:W3:Y:S01]  /*502b0*/  LDL.LU R60, [R1+0x3f0] ;  /* 0x0003f000013c7983 */ /* 0x001ee20000300800 */
        /* <DEDUP_REMOVED lines=11> */
[----:B------:R0:W-:Y:S04]  /*50370*/  STS.U16 [R31+0x8f00], R36 ;  /* 0x008f00241f007388 */ /* 0x0001e80000000400 */
[----:B------:R-:W4:Y:S04]  /*50380*/  LDL.LU R34, [R1+0x770] ;  /* 0x0007700001227983 */ /* 0x000f280000300800 */
[----:B------:R1:W-:Y:S04]  /*50390*/  STS.U16 [R31+0x8fc0], R38 ;  /* 0x008fc0261f007388 */ /* 0x0003e80000000400 */
[----:B0-----:R-:W4:Y:S04]  /*503a0*/  LDL.LU R36, [R1+0x428] ;  /* 0x0004280001247983 */ /* 0x001f280000300800 */
[----:B-1----:R-:W4:Y:S01]  /*503b0*/  LDL.LU R38, [R1+0x2cc] ;  /* 0x0002cc0001267983 */ /* 0x002f220000300800 */
[----:B------:R-:W4:Y:S02]  /*503c0*/  LDL.LU R56, [R1+0x2c8] ;  /* 0x0002c80001387983 */ /* 0x000f240000300800 */
[----:B------:R-:W4:Y:S02]  /*503d0*/  LDL.LU R10, [R1+0x2c4] ;  /* 0x0002c400010a7983 */ /* 0x000f240000300800 */
[----:B------:R-:W4:Y:S01]  /*503e0*/  LDL.LU R11, [R1+0x434] ;  /* 0x00043400010b7983 */ /* 0x000f220000300800 */
[----:B------:R-:W4:Y:S01]  /*503f0*/  LDL.LU R12, [R1+0x2a8] ;  /* 0x0002a800010c7983 */ /* 0x000f220000300800 */
[----:B------:R-:W4:Y:S02]  /*50400*/  LDL.LU R9, [R1+0x2a4] ;  /* 0x0002a40001097983 */ /* 0x000f240000300800 */
[----:B------:R-:W4:Y:S02]  /*50410*/  LDL.LU R8, [R1+0x2a0] ;  /* 0x0002a00001087983 */ /* 0x000f240000300800 */
[----:B------:R-:W4:Y:S01]  /*50420*/  LDL.LU R7, [R1+0x440] ;  /* 0x0004400001077983 */ /* 0x000f220000300800 */
[----:B--2---:R0:W-:Y:S04]  /*50430*/  STS.U16 [R31+0x8f80], R6 ;  /* 0x008f80061f007388 */ /* 0x0041e80000000400 */
[----:B---3--:R1:W-:Y:S04]  /*50440*/  STS.U16 [R31+0x9300], R5 ;  /* 0x009300051f007388 */ /* 0x0083e80000000400 */
[----:B0-----:R-:W2:Y:S01]  /*50450*/  LDL.LU R6, [R1+0x284] ;  /* 0x0002840001067983 */ /* 0x001ea20000300800 */
[----:B------:R0:W-:Y:S03]  /*50460*/  STS.U16 [R31+0x9340], R58 ;  /* 0x0093403a1f007388 */ /* 0x0001e60000000400 */
[----:B------:R-:W-:Y:S04]  /*50470*/  STS.U16 [R31+0x9380], R18 ;  /* 0x009380121f007388 */ /* 0x000fe80000000400 */
[----:B-1----:R-:W3:Y:S01]  /*50480*/  LDL.LU R5, [R1+0x280] ;  /* 0x0002800001057983 */ /* 0x002ee20000300800 */
[----:B0-----:R-:W3:Y:S03]  /*50490*/  LDL.LU R58, [R1+0x27c] ;  /* 0x00027c00013a7983 */ /* 0x001ee60000300800 */
[----:B------:R0:W-:Y:S01]  /*504a0*/  STS.U16 [R31+0x93c0], R60 ;  /* 0x0093c03c1f007388 */ /* 0x0001e20000000400 */
[----:B------:R-:W-:Y:S02]  /*504b0*/  STS.U16 [R31+0x9740], R17 ;  /* 0x009740111f007388 */ /* 0x000fe40000000400 */
[----:B------:R-:W-:Y:S01]  /*504c0*/  STS.U16 [R31+0x9700], R16 ;  /* 0x009700101f007388 */ /* 0x000fe20000000400 */
[----:B0-----:R-:W3:Y:S04]  /*504d0*/  LDL.LU R60, [R1+0x44c] ;  /* 0x00044c00013c7983 */ /* 0x001ee80000300800 */
[----:B----4-:R0:W-:Y:S01]  /*504e0*/  STS.U16 [R31+0x97c0], R30 ;  /* 0x0097c01e1f007388 */ /* 0x0101e20000000400 */
[----:B------:R-:W-:Y:S02]  /*504f0*/  STS.U16 [R31+0x9780], R15 ;  /* 0x0097800f1f007388 */ /* 0x000fe40000000400 */
[----:B------:R-:W-:Y:S02]  /*50500*/  STS.U16 [R31+0x9b00], R14 ;  /* 0x009b000e1f007388 */ /* 0x000fe40000000400 */
[----:B------:R-:W-:Y:S01]  /*50510*/  STS.U16 [R31+0x9b40], R13 ;  /* 0x009b400d1f007388 */ /* 0x000fe20000000400 */
[----:B------:R-:W-:Y:S04]  /*50520*/  STS.U16 [R31+0x9b80], R32 ;  /* 0x009b80201f007388 */ /* 0x000fe80000000400 */
[----:B0-----:R-:W4:Y:S01]  /*50530*/  LDL.LU R30, [R1+0x260] ;  /* 0x00026000011e7983 */ /* 0x001f220000300800 */
[----:B------:R-:W-:Y:S02]  /*50540*/  STS.U16 [R31+0x9bc0], R52 ;  /* 0x009bc0341f007388 */ /* 0x000fe40000000400 */
[----:B------:R-:W-:Y:S02]  /*50550*/  STS.U16 [R31+0x9f40], R54 ;  /* 0x009f40361f007388 */ /* 0x000fe40000000400 */
[----:B------:R0:W-:Y:S02]  /*50560*/  STS.U16 [R31+0x9f00], R4 ;  /* 0x009f00041f007388 */ /* 0x0001e40000000400 */
[----:B0-----:R-:W4:Y:S04]  /*50570*/  LDL.LU R4, [R1+0x25c] ;  /* 0x00025c0001047983 */ /* 0x001f280000300800 */
[----:B------:R0:W-:Y:S01]  /*50580*/  STS.U16 [R31+0x9fc0], R34 ;  /* 0x009fc0221f007388 */ /* 0x0001e20000000400 */
[----:B------:R1:W-:Y:S02]  /*50590*/  STS.U16 [R31+0x9f80], R36 ;  /* 0x009f80241f007388 */ /* 0x0003e40000000400 */
[----:B------:R1:W-:Y:S02]  /*505a0*/  STS.U16 [R31+0xa300], R38 ;  /* 0x00a300261f007388 */ /* 0x0003e40000000400 */
[----:B------:R-:W-:Y:S01]  /*505b0*/  STS.U16 [R31+0xa340], R56 ;  /* 0x00a340381f007388 */ /* 0x000fe20000000400 */
[----:B------:R-:W-:Y:S01]  /*505c0*/  STS.U16 [R31+0xa380], R10 ;  /* 0x00a3800a1f007388 */ /* 0x000fe20000000400 */
[----:B------:R-:W-:Y:S02]  /*505d0*/  STS.U16 [R31+0xa3c0], R11 ;  /* 0x00a3c00b1f007388 */ /* 0x000fe40000000400 */
[----:B------:R-:W-:Y:S02]  /*505e0*/  STS.U16 [R31+0xa740], R12 ;  /* 0x00a7400c1f007388 */ /* 0x000fe40000000400 */
[----:B------:R-:W-:Y:S01]  /*505f0*/  STS.U16 [R31+0xa700], R9 ;  /* 0x00a700091f007388 */ /* 0x000fe20000000400 */
[----:B------:R-:W-:Y:S04]  /*50600*/  STS.U16 [R31+0xa7c0], R8 ;  /* 0x00a7c0081f007388 */ /* 0x000fe80000000400 */
[----:B0-----:R-:W4:Y:S01]  /*50610*/  LDL.LU R34, [R1+0x258] ;  /* 0x0002580001227983 */ /* 0x001f220000300800 */
[----:B------:R-:W-:Y:S02]  /*50620*/  STS.U16 [R31+0xa780], R7 ;  /* 0x00a780071f007388 */ /* 0x000fe40000000400 */
[----:B-1----:R-:W4:Y:S02]  /*50630*/  LDL.LU R36, [R1+0x468] ;  /* 0x0004680001247983 */ /* 0x002f240000300800 */
[----:B------:R-:W4:Y:S01]  /*50640*/  LDL.LU R38, [R1+0x23c] ;  /* 0x00023c0001267983 */ /* 0x000f220000300800 */
[----:B------:R-:W4:Y:S04]  /*50650*/  LDL.LU R18, [R1+0x238] ;  /* 0x0002380001127983 */ /* 0x000f280000300800 */
[----:B--2---:R-:W-:Y:S04]  /*50660*/  STS.U16 [R31+0xab00], R6 ;  /* 0x00ab00061f007388 */ /* 0x004fe80000000400 */
[----:B---3--:R-:W-:Y:S01]  /*50670*/  STS.U16 [R31+0xab40], R5 ;  /* 0x00ab40051f007388 */ /* 0x008fe20000000400 */
[----:B------:R0:W-:Y:S03]  /*50680*/  STS.U16 [R31+0xab80], R58 ;  /* 0x00ab803a1f007388 */ /* 0x0001e60000000400 */
[----:B0-----:R-:W2:Y:S01]  /*50690*/  LDL.LU R58, [R1+0x234] ;  /* 0x00023400013a7983 */ /* 0x001ea20000300800 */
[----:B------:R-:W3:Y:S03]  /*506a0*/  LDL.LU R17, [R1+0x474] ;  /* 0x0004740001117983 */ /* 0x000ee60000300800 */
[----:B------:R0:W-:Y:S01]  /*506b0*/  STS.U16 [R31+0xabc0], R60 ;  /* 0x00abc03c1f007388 */ /* 0x0001e20000000400 */
[----:B------:R-:W3:Y:S03]  /*506c0*/  LDL.LU R16, [R1+0x218] ;  /* 0x0002180001107983 */ /* 0x000ee60000300800 */
[----:B0-----:R-:W3:Y:S01]  /*506d0*/  LDL.LU R60, [R1+0x214] ;  /* 0x00021400013c7983 */ /* 0x001ee20000300800 */
[----:B------:R-:W3:Y:S02]  /*506e0*/  LDL.LU R15, [R1+0x210] ;  /* 0x00021000010f7983 */ /* 0x000ee40000300800 */
[----:B------:R-:W3:Y:S02]  /*506f0*/  LDL.LU R14, [R1+0x540] ;  /* 0x00054000010e7983 */ /* 0x000ee40000300800 */
[----:B------:R-:W3:Y:S01]  /*50700*/  LDL.LU R13, [R1+0x1f4] ;  /* 0x0001f400010d7983 */ /* 0x000ee20000300800 */
[----:B------:R-:W3:Y:S01]  /*50710*/  LDL.LU R32, [R1+0x1f0] ;  /* 0x0001f00001207983 */ /* 0x000ee20000300800 */
[----:B------:R-:W3:Y:S02]  /*50720*/  LDL.LU R52, [R1+0x1ec] ;  /* 0x0001ec0001347983 */ /* 0x000ee40000300800 */
[----:B------:R-:W3:Y:S01]  /*50730*/  LDL.LU R54, [R1+0x54c] ;  /* 0x00054c0001367983 */ /* 0x000ee20000300800 */
[----:B----4-:R0:W-:Y:S04]  /*50740*/  STS.U16 [R31+0xaf40], R30 ;  /* 0x00af401e1f007388 */ /* 0x0101e80000000400 */
[----:B0-----:R-:W4:Y:S01]  /*50750*/  LDL.LU R30, [R1+0x1d0] ;  /* 0x0001d000011e7983 */ /* 0x001f220000300800 */
[----:B------:R-:W4:Y:S03]  /*50760*/  LDL.LU R6, [R1+0x1cc] ;  /* 0x0001cc0001067983 */ /* 0x000f260000300800 */
[----:B------:R0:W-:Y:S01]  /*50770*/  STS.U16 [R31+0xaf00], R4 ;  /* 0x00af00041f007388 */ /* 0x0001e20000000400 */
[----:B------:R-:W4:Y:S03]  /*50780*/  LDL.LU R5, [R1+0x1c8] ;  /* 0x0001c80001057983 */ /* 0x000f260000300800 */
[----:B0-----:R-:W4:Y:S01]  /*50790*/  LDL.LU R4, [R1+0x558] ;  /* 0x0005580001047983 */ /* 0x001f220000300800 */
[----:B------:R-:W4:Y:S02]  /*507a0*/  LDL.LU R56, [R1+0x1ac] ;  /* 0x0001ac0001387983 */ /* 0x000f240000300800 */
[----:B------:R-:W4:Y:S02]  /*507b0*/  LDL.LU R10, [R1+0x1a8] ;  /* 0x0001a800010a7983 */ /* 0x000f240000300800 */
[----:B------:R-:W4:Y:S01]  /*507c0*/  LDL.LU R11, [R1+0x1a4] ;  /* 0x0001a400010b7983 */ /* 0x000f220000300800 */
[----:B------:R-:W4:Y:S01]  /*507d0*/  LDL.LU R12, [R1+0x564] ;  /* 0x00056400010c7983 */ /* 0x000f220000300800 */
[----:B------:R-:W4:Y:S03]  /*507e0*/  LDL.LU R9, [R1+0x188] ;  /* 0x0001880001097983 */ /* 0x000f260000300800 */
[----:B------:R0:W-:Y:S01]  /*507f0*/  STS.U16 [R31+0xafc0], R34 ;  /* 0x00afc0221f007388 */ /* 0x0001e20000000400 */
[----:B------:R-:W4:Y:S02]  /*50800*/  LDL.LU R8, [R1+0x184] ;  /* 0x0001840001087983 */ /* 0x000f240000300800 */
[----:B------:R1:W-:Y:S02]  /*50810*/  STS.U16 [R31+0xaf80], R36 ;  /* 0x00af80241f007388 */ /* 0x0003e40000000400 */
[----:B------:R-:W4:Y:S01]  /*50820*/  LDL.LU R7, [R1+0x180] ;  /* 0x0001800001077983 */ /* 0x000f220000300800 */
[----:B------:R1:W-:Y:S01]  /*50830*/  STS.U16 [R31+0xb300], R38 ;  /* 0x00b300261f007388 */ /* 0x0003e20000000400 */
[----:B------:R-:W-:Y:S03]  /*50840*/  STS.U16 [R31+0xb340], R18 ;  /* 0x00b340121f007388 */ /* 0x000fe60000000400 */
[----:B0-----:R-:W4:Y:S01]  /*50850*/  LDL.LU R34, [R1+0x574] ;  /* 0x0005740001227983 */ /* 0x001f220000300800 */
[----:B-1----:R-:W4:Y:S03]  /*50860*/  LDL.LU R36, [R1+0x164] ;  /* 0x0001640001247983 */ /* 0x002f260000300800 */
[----:B------:R-:W4:Y:S04]  /*50870*/  LDL.LU R38, [R1+0x160] ;  /* 0x0001600001267983 */ /* 0x000f280000300800 */
[----:B--2---:R0:W-:Y:S01]  /*50880*/  STS.U16 [R31+0xb380], R58 ;  /* 0x00b3803a1f007388 */ /* 0x0041e20000000400 */
[----:B---3--:R-:W-:Y:S03]  /*50890*/  STS.U16 [R31+0xb3c0], R17 ;  /* 0x00b3c0111f007388 */ /* 0x008fe60000000400 */
[----:B------:R-:W-:Y:S04]  /*508a0*/  STS.U16 [R31+0xb740], R16 ;  /* 0x00b740101f007388 */ /* 0x000fe80000000400 */
[----:B0-----:R-:W2:Y:S04]  /*508b0*/  LDL.LU R58, [R1+0x15c] ;  /* 0x00015c00013a7983 */ /* 0x001ea80000300800 */
[----:B------:R0:W-:Y:S01]  /*508c0*/  STS.U16 [R31+0xb700], R60 ;  /* 0x00b7003c1f007388 */ /* 0x0001e20000000400 */
[----:B------:R-:W-:Y:S02]  /*508d0*/  STS.U16 [R31+0xb7c0], R15 ;  /* 0x00b7c00f1f007388 */ /* 0x000fe40000000400 */
[----:B------:R-:W-:Y:S01]  /*508e0*/  STS.U16 [R31+0xb780], R14 ;  /* 0x00b7800e1f007388 */ /* 0x000fe20000000400 */
[----:B------:R-:W-:Y:S01]  /*508f0*/  STS.U16 [R31+0xbb00], R13 ;  /* 0x00bb000d1f007388 */ /* 0x000fe20000000400 */
[----:B------:R-:W-:Y:S02]  /*50900*/  STS.U16 [R31+0xbb40], R32 ;  /* 0x00bb40201f007388 */ /* 0x000fe40000000400 */
[----:B------:R-:W-:Y:S02]  /*50910*/  STS.U16 [R31+0xbb80], R52 ;  /* 0x00bb80341f007388 */ /* 0x000fe40000000400 */
[----:B------:R-:W-:Y:S01]  /*50920*/  STS.U16 [R31+0xbbc0], R54 ;  /* 0x00bbc0361f007388 */ /* 0x000fe20000000400 */
[----:B0-----:R-:W3:Y:S04]  /*50930*/  LDL.LU R60, [R1+0x588] ;  /* 0x00058800013c7983 */ /* 0x001ee80000300800 */
[----:B----4-:R0:W-:Y:S01]  /*50940*/  STS.U16 [R31+0xbf40], R30 ;  /* 0x00bf401e1f007388 */ /* 0x0101e20000000400 */
[----:B------:R1:W-:Y:S02]  /*50950*/  STS.U16 [R31+0xbf00], R6 ;  /* 0x00bf00061f007388 */ /* 0x0003e40000000400 */
[----:B------:R4:W-:Y:S01]  /*50960*/  STS.U16 [R31+0xbfc0], R5 ;  /* 0x00bfc0051f007388 */ /* 0x0009e20000000400 */
[----:B0-----:R-:W3:Y:S01]  /*50970*/  LDL.LU R30, [R1+0x140] ;  /* 0x00014000011e7983 */ /* 0x001ee20000300800 */
[----:B-1----:R-:W3:Y:S03]  /*50980*/  LDL.LU R6, [R1+0x13c] ;  /* 0x00013c0001067983 */ /* 0x002ee60000300800 */
[----:B------:R0:W-:Y:S01]  /*50990*/  STS.U16 [R31+0xbf80], R4 ;  /* 0x00bf80041f007388 */ /* 0x0001e20000000400 */
[----:B----4-:R-:W4:Y:S03]  /*509a0*/  LDL.LU R5, [R1+0x138] ;  /* 0x0001380001057983 */ /* 0x010f260000300800 */
        /* <DEDUP_REMOVED lines=8> */
[----:B------:R0:W-:Y:S04]  /*50a30*/  STS.U16 [R31+0xc780], R34 ;  /* 0x00c780221f007388 */ /* 0x0001e80000000400 */
[----:B------:R-:W4:Y:S01]  /*50a40*/  LDL.LU R18, [R1+0x11c] ;  /* 0x00011c0001127983 */ /* 0x000f220000300800 */
[----:B------:R1:W-:Y:S03]  /*50a50*/  STS.U16 [R31+0xcb00], R36 ;  /* 0x00cb00241f007388 */ /* 0x0003e60000000400 */
[----:B0-----:R-:W4:Y:S01]  /*50a60*/  LDL.LU R34, [R1+0x118] ;  /* 0x0001180001227983 */ /* 0x001f220000300800 */
[----:B------:R-:W4:Y:S02]  /*50a70*/  LDL.LU R17, [R1+0x114] ;  /* 0x0001140001117983 */ /* 0x000f240000300800 */
[----:B------:R-:W4:Y:S02]  /*50a80*/  LDL.LU R16, [R1+0x5a4] ;  /* 0x0005a40001107983 */ /* 0x000f240000300800 */
[----:B-1----:R-:W4:Y:S01]  /*50a90*/  LDL.LU R36, [R1+0xf8] ;  /* 0x0000f80001247983 */ /* 0x002f220000300800 */
[----:B------:R-:W4:Y:S01]  /*50aa0*/  LDL.LU R15, [R1+0xf4] ;  /* 0x0000f400010f7983 */ /* 0x000f220000300800 */
[----:B------:R-:W4:Y:S02]  /*50ab0*/  LDL.LU R14, [R1+0xf0] ;  /* 0x0000f000010e7983 */ /* 0x000f240000300800 */
[----:B------:R-:W4:Y:S02]  /*50ac0*/  LDL.LU R13, [R1+0x5b0] ;  /* 0x0005b000010d7983 */ /* 0x000f240000300800 */
[----:B------:R-:W4:Y:S01]  /*50ad0*/  LDL.LU R32, [R1+0xcc] ;  /* 0x0000cc0001207983 */ /* 0x000f220000300800 */
[----:B------:R-:W4:Y:S04]  /*50ae0*/  LDL.LU R52, [R1+0xc8] ;  /* 0x0000c80001347983 */ /* 0x000f280000300800 */
[----:B------:R0:W-:Y:S01]  /*50af0*/  STS.U16 [R31+0xcb40], R38 ;  /* 0x00cb40261f007388 */ /* 0x0001e20000000400 */
[----:B------:R-:W4:Y:S03]  /*50b00*/  LDL.LU R54, [R1+0xc4] ;  /* 0x0000c40001367983 */ /* 0x000f260000300800 */
[----:B0-----:R-:W4:Y:S04]  /*50b10*/  LDL.LU R38, [R1+0x5c0] ;  /* 0x0005c00001267983 */ /* 0x001f280000300800 */
[----:B--2---:R0:W-:Y:S04]  /*50b20*/  STS.U16 [R31+0xcb80], R58 ;  /* 0x00cb803a1f007388 */ /* 0x0041e80000000400 */
[----:B0-----:R-:W2:Y:S04]  /*50b30*/  LDL.LU R58, [R1+0x9c] ;  /* 0x00009c00013a7983 */ /* 0x001ea80000300800 */
[----:B---3--:R0:W-:Y:S04]  /*50b40*/  STS.U16 [R31+0xcbc0], R60 ;  /* 0x00cbc03c1f007388 */ /* 0x0081e80000000400 */
[----:B0-----:R-:W3:Y:S04]  /*50b50*/  LDL.LU R60, [R1+0x98] ;  /* 0x00009800013c7983 */ /* 0x001ee80000300800 */
[----:B------:R0:W-:Y:S01]  /*50b60*/  STS.U16 [R31+0xcf40], R30 ;  /* 0x00cf401e1f007388 */ /* 0x0001e20000000400 */
[----:B------:R1:W-:Y:S02]  /*50b70*/  STS.U16 [R31+0xcf00], R6 ;  /* 0x00cf00061f007388 */ /* 0x0003e40000000400 */
[----:B----4-:R4:W-:Y:S01]  /*50b80*/  STS.U16 [R31+0xcfc0], R5 ;  /* 0x00cfc0051f007388 */ /* 0x0109e20000000400 */
        /* <DEDUP_REMOVED lines=8> */
[----:B-1----:R-:W3:Y:S04]  /*50c10*/  LDL.LU R6, [R1+0x34] ;  /* 0x0000340001067983 */ /* 0x002ee80000300800 */
[----:B------:R0:W-:Y:S01]  /*50c20*/  STS.U16 [R31+0xcf80], R4 ;  /* 0x00cf80041f007388 */ /* 0x0001e20000000400 */
[----:B----4-:R-:W4:Y:S03]  /*50c30*/  LDL.LU R5, [R1+0x5f4] ;  /* 0x0005f40001057983 */ /* 0x010f260000300800 */
[----:B0-----:R-:W4:Y:S01]  /*50c40*/  LDL.LU R4, [R1+0xc] ;  /* 0x00000c0001047983 */ /* 0x001f220000300800 */
[----:B------:R-:W-:Y:S02]  /*50c50*/  STS.U16 [R31+0xd300], R18 ;  /* 0x00d300121f007388 */ /* 0x000fe40000000400 */
[----:B------:R0:W-:Y:S02]  /*50c60*/  STS.U16 [R31+0xd340], R34 ;  /* 0x00d340221f007388 */ /* 0x0001e40000000400 */
[----:B------:R-:W-:Y:S01]  /*50c70*/  STS.U16 [R31+0xd380], R17 ;  /* 0x00d380111f007388 */ /* 0x000fe20000000400 */
[----:B------:R-:W-:Y:S01]  /*50c80*/  STS.U16 [R31+0xd3c0], R16 ;  /* 0x00d3c0101f007388 */ /* 0x000fe20000000400 */
[----:B------:R1:W-:Y:S02]  /*50c90*/  STS.U16 [R31+0xd740], R36 ;  /* 0x00d740241f007388 */ /* 0x0003e40000000400 */
[----:B------:R-:W-:Y:S02]  /*50ca0*/  STS.U16 [R31+0xd700], R15 ;  /* 0x00d7000f1f007388 */ /* 0x000fe40000000400 */
[----:B------:R-:W-:Y:S01]  /*50cb0*/  STS.U16 [R31+0xd7c0], R14 ;  /* 0x00d7c00e1f007388 */ /* 0x000fe20000000400 */
[----:B------:R-:W-:Y:S01]  /*50cc0*/  STS.U16 [R31+0xd780], R13 ;  /* 0x00d7800d1f007388 */ /* 0x000fe20000000400 */
[----:B------:R-:W-:Y:S02]  /*50cd0*/  STS.U16 [R31+0xdb00], R32 ;  /* 0x00db00201f007388 */ /* 0x000fe40000000400 */
[----:B------:R-:W-:Y:S02]  /*50ce0*/  STS.U16 [R31+0xdb40], R52 ;  /* 0x00db40341f007388 */ /* 0x000fe40000000400 */
[----:B------:R-:W-:Y:S01]  /*50cf0*/  STS.U16 [R31+0xdb80], R54 ;  /* 0x00db80361f007388 */ /* 0x000fe20000000400 */
[----:B0-----:R-:W4:Y:S01]  /*50d00*/  LDL.LU R34, [R1+0x60c] ;  /* 0x00060c0001227983 */ /* 0x001f220000300800 */
[----:B-1----:R-:W4:Y:S03]  /*50d10*/  LDL.LU R36, [R1+0x620] ;  /* 0x0006200001247983 */ /* 0x002f260000300800 */
[----:B------:R0:W-:Y:S04]  /*50d20*/  STS.U16 [R31+0xdbc0], R38 ;  /* 0x00dbc0261f007388 */ /* 0x0001e80000000400 */
[----:B0-----:R-:W4:Y:S04]  /*50d30*/  LDL.LU R38, [R1+0x6e0] ;  /* 0x0006e00001267983 */ /* 0x001f280000300800 */
[----:B--2---:R0:W-:Y:S04]  /*50d40*/  STS.U16 [R31+0xdf40], R58 ;  /* 0x00df403a1f007388 */ /* 0x0041e80000000400 */
[----:B0-----:R-:W2:Y:S04]  /*50d50*/  LDL.LU R58, [R1+0x6f0] ;  /* 0x0006f000013a7983 */ /* 0x001ea80000300800 */
[----:B---3--:R0:W-:Y:S04]  /*50d60*/  STS.U16 [R31+0xdf00], R60 ;  /* 0x00df003c1f007388 */ /* 0x0081e80000000400 */
[----:B0-----:R-:W3:Y:S04]  /*50d70*/  LDL.LU R60, [R1+0x778] ;  /* 0x00077800013c7983 */ /* 0x001ee80000300800 */
        /* <DEDUP_REMOVED lines=9> */
[----:B----4-:R-:W-:Y:S03]  /*50e10*/  STS.U16 [R31+0xe780], R5 ;  /* 0x00e780051f007388 */ /* 0x010fe60000000400 */
[----:B0-----:R-:W4:Y:S04]  /*50e20*/  LDL.LU R30, [R1+0x774] ;  /* 0x00077400011e7983 */ /* 0x001f280000300800 */
[----:B------:R-:W-:Y:S01]  /*50e30*/  STS.U16 [R31+0xeb00], R4 ;  /* 0x00eb00041f007388 */ /* 0x000fe20000000400 */
[----:B------:R0:W-:Y:S03]  /*50e40*/  STS.U16 [R31+0xeb40], R0 ;  /* 0x00eb40001f007388 */ /* 0x0001e60000000400 */
[----:B0-----:R-:W2:Y:S01]  /*50e50*/  LDL.LU R0, [R1+0x3180] ;  /* 0x0031800001007983 */ /* 0x001ea20000300800 */
        /* <DEDUP_REMOVED lines=9> */
[----:B0-----:R-:W3:Y:S04]  /*50ef0*/  LDL.LU R2, [R1+0x317c] ;  /* 0x00317c0001027983 */ /* 0x001ee80000300800 */
[----:B--2---:R0:W-:Y:S04]  /*50f00*/  STS.U16 [R31+0xf3c0], R0 ;  /* 0x00f3c0001f007388 */ /* 0x0041e80000000400 */
[----:B0-----:R-:W2:Y:S01]  /*50f10*/  LDL.LU R0, [R1+0x3178] ;  /* 0x0031780001007983 */ /* 0x001ea20000300800 */
        /* <DEDUP_REMOVED lines=8> */
[----:B---3--:R-:W-:Y:S02]  /*50fa0*/  STS.U16 [R31+0xff40], R60 ;  /* 0x00ff403c1f007388 */ /* 0x008fe40000000400 */
[----:B----4-:R-:W-:Y:S02]  /*50fb0*/  STS.U16 [R31+0xff00], R30 ;  /* 0x00ff001e1f007388 */ /* 0x010fe40000000400 */
[----:B------:R0:W-:Y:S02]  /*50fc0*/  STS.U16 [R31+0xffc0], R2 ;  /* 0x00ffc0021f007388 */ /* 0x0001e40000000400 */
[----:B0-----:R0:W5:Y:S04]  /*50fd0*/  LDL.LU R2, [R1+0x3174] ;  /* 0x0031740001027983 */ /* 0x0011680000300800 */
[----:B--2---:R1:W-:Y:S04]  /*50fe0*/  STS.U16 [R31+0xff80], R0 ;  /* 0x00ff80001f007388 */ /* 0x0043e80000000400 */
[----:B-1----:R0:W5:Y:S02]  /*50ff0*/  LDL.LU R0, [R1+0x3170] ;  /* 0x0031700001007983 */ /* 0x0021640000300800 */
[----:B------:R-:W1:Y:S04]  /*51000*/  S2R R30, SR_TID.X ;  /* 0x00000000001e7919 */ /* 0x000e680000002100 */
[----:B------:R-:W-:Y:S06]  /*51010*/  BAR.SYNC.DEFER_BLOCKING 0x0 ;  /* 0x0000000000007b1d */ /* 0x000fec0000010000 */
[----:B-----5:R-:W-:Y:S04]  /*51020*/  STL [R1+0x31c0], R0 ;  /* 0x0031c00001007387 */ /* 0x020fe80000100800 */
[----:B------:R-:W-:Y:S01]  /*51030*/  STL [R1+0x31a8], R2 ;  /* 0x0031a80201007387 */ /* 0x000fe20000100800 */
[C---:B-1----:R-:W-:Y:S01]  /*51040*/  LOP3.LUT R8, R30.reuse, 0x7, RZ, 0xc0, !PT ;  /* 0x000000071e087812 */ /* 0x042fe200078ec0ff */
[C---:B------:R-:W-:Y:S01]  /*51050*/  IMAD.SHL.U32 R9, R30.reuse, 0x2, RZ ;  /* 0x000000021e097824 */ /* 0x040fe200078e00ff */
[C---:B------:R-:W-:Y:S01]  /*51060*/  LOP3.LUT R4, R30.reuse, 0x7, RZ, 0xc0, !PT ;  /* 0x000000071e047812 */ /* 0x040fe200078ec0ff */
[----:B------:R-:W-:-:S02]  /*51070*/  IMAD.SHL.U32 R5, R30, 0x2, RZ ;  /* 0x000000021e057824 */ /* 0x000fc400078e00ff */
[----:B------:R-:W-:Y:S02]  /*51080*/  IMAD R8, R8, 0x110, RZ ;  /* 0x0000011008087824 */ /* 0x000fe400078e02ff */
[----:B------:R-:W-:Y:S02]  /*51090*/  IMAD R4, R4, 0x110, RZ ;  /* 0x0000011004047824 */ /* 0x000fe400078e02ff */
[----:B------:R-:W-:Y:S01]  /*510a0*/  IMAD.SHL.U32 R31, R30, 0x80, RZ ;  /* 0x000000801e1f7824 */ /* 0x000fe200078e00ff */
[----:B------:R-:W-:Y:S02]  /*510b0*/  LOP3.LUT R8, R8, 0x30, R9, 0x78, !PT ;  /* 0x0000003008087812 */ /* 0x000fe400078e7809 */
[----:B------:R-:W-:-:S03]  /*510c0*/  LOP3.LUT R4, R4, 0x10, R5, 0x78, !PT ;  /* 0x0000001004047812 */ /* 0x000fc600078e7805 */
[----:B------:R-:W1:Y:S01]  /*510d0*/  LDSM.16.M88.4 R36, [R8+0x8000] ;  /* 0x008000000824783b */ /* 0x000e620000000200 */
[----:B------:R-:W-:-:S03]  /*510e0*/  LOP3.LUT R4, R4, 0x800, R31, 0xf8, !PT ;  /* 0x0000080004047812 */ /* 0x000fc600078ef81f */
[----:B------:R-:W2:Y:S04]  /*510f0*/  LDSM.16.M88.4 R32, [R8+0x8800] ;  /* 0x008800000820783b */ /* 0x000ea80000000200 */
[----:B------:R-:W3:Y:S04]  /*51100*/  LDSM.16.M88.4 R28, [R8+0x9000] ;  /* 0x00900000081c783b */ /* 0x000ee80000000200 */
[----:B------:R-:W4:Y:S04]  /*51110*/  LDSM.16.M88.4 R24, [R8+0x9800] ;  /* 0x009800000818783b */ /* 0x000f280000000200 */
[----:B------:R-:W0:Y:S04]  /*51120*/  LDSM.16.M88.4 R20, [R8+0xa000] ;  /* 0x00a000000814783b */ /* 0x000e280000000200 */
[----:B------:R-:W-:Y:S04]  /*51130*/  LDSM.16.M88.4 R16, [R8+0xa800] ;  /* 0x00a800000810783b */ /* 0x000fe80000000200 */
[----:B------:R-:W-:Y:S04]  /*51140*/  LDSM.16.M88.4 R44, [R8+0xb000] ;  /* 0x00b00000082c783b */ /* 0x000fe80000000200 */
[----:B------:R-:W-:Y:S04]  /*51150*/  LDSM.16.MT88.4 R12, [R4] ;  /* 0x00000000040c783b */ /* 0x000fe80000004200 */
[----:B------:R-:W0:Y:S04]  /*51160*/  LDSM.16.M88.4 R4, [R8+0xb800] ;  /* 0x00b800000804783b */ /* 0x000e280000000200 */
[----:B------:R-:W-:Y:S04]  /*51170*/  LDSM.16.M88.4 R56, [R8+0xe800] ;  /* 0x00e800000838783b */ /* 0x000fe80000000200 */
[----:B-1----:R-:W-:Y:S04]  /*51180*/  STL [R1+0x5a8c], R38 ;  /* 0x005a8c2601007387 */ /* 0x002fe80000100800 */
[----:B------:R-:W-:Y:S04]  /*51190*/  STL [R1+0x5a88], R39 ;  /* 0x005a882701007387 */ /* 0x000fe80000100800 */
[----:B--2---:R-:W-:Y:S04]  /*511a0*/  STL [R1+0x5a94], R34 ;  /* 0x005a942201007387 */ /* 0x004fe80000100800 */
[----:B------:R-:W-:Y:S04]  /*511b0*/  STL [R1+0x5a90], R35 ;  /* 0x005a902301007387 */ /* 0x000fe80000100800 */
[----:B---3--:R-:W-:Y:S04]  /*511c0*/  STL [R1+0x5ea8], R31 ;  /* 0x005ea81f01007387 */ /* 0x008fe80000100800 */
[----:B----4-:R-:W-:Y:S04]  /*511d0*/  STL [R1+0x5a6c], R26 ;  /* 0x005a6c1a01007387 */ /* 0x010fe80000100800 */
[----:B------:R-:W-:Y:S04]  /*511e0*/  STL [R1+0x5a68], R27 ;  /* 0x005a681b01007387 */ /* 0x000fe80000100800 */
[----:B------:R-:W-:Y:S04]  /*511f0*/  STL.64 [R1+0x5f18], R24 ;  /* 0x005f181801007387 */ /* 0x000fe80000100a00 */
[----:B0-----:R-:W-:Y:S01]  /*51200*/  STL [R1+0x5a64], R22 ;  /* 0x005a641601007387 */ /* 0x001fe20000100800 */
[----:B------:R-:W-:-:S02]  /*51210*/  IMAD.MOV.U32 R2, RZ, RZ, R4 ;  /* 0x000000ffff027224 */ /* 0x000fc400078e0004 */
[----:B------:R-:W-:Y:S01]  /*51220*/  IMAD.MOV.U32 R0, RZ, RZ, R5 ;  /* 0x000000ffff007224 */ /* 0x000fe200078e0005 */
[----:B------:R-:W-:Y:S04]  /*51230*/  STL [R1+0x5a60], R23 ;  /* 0x005a601701007387 */ /* 0x000fe80000100800 */
[----:B------:R-:W-:Y:S04]  /*51240*/  STL [R1+0x5a5c], R18 ;  /* 0x005a5c1201007387 */ /* 0x000fe80000100800 */
[----:B------:R-:W-:Y:S04]  /*51250*/  STL [R1+0x5a58], R19 ;  /* 0x005a581301007387 */ /* 0x000fe80000100800 */
[----:B------:R-:W-:Y:S04]  /*51260*/  STL [R1+0x5a54], R46 ;  /* 0x005a542e01007387 */ /* 0x000fe80000100800 */
[----:B------:R-:W-:Y:S04]  /*51270*/  STL [R1+0x5a50], R47 ;  /* 0x005a502f01007387 */ /* 0x000fe80000100800 */
[----:B------:R-:W-:Y:S04]  /*51280*/  STL.64 [R1+0x50], R4 ;  /* 0x0000500401007387 */ /* 0x000fe80000100a00 */
[----:B------:R-:W0:Y:S04]  /*51290*/  LDSM.16.M88.4 R24, [R8+0xc000] ;  /* 0x00c000000818783b */ /* 0x000e280000000200 */
[----:B------:R-:W-:Y:S04]  /*512a0*/  STL.64 [R1+0x58], R6 ;  /* 0x0000580601007387 */ /* 0x000fe80000100a00 */
[----:B------:R-:W1:Y:S04]  /*512b0*/  LDSM.16.M88.4 R4, [R8+0xc800] ;  /* 0x00c800000804783b */ /* 0x000e680000000200 */
[----:B------:R-:W-:Y:S04]  /*512c0*/  LDSM.16.M88.4 R52, [R8+0xd000] ;  /* 0x00d000000834783b */ /* 0x000fe80000000200 */
[----:B0-----:R0:W-:Y:S04]  /*512d0*/  STL.64 [R1+0x40], R24 ;  /* 0x0000401801007387 */ /* 0x0011e80000100a00 */
[----:B------:R2:W-:Y:S04]  /*512e0*/  STL.64 [R1+0x48], R26 ;  /* 0x0000481a01007387 */ /* 0x0005e80000100a00 */
[----:B-1----:R-:W-:Y:S01]  /*512f0*/  STL.64 [R1+0x30], R4 ;  /* 0x0000300401007387 */ /* 0x002fe20000100a00 */
[----:B------:R-:W-:-:S02]  /*51300*/  IMAD.MOV.U32 R18, RZ, RZ, R4 ;  /* 0x000000ffff127224 */ /* 0x000fc400078e0004 */
[----:B------:R-:W-:Y:S01]  /*51310*/  IMAD.MOV.U32 R3, RZ, RZ, R5 ;  /* 0x000000ffff037224 */ /* 0x000fe200078e0005 */
[----:B------:R-:W-:Y:S04]  /*51320*/  STL.64 [R1+0x38], R6 ;  /* 0x0000380601007387 */ /* 0x000fe80000100a00 */
[----:B------:R-:W1:Y:S04]  /*51330*/  LDSM.16.M88.4 R4, [R8+0xd800] ;  /* 0x00d800000804783b */ /* 0x000e680000000200 */
[----:B0-----:R-:W3:Y:S04]  /*51340*/  LDL.LU.64 R24, [R1+0xe70] ;  /* 0x000e700001187983 */ /* 0x001ee80000300a00 */
[----:B--2---:R-:W3:Y:S04]  /*51350*/  LDL.LU.64 R26, [R1+0xe78] ;  /* 0x000e7800011a7983 */ /* 0x004ee80000300a00 */
[----:B-1----:R-:W-:Y:S04]  /*51360*/  STL.64 [R1+0x10], R4 ;  /* 0x0000100401007387 */ /* 0x002fe80000100a00 */
[----:B------:R-:W-:Y:S04]  /*51370*/  STL.64 [R1+0x18], R6 ;  /* 0x0000180601007387 */ /* 0x000fe80000100a00 */
[----:B------:R-:W0:Y:S04]  /*51380*/  LDSM.16.M88.4 R4, [R8+0xe000] ;  /* 0x00e000000804783b */ /* 0x000e280000000200 */
[----:B------:R-:W2:Y:S04]  /*51390*/  LDL R31, [R1+0x2f70] ;  /* 0x002f7000011f7983 */ /* 0x000ea80000100800 */
[----:B0-----:R-:W-:Y:S04]  /*513a0*/  STL.64 [R1], R4 ;  /* 0x0000000401007387 */ /* 0x001fe80000100a00 */
[----:B------:R-:W-:Y:S04]  /*513b0*/  STL.64 [R1+0x8], R6 ;  /* 0x0000080601007387 */ /* 0x000fe80000100a00 */
[----:B------:R-:W-:Y:S04]  /*513c0*/  STL.64 [R1+0x5ec8], R58 ;  /* 0x005ec83a01007387 */ /* 0x000fe80000100a00 */
[----:B------:R-:W-:Y:S04]  /*513d0*/  STL.64 [R1+0x5ec0], R56 ;  /* 0x005ec03801007387 */ /* 0x000fe80000100a00 */
[----:B------:R-:W-:Y:S04]  /*513e0*/  STL.64 [R1+0x20], R52 ;  /* 0x0000203401007387 */ /* 0x000fe80000100a00 */
[----:B------:R0:W-:Y:S04]  /*513f0*/  STL.64 [R1+0x28], R54 ;  /* 0x0000283601007387 */ /* 0x0001e80000100a00 */
[----:B------:R-:W1:Y:S04]  /*51400*/  LDSM.16.M88.4 R4, [R8+0xf000] ;  /* 0x00f000000804783b */ /* 0x000e680000000200 */
[----:B------:R-:W4:Y:S04]  /*51410*/  LDSM.16.M88.4 R8, [R8+0xf800] ;  /* 0x00f800000808783b */ /* 0x000f280000000200 */
[----:B0-----:R-:W2:Y:S01]  /*51420*/  LDL R55, [R1+0xb4c] ;  /* 0x000b4c0001377983 */ /* 0x001ea20000100800 */
[----:B------:R-:W-:-:S02]  /*51430*/  IMAD.MOV.U32 R56, RZ, RZ, R18 ;  /* 0x000000ffff387224 */ /* 0x000fc400078e0012 */
[----:B------:R-:W-:Y:S01]  /*51440*/  IMAD.MOV.U32 R57, RZ, RZ, R3 ;  /* 0x000000ffff397224 */ /* 0x000fe200078e0003 */
[----:B-1----:R-:W-:Y:S04]  /*51450*/  STL [R1+0x5a2c], R6 ;  /* 0x005a2c0601007387 */ /* 0x002fe80000100800 */
[----:B------:R-:W-:Y:S04]  /*51460*/  STL [R1+0x5a28], R7 ;  /* 0x005a280701007387 */ /* 0x000fe80000100800 */
[----:B------:R0:W-:Y:S02]  /*51470*/  STL.64 [R1+0x5f00], R4 ;  /* 0x005f000401007387 */ /* 0x0001e40000100a00 */
[----:B0-----:R-:W-:-:S02]  /*51480*/  IMAD.MOV.U32 R4, RZ, RZ, R2 ;  /* 0x000000ffff047224 */ /* 0x001fc400078e0002 */
[----:B------:R-:W-:-:S05]  /*51490*/  IMAD.MOV.U32 R5, RZ, RZ, R0 ;  /* 0x000000ffff057224 */ /* 0x000fca00078e0000 */
[----:B------:R-:W-:Y:S04]  /*514a0*/  STL.64 [R1+0x5f10], R4 ;  /* 0x005f100401007387 */ /* 0x000fe80000100a00 */
[----:B------:R-:W-:Y:S04]  /*514b0*/  STL.64 [R1+0x5ee8], R56 ;  /* 0x005ee83801007387 */ /* 0x000fe80000100a00 */
[----:B----4-:R-:W-:Y:S04]  /*514c0*/  STL [R1+0x59fc], R10 ;  /* 0x0059fc0a01007387 */ /* 0x010fe80000100800 */
[----:B------:R-:W-:Y:S04]  /*514d0*/  STL [R1+0x59f8], R11 ;  /* 0x0059f80b01007387 */ /* 0x000fe80000100800 */
[----:B------:R-:W-:Y:S04]  /*514e0*/  STL.64 [R1+0x5ee0], R8 ;  /* 0x005ee00801007387 */ /* 0x000fe80000100a00 */
[----:B--2---:R-:W-:Y:S04]  /*514f0*/  STL [R1+0x5ef8], R55 ;  /* 0x005ef83701007387 */ /* 0x004fe80000100800 */
[----:B------:R0:W-:Y:S04]  /*51500*/  STL.64 [R1+0x5ef0], R52 ;  /* 0x005ef03401007387 */ /* 0x0001e80000100a00 */
[----:B------:R-:W1:Y:S04]  /*51510*/  LDSM.16.MT88.4 R40, [R55+0x80] ;  /* 0x000080003728783b */ /* 0x000e680000004200 */
[----:B0-----:R-:W2:Y:S01]  /*51520*/  LDL.64 R52, [R1+0x40] ;  /* 0x0000400001347983 */ /* 0x001ea20000100a00 */
[C---:B---3--:R-:W-:Y:S11]  /*51530*/  HMMA.16816.F32 R24, R12.reuse, R36, R24 ;  /* 0x000000240c18723c */ /* 0x048ff60000001818 */
[----:B------:R-:W-:Y:S11]  /*51540*/  @!UPT UIADD3 URZ, URZ, URZ, URZ ;  /* 0x0000003f3f3ff290 */ /* 0x000ff6000fffe03f */
[----:B------:R-:W-:Y:S02]  /*51550*/  @!UPT UIADD3 URZ, URZ, URZ, URZ ;  /* 0x0000003f3f3ff290 */ /* 0x000fe4000fffe03f */
[----:B------:R-:W-:Y:S02]  /*51560*/  IMAD.MOV.U32 R34, RZ, RZ, R24 ;  /* 0x000000ffff227224 */ /* 0x000fe400078e0018 */
[----:B------:R-:W-:Y:S02]  /*51570*/  IMAD.MOV.U32 R35, RZ, RZ, R25 ;  /* 0x000000ffff237224 */ /* 0x000fe400078e0019 */
[----:B------:R-:W-:Y:S02]  /*51580*/  IMAD.MOV.U32 R38, RZ, RZ, R26 ;  /* 0x000000ffff267224 */ /* 0x000fe400078e001a */
[----:B------:R-:W-:Y:S01]  /*51590*/  IMAD.MOV.U32 R39, RZ, RZ, R27 ;  /* 0x000000ffff277224 */ /* 0x000fe200078e001b */
[----:B--2---:R-:W-:Y:S04]  /*515a0*/  STL.64 [R1+0x5f08], R52 ;  /* 0x005f083401007387 */ /* 0x004fe80000100a00 */
[----:B-1----:R-:W-:Y:S04]  /*515b0*/  STL.64 [R1+0x5eb8], R42 ;  /* 0x005eb82a01007387 */ /* 0x002fe80000100a00 */
[----:B------:R0:W-:Y:S04]  /*515c0*/  STL.64 [R1+0x5eb0], R40 ;  /* 0x005eb02801007387 */ /* 0x0001e80000100a00 */
[----:B------:R-:W2:Y:S04]  /*515d0*/  LDL.LU.64 R24, [R1+0xe60] ;  /* 0x000e600001187983 */ /* 0x000ea80000300a00 */
[----:B------:R-:W2:Y:S04]  /*515e0*/  LDL.LU.64 R26, [R1+0xe68] ;  /* 0x000e6800011a7983 */ /* 0x000ea80000300a00 */
[----:B------:R-:W3:Y:S04]  /*515f0*/  LDL.LU.64 R48, [R1+0xe40] ;  /* 0x000e400001307983 */ /* 0x000ee80000300a00 */
[----:B------:R-:W3:Y:S04]  /*51600*/  LDL.LU.64 R50, [R1+0xe48] ;  /* 0x000e480001327983 */ /* 0x000ee80000300a00 */
[----:B0-----:R-:W4:Y:S04]  /*51610*/  LDL.LU.64 R40, [R1+0xca0] ;  /* 0x000ca00001287983 */ /* 0x001f280000300a00 */
[----:B------:R-:W4:Y:S04]  /*51620*/  LDL.LU.64 R42, [R1+0xca8] ;  /* 0x000ca800012a7983 */ /* 0x000f280000300a00 */
[----:B------:R-:W3:Y:S04]  /*51630*/  LDL.LU.64 R8, [R1+0xc70] ;  /* 0x000c700001087983 */ /* 0x000ee80000300a00 */
[----:B------:R-:W3:Y:S04]  /*51640*/  LDL.LU.64 R10, [R1+0xc78] ;  /* 0x000c7800010a7983 */ /* 0x000ee80000300a00 */
[----:B------:R-:W3:Y:S04]  /*51650*/  LDL.LU.64 R4, [R1+0xc90] ;  /* 0x000c900001047983 */ /* 0x000ee80000300a00 */
[----:B------:R-:W3:Y:S04]  /*51660*/  LDL.LU.64 R6, [R1+0xc98] ;  /* 0x000c980001067983 */ /* 0x000ee80000300a00 */
[----:B------:R-:W3:Y:S04]  /*51670*/  LDL.LU.64 R52, [R1+0xc80] ;  /* 0x000c800001347983 */ /* 0x000ee80000300a00 */
[----:B------:R-:W3:Y:S04]  /*51680*/  LDL.LU.64 R54, [R1+0xc88] ;  /* 0x000c880001367983 */ /* 0x000ee80000300a00 */
[----:B------:R-:W3:Y:S04]  /*51690*/  LDL.LU.64 R56, [R1+0xa80] ;  /* 0x000a800001387983 */ /* 0x000ee80000300a00 */
[----:B------:R-:W3:Y:S04]  /*516a0*/  LDL.LU.64 R58, [R1+0xa88] ;  /* 0x000a8800013a7983 */ /* 0x000ee80000300a00 */
[----:B------:R-:W-:Y:S04]  /*516b0*/  STL.64 [R1+0x5ed8], R38 ;  /* 0x005ed82601007387 */ /* 0x000fe80000100a00 */
[----:B------:R0:W-:Y:S04]  /*516c0*/  STL.64 [R1+0x5ed0], R36 ;  /* 0x005ed02401007387 */ /* 0x0001e80000100a00 */
[----:B0-----:R-:W3:Y:S04]  /*516d0*/  LDL.LU.64 R36, [R1+0xe50] ;  /* 0x000e500001247983 */ /* 0x001ee80000300a00 */
[----:B------:R-:W3:Y:S01]  /*516e0*/  LDL.LU.64 R38, [R1+0xe58] ;  /* 0x000e580001267983 */ /* 0x000ee20000300a00 */
[C---:B--2---:R-:W-:Y:S11]  /*516f0*/  HMMA.16816.F32 R24, R12.reuse, R32, R24 ;  /* 0x000000200c18723c */ /* 0x044ff60000001818 */
[----:B------:R-:W-:Y:S11]  /*51700*/  @!UPT UIADD3 URZ, URZ, URZ, URZ ;  /* 0x0000003f3f3ff290 */ /* 0x000ff6000fffe03f */
[----:B------:R-:W-:Y:S01]  /*51710*/  @!UPT UIADD3 URZ, URZ, URZ, URZ ;  /* 0x0000003f3f3ff290 */ /* 0x000fe2000fffe03f */
[----:B------:R0:W-:Y:S04]  /*51720*/  STL.64 [R1+0x460], R24 ;  /* 0x0004601801007387 */ /* 0x0001e80000100a00 */
[----:B------:R-:W-:Y:S04]  /*51730*/  STL.64 [R1+0x468], R26 ;  /* 0x0004681a01007387 */ /* 0x000fe80000100a00 */
[----:B0-----:R-:W2:Y:S01]  /*51740*/  LDL.LU.64 R24, [R1+0x5f18] ;  /* 0x005f180001187983 */ /* 0x001ea20000300a00 */
[C---:B----4-:R-:W-:Y:S08]  /*51750*/  HMMA.16816.F32 R40, R12.reuse, R20, R40 ;  /* 0x000000140c28723c */ /* 0x050ff00000001828 */
[C---:B---3--:R-:W-:Y:S11]  /*51760*/  HMMA.16816.F32 R36, R12.reuse, R28, R36 ;  /* 0x0000001c0c24723c */ /* 0x048ff60000001824 */
[----:B------:R-:W-:Y:S11]  /*51770*/  @!UPT UIADD3 URZ, URZ, URZ, URZ ;  /* 0x0000003f3f3ff290 */ /* 0x000ff6000fffe03f */
[----:B------:R-:W-:Y:S01]  /*51780*/  @!UPT UIADD3 URZ, URZ, URZ, URZ ;  /* 0x0000003f3f3ff290 */ /* 0x000fe2000fffe03f */
[----:B------:R-:W-:Y:S04]  /*51790*/  STL.64 [R1+0x450], R36 ;  /* 0x0004502401007387 */ /* 0x000fe80000100a00 */
[----:B------:R0:W-:Y:S01]  /*517a0*/  STL.64 [R1+0x458], R38 ;  /* 0x0004582601007387 */ /* 0x0001e20000100a00 */
[C---:B------:R-:W-:Y:S08]  /*517b0*/  HMMA.16816.F32 R4, R12.reuse, R44, R4 ;  /* 0x0000002c0c04723c */ /* 0x040ff00000001804 */
[C---:B0-----:R-:W-:Y:S08]  /*517c0*/  HMMA.16816.F32 R36, R12.reuse, R16, R8 ;  /* 0x000000100c24723c */ /* 0x041ff00000001808 */
[C---:B--2---:R-:W-:Y:S11]  /*517d0*/  HMMA.16816.F32 R48, R12.reuse, R24, R48 ;  /* 0x000000180c30723c */ /* 0x044ff60000001830 */
[----:B------:R-:W-:Y:S11]  /*517e0*/  @!UPT UIADD3 URZ, URZ, URZ, URZ ;  /* 0x0000003f3f3ff290 */ /* 0x000ff6000fffe03f */
[----:B------:R-:W-:Y:S01]  /*517f0*/  @!UPT UIADD3 URZ, URZ, URZ, URZ ;  /* 0x0000003f3f3ff290 */ /* 0x000fe2000fffe03f */
[----:B------:R-:W-:Y:S04]  /*51800*/  STL.64 [R1+0x440], R48 ;  /* 0x0004403001007387 */ /* 0x000fe80000100a00 */
[----:B------:R-:W-:Y:S04]  /*51810*/  STL.64 [R1+0x448], R50 ;  /* 0x0004483201007387 */ /* 0x000fe80000100a00 */
[----:B------:R-:W0:Y:S04]  /*51820*/  LDSM.16.MT88.4 R48, [R31] ;  /* 0x000000001f30783b */ /* 0x000e280000004200 */
[----:B------:R-:W2:Y:S04]  /*51830*/  LDL.LU.64 R8, [R1+0xa70] ;  /* 0x000a700001087983 */ /* 0x000ea80000300a00 */
[----:B------:R1:W-:Y:S04]  /*51840*/  STL.64 [R1+0x430], R40 ;  /* 0x0004302801007387 */ /* 0x0003e80000100a00 */
[----:B------:R3:W-:Y:S04]  /*51850*/  STL.64 [R1+0x438], R42 ;  /* 0x0004382a01007387 */ /* 0x0007e80000100a00 */
[----:B------:R-:W2:Y:S04]  /*51860*/  LDL.LU.64 R10, [R1+0xa78] ;  /* 0x000a7800010a7983 */ /* 0x000ea80000300a00 */
[----:B------:R4:W-:Y:S04]  /*51870*/  STL.64 [R1+0x420], R36 ;  /* 0x0004202401007387 */ /* 0x0009e80000100a00 */
[----:B------:R-:W-:Y:S04]  /*51880*/  STL.64 [R1+0x428], R38 ;  /* 0x0004282601007387 */ /* 0x000fe80000100a00 */
[----:B-1----:R-:W2:Y:S04]  /*51890*/  LDL.LU.64 R40, [R1+0xa60] ;  /* 0x000a600001287983 */ /* 0x002ea80000300a00 */
[----:B---3--:R-:W2:Y:S04]  /*518a0*/  LDL.LU.64 R42, [R1+0xa68] ;  /* 0x000a6800012a7983 */ /* 0x008ea80000300a00 */
[----:B----4-:R-:W3:Y:S04]  /*518b0*/  LDL.64 R36, [R1+0x10] ;  /* 0x0000100001247983 */ /* 0x010ee80000100a00 */
[----:B0-----:R-:W-:Y:S04]  /*518c0*/  STL.64 [R1+0x5e38], R50 ;  /* 0x005e383201007387 */ /* 0x001fe80000100a00 */
[----:B------:R0:W-:Y:S04]  /*518d0*/  STL.64 [R1+0x5e30], R48 ;  /* 0x005e303001007387 */ /* 0x0001e80000100a00 */
[----:B0-----:R-:W4:Y:S04]  /*518e0*/  LDL.64 R48, [R1] ;  /* 0x0000000001307983 */ /* 0x001f280000100a00 */
[----:B------:R0:W-:Y:S04]  /*518f0*/  STL.64 [R1+0x7a0], R4 ;  /* 0x0007a00401007387 */ /* 0x0001e80000100a00 */
[----:B------:R1:W-:Y:S04]  /*51900*/  STL.64 [R1+0x7a8], R6 ;  /* 0x0007a80601007387 */ /* 0x0003e80000100a00 */
[----:B0-----:R-:W1:Y:S02]  /*51910*/  LDL.LU.64 R4, [R1+0x5f10] ;  /* 0x005f100001047983 */ /* 0x001e640000300a00 */
[C---:B-1----:R-:W-:Y:S02]  /*51920*/  HMMA.16816.F32 R4, R12.reuse, R4, R52 ;  /* 0x000000040c04723c */ /* 0x042fe40000001834 */
[----:B------:R-:W2:Y:S11]  /*51930*/  LDL.LU.64 R52, [R1+0x5f08] ;  /* 0x005f080001347983 */ /* 0x000eb60000300a00 */
[----:B------:R-:W-:Y:S10]  /*51940*/  @!UPT UIADD3 URZ, URZ, URZ, URZ ;  /* 0x0000003f3f3ff290 */ /* 0x000ff4000fffe03f */
[----:B------:R0:W-:Y:S04]  /*51950*/  STL.64 [R1+0x790], R4 ;  /* 0x0007900401007387 */ /* 0x0001e80000100a00 */
[----:B------:R1:W-:Y:S04]  /*51960*/  STL.64 [R1+0x798], R6 ;  /* 0x0007980601007387 */ /* 0x0003e80000100a00 */
[----:B0-----:R-:W3:Y:S04]  /*51970*/  LDL.LU.64 R4, [R1+0x5f00] ;  /* 0x005f000001047983 */ /* 0x001ee80000300a00 */
[----:B------:R-:W3:Y:S01]  /*51980*/  LDL.LU R55, [R1+0x5ef8] ;  /* 0x005ef80001377983 */ /* 0x000ee20000300800 */
[----:B--2---:R-:W-:Y:S01]  /*51990*/  HMMA.16816.F32 R56, R12, R52, R56 ;  /* 0x000000340c38723c */ /* 0x004fe20000001838 */
[----:B-1----:R-:W-:-:S02]  /*519a0*/  IMAD.MOV.U32 R7, RZ, RZ, R52 ;  /* 0x000000ffff077224 */ /* 0x002fc400078e0034 */
[----:B------:R-:W-:Y:S02]  /*519b0*/  IMAD.MOV.U32 R6, RZ, RZ, R53 ;  /* 0x000000ffff067224 */ /* 0x000fe400078e0035 */
[----:B------:R-:W2:Y:S11]  /*519c0*/  LDL.LU.64 R52, [R1+0x5ef0] ;  /* 0x005ef00001347983 */ /* 0x000eb60000300a00 */
[----:B------:R-:W-:Y:S07]  /*519d0*/  @!UPT UIADD3 URZ, URZ, URZ, URZ ;  /* 0x0000003f3f3ff290 */ /* 0x000fee000fffe03f */
[----:B------:R0:W-:Y:S04]  /*519e0*/  STL.64 [R1+0x780], R56 ;  /* 0x0007803801007387 */ /* 0x0001e80000100a00 */
[----:B0-----:R-:W3:Y:S01]  /*519f0*/  LDL.LU.64 R56, [R1+0x5ee8] ;  /* 0x005ee80001387983 */ /* 0x001ee20000300a00 */
[----:B------:R-:W-:Y:S02]  /*51a00*/  IMAD.MOV.U32 R18, RZ, RZ, R58 ;  /* 0x000000ffff127224 */ /* 0x000fe400078e003a */
[----:B------:R-:W-:-:S05]  /*51a10*/  IMAD.MOV.U32 R19, RZ, RZ, R59 ;  /* 0x000000ffff137224 */ /* 0x000fca00078e003b */
[----:B------:R0:W-:Y:S04]  /*51a20*/  STL [R1+0x5a74], R19 ;  /* 0x005a741301007387 */ /* 0x0001e80000100800 */
[----:B------:R1:W-:Y:S01]  /*51a30*/  STL [R1+0x5a70], R18 ;  /* 0x005a701201007387 */ /* 0x0003e20000100800 */
[C---:B--2---:R-:W-:Y:S08]  /*51a40*/  HMMA.16816.F32 R40, R12.reuse, R52, R40 ;  /* 0x000000340c28723c */ /* 0x044ff00000001828 */
[----:B---3--:R-:W-:Y:S01]  /*51a50*/  HMMA.16816.F32 R56, R12, R56, R8 ;  /* 0x000000380c38723c */ /* 0x008fe20000001808 */
[----:B------:R-:W2:Y:S11]  /*51a60*/  LDL.LU.64 R8, [R1+0x5ee0] ;  /* 0x005ee00001087983 */ /* 0x000eb60000300a00 */
[----:B------:R-:W-:Y:S04]  /*51a70*/  @!UPT UIADD3 URZ, URZ, URZ, URZ ;  /* 0x0000003f3f3ff290 */ /* 0x000fe8000fffe03f */
[----:B0-----:R-:W-:Y:S02]  /*51a80*/  IMAD.MOV.U32 R19, RZ, RZ, R40 ;  /* 0x000000ffff137224 */ /* 0x001fe400078e0028 */
[----:B-1----:R-:W-:Y:S02]  /*51a90*/  IMAD.MOV.U32 R18, RZ, RZ, R41 ;  /* 0x000000ffff127224 */ /* 0x002fe400078e0029 */
[----:B------:R-:W-:Y:S02]  /*51aa0*/  IMAD.MOV.U32 R26, RZ, RZ, R42 ;  /* 0x000000ffff1a7224 */ /* 0x000fe400078e002a */
[----:B------:R-:W-:Y:S02]  /*51ab0*/  IMAD.MOV.U32 R27, RZ, RZ, R43 ;  /* 0x000000ffff1b7224 */ /* 0x000fe400078e002b */
[----:B------:R-:W-:Y:S02]  /*51ac0*/  IMAD.MOV.U32 R23, RZ, RZ, R59 ;  /* 0x000000ffff177224 */ /* 0x000fe400078e003b */
[----:B------:R-:W-:Y:S01]  /*51ad0*/  IMAD.MOV.U32 R22, RZ, RZ, R58 ;  /* 0x000000ffff167224 */ /* 0x000fe200078e003a */
[----:B------:R0:W-:Y:S04]  /*51ae0*/  STL.64 [R1+0x770], R56 ;  /* 0x0007703801007387 */ /* 0x0001e80000100a00 */
[----:B------:R-:W-:Y:S04]  /*51af0*/  STL [R1+0x5b2c], R23 ;  /* 0x005b2c1701007387 */ /* 0x000fe80000100800 */
[----:B------:R-:W-:Y:S04]  /*51b00*/  STL [R1+0x5b28], R22 ;  /* 0x005b281601007387 */ /* 0x000fe80000100800 */
[----:B0-----:R-:W4:Y:S04]  /*51b10*/  LDL.LU.64 R56, [R1+0x8d0] ;  /* 0x0008d00001387983 */ /* 0x001f280000300a00 */
[----:B------:R-:W4:Y:S04]  /*51b20*/  LDL.LU.64 R58, [R1+0x8d8] ;  /* 0x0008d800013a7983 */ /* 0x000f280000300a00 */
[----:B------:R-:W3:Y:S04]  /*51b30*/  LDL.LU.64 R40, [R1+0x8c0] ;  /* 0x0008c00001287983 */ /* 0x000ee80000300a00 */
[----:B------:R-:W3:Y:S04]  /*51b40*/  LDL.LU.64 R42, [R1+0x8c8] ;  /* 0x0008c800012a7983 */ /* 0x000ee80000300a00 */
[----:B------:R-:W-:Y:S04]  /*51b50*/  STL [R1+0x5e68], R55 ;  /* 0x005e683701007387 */ /* 0x000fe80000100800 */
[----:B------:R0:W-:Y:S04]  /*51b60*/  STL.64 [R1+0x5e60], R52 ;  /* 0x005e603401007387 */ /* 0x0001e80000100a00 */
[----:B0-----:R-:W2:Y:S04]  /*51b70*/  LDL.LU.64 R52, [R1+0xa50] ;  /* 0x000a500001347983 */ /* 0x001ea80000300a00 */
[----:B------:R-:W2:Y:S01]  /*51b80*/  LDL.LU.64 R54, [R1+0xa58] ;  /* 0x000a580001367983 */ /* 0x000ea20000300a00 */
[----:B------:R-:W-:-:S03]  /*51b90*/  IMAD.MOV.U32 R11, RZ, RZ, R36 ;  /* 0x000000ffff0b7224 */ /* 0x000fc600078e0024 */
[----:B------:R-:W-:Y:S01]  /*51ba0*/  STL [R1+0x5b34], R18 ;  /* 0x005b341201007387 */ /* 0x000fe20000100800 */
[----:B------:R-:W-:-:S03]  /*51bb0*/  IMAD.MOV.U32 R10, RZ, RZ, R37 ;  /* 0x000000ffff0a7224 */ /* 0x000fc600078e0025 */
[----:B------:R-:W-:Y:S04]  /*51bc0*/  STL [R1+0x5b30], R19 ;  /* 0x005b301301007387 */ /* 0x000fe80000100800 */
[----:B------:R-:W3:Y:S01]  /*51bd0*/  LDL.LU.64 R38, [R1+0x5ed8] ;  /* 0x005ed80001267983 */ /* 0x000ee20000300a00 */
[C---:B----4-:R-:W-:Y:S08]  /*51be0*/  HMMA.16816.F32 R56, R12.reuse, R48, R56 ;  /* 0x000000300c38723c */ /* 0x050ff00000001838 */
[C---:B--2---:R-:W-:Y:S01]  /*51bf0*/  HMMA.16816.F32 R52, R12.reuse, R36, R52 ;  /* 0x000000240c34723c */ /* 0x044fe20000001834 */
[----:B------:R-:W2:Y:S11]  /*51c00*/  LDL.LU.64 R36, [R1+0x5ed0] ;  /* 0x005ed00001247983 */ /* 0x000eb60000300a00 */
[----:B------:R-:W-:Y:S11]  /*51c10*/  @!UPT UIADD3 URZ, URZ, URZ, URZ ;  /* 0x0000003f3f3ff290 */ /* 0x000ff6000fffe03f */
[----:B------:R-:W-:Y:S01]  /*51c20*/  @!UPT UIADD3 URZ, URZ, URZ, URZ ;  /* 0x0000003f3f3ff290 */ /* 0x000fe2000fffe03f */
[----:B------:R-:W-:Y:S01]  /*51c30*/  IMAD.MOV.U32 R61, RZ, RZ, R55 ;  /* 0x000000ffff3d7224 */ /* 0x000fe200078e0037 */
[----:B------:R0:W-:Y:S01]  /*51c40*/  STL [R1+0x750], R52 ;  /* 0x0007503401007387 */ /* 0x0001e20000100800 */
[----:B------:R-:W-:Y:S02]  /*51c50*/  IMAD.MOV.U32 R47, RZ, RZ, R54 ;  /* 0x000000ffff2f7224 */ /* 0x000fe400078e0036 */
[----:B------:R-:W-:Y:S02]  /*51c60*/  IMAD.MOV.U32 R46, RZ, RZ, R53 ;  /* 0x000000ffff2e7224 */ /* 0x000fe400078e0035 */
[----:B0-----:R-:W4:Y:S04]  /*51c70*/  LDL.LU.64 R52, [R1+0x8a0] ;  /* 0x0008a00001347983 */ /* 0x001f280000300a00 */
[----:B------:R-:W4:Y:S04]  /*51c80*/  LDL.LU.64 R54, [R1+0x8a8] ;  /* 0x0008a80001367983 */ /* 0x000f280000300a00 */
[----:B------:R-:W-:Y:S04]  /*51c90*/  STL [R1+0x5b40], R61 ;  /* 0x005b403d01007387 */ /* 0x000fe80000100800 */
[----:B------:R-:W-:Y:S04]  /*51ca0*/  STL [R1+0x5b3c], R47 ;  /* 0x005b3c2f01007387 */ /* 0x000fe80000100800 */
[----:B------:R-:W-:Y:S04]  /*51cb0*/  STL [R1+0x5b38], R46 ;  /* 0x005b382e01007387 */ /* 0x000fe80000100800 */
[----:B------:R-:W-:Y:S04]  /*51cc0*/  STL.64 [R1+0x740], R56 ;  /* 0x0007403801007387 */ /* 0x000fe80000100a00 */
[----:B------:R0:W-:Y:S04]  /*51cd0*/  STL.64 [R1+0x748], R58 ;  /* 0x0007483a01007387 */ /* 0x0001e80000100a00 */
[----:B0-----:R-:W2:Y:S04]  /*51ce0*/  LDL.LU.64 R58, [R1+0x5ec8] ;  /* 0x005ec800013a7983 */ /* 0x001ea80000300a00 */
[----:B------:R-:W3:Y:S04]  /*51cf0*/  LDL.LU.64 R56, [R1+0x5ec0] ;  /* 0x005ec00001387983 */ /* 0x000ee80000300a00 */
[----:B------:R0:W-:Y:S04]  /*51d00*/  STL.64 [R1+0x5e40], R48 ;  /* 0x005e403001007387 */ /* 0x0001e80000100a00 */
[----:B0-----:R-:W2:Y:S04]  /*51d10*/  LDL.LU.64 R48, [R1+0x8b0] ;  /* 0x0008b00001307983 */ /* 0x001ea80000300a00 */
[----:B------:R-:W2:Y:S01]  /*51d20*/  LDL.LU.64 R50, [R1+0x8b8] ;  /* 0x0008b80001327983 */ /* 0x000ea20000300a00 */
[C---:B---3--:R-:W-:Y:S08]  /*51d30*/  HMMA.16816.F32 R40, R12.reuse, R56, R40 ;  /* 0x000000380c28723c */ /* 0x048ff00000001828 */
[----:B--2---:R-:W-:Y:S11]  /*51d40*/  HMMA.16816.F32 R48, R12, R4, R48 ;  /* 0x000000040c30723c */ /* 0x004ff60000001830 */
[----:B------:R-:W-:Y:S04]  /*51d50*/  @!UPT UIADD3 URZ, URZ, URZ, URZ ;  /* 0x0000003f3f3ff290 */ /* 0x000fe8000fffe03f */
[----:B------:R-:W-:Y:S04]  /*51d60*/  STL.64 [R1+0x730], R40 ;  /* 0x0007302801007387 */ /* 0x000fe80000100a00 */
[----:B------:R0:W-:Y:S04]  /*51d70*/  STL.64 [R1+0x738], R42 ;  /* 0x0007382a01007387 */ /* 0x0001e80000100a00 */
[----:B0-----:R-:W2:Y:S04]  /*51d80*/  LDL.LU.64 R42, [R1+0x5eb8] ;  /* 0x005eb800012a7983 */ /* 0x001ea80000300a00 */
[----:B------:R-:W2:Y:S01]  /*51d90*/  LDL.LU.64 R40, [R1+0x5eb0] ;  /* 0x005eb00001287983 */ /* 0x000ea20000300a00 */
[----:B------:R-:W-:-:S03]  /*51da0*/  IMAD.MOV.U32 R3, RZ, RZ, R49 ;  /* 0x000000ffff037224 */ /* 0x000fc600078e0031 */
[----:B------:R-:W-:Y:S01]  /*51db0*/  STL.64 [R1+0x5e50], R58 ;  /* 0x005e503a01007387 */ /* 0x000fe20000100a00 */
[----:B------:R-:W-:Y:S02]  /*51dc0*/  IMAD.MOV.U32 R2, RZ, RZ, R50 ;  /* 0x000000ffff027224 */ /* 0x000fe400078e0032 */
[----:B------:R-:W-:Y:S01]  /*51dd0*/  IMAD.MOV.U32 R0, RZ, RZ, R51 ;  /* 0x000000ffff007224 */ /* 0x000fe200078e0033 */
[----:B------:R-:W-:Y:S04]  /*51de0*/  STL.64 [R1+0x5e48], R56 ;  /* 0x005e483801007387 */ /* 0x000fe80000100a00 */
[----:B------:R4:W-:Y:S02]  /*51df0*/  STL [R1+0x720], R48 ;  /* 0x0007203001007387 */ /* 0x0009e40000100800 */
[----:B----4-:R-:W-:Y:S02]  /*51e00*/  HMMA.16816.F32 R48, R12, R8, R52 ;  /* 0x000000080c30723c */ /* 0x010fe40000001834 */
[----:B------:R-:W2:Y:S04]  /*51e10*/  LDL.LU.64 R12, [R1+0xd70] ;  /* 0x000d7000010c7983 */ /* 0x000ea80000300a00 */
[----:B------:R-:W2:Y:S11]  /*51e20*/  LDL.LU.64 R14, [R1+0xd78] ;  /* 0x000d7800010e7983 */ /* 0x000eb60000300a00 */
[----:B------:R-:W-:Y:S06]  /*51e30*/  @!UPT UIADD3 URZ, URZ, URZ, URZ ;  /* 0x0000003f3f3ff290 */ /* 0x000fec000fffe03f */
[----:B------:R-:W-:Y:S04]  /*51e40*/  STL.64 [R1+0x410], R48 ;  /* 0x0004103001007387 */ /* 0x000fe80000100a00 */
[----:B------:R-:W-:Y:S04]  /*51e50*/  STL.64 [R1+0x418], R50 ;  /* 0x0004183201007387 */ /* 0x000fe80000100a00 */
[----:B------:R-:W3:Y:S04]  /*51e60*/  LDL.64 R52, [R1+0x30] ;  /* 0x0000300001347983 */ /* 0x000ee80000100a00 */
[----:B---3--:R0:W-:Y:S04]  /*51e70*/  STL.64 [R1+0x5e70], R52 ;  /* 0x005e703401007387 */ /* 0x0081e80000100a00 */
[----:B------:R-:W3:Y:S04]  /*51e80*/  LDL.LU.64 R56, [R1+0xd40] ;  /* 0x000d400001387983 */ /* 0x000ee80000300a00 */
[----:B------:R-:W3:Y:S01]  /*51e90*/  LDL.LU.64 R58, [R1+0xd48] ;  /* 0x000d4800013a7983 */ /* 0x000ee20000300a00 */
[----:B0-----:R-:W-:-:S02]  /*51ea0*/  IMAD.MOV.U32 R52, RZ, RZ, R7 ;  /* 0x000000ffff347224 */ /* 0x001fc400078e0007 */
[----:B------:R-:W-:-:S05]  /*51eb0*/  IMAD.MOV.U32 R53, RZ, RZ, R6 ;  /* 0x000000ffff357224 */ /* 0x000fca00078e0006 */
[----:B------:R0:W-:Y:S04]  /*51ec0*/  STL.64 [R1+0x5e88], R52 ;  /* 0x005e883401007387 */ /* 0x0001e80000100a00 */
[----:B0-----:R-:W4:Y:S01]  /*51ed0*/  LDL.64 R52, [R1+0x50] ;  /* 0x0000500001347983 */ /* 0x001f220000100a00 */
[C---:B--2---:R-:W-:Y:S01]  /*51ee0*/  HMMA.16816.F32 R12, R40.reuse, R36, R12 ;  /* 0x00000024280c723c */ /* 0x044fe2000000180c */
[----:B------:R-:W-:Y:S02]  /*51ef0*/  IMAD.MOV.U32 R48, RZ, RZ, R11 ;  /* 0x000000ffff307224 */ /* 0x000fe400078e000b */
[----:B------:R-:W-:Y:S11]  /*51f00*/  IMAD.MOV.U32 R49, RZ, RZ, R10 ;  /* 0x000000ffff317224 */ /* 0x000ff600078e000a */
[----:B------:R-:W-:Y:S10]  /*51f10*/  @!UPT UIADD3 URZ, URZ, URZ, URZ ;  /* 0x0000003f3f3ff290 */ /* 0x000ff4000fffe03f */
[----:B------:R-:W-:Y:S02]  /*51f20*/  IMAD.MOV.U32 R6, RZ, RZ, R13 ;  /* 0x000000ffff067224 */ /* 0x000fe400078e000d */
[----:B------:R-:W-:Y:S02]  /*51f30*/  IMAD.MOV.U32 R7, RZ, RZ, R14 ;  /* 0x000000ffff077224 */ /* 0x000fe400078e000e */
[----:B------:R-:W-:Y:S01]  /*51f40*/  IMAD.MOV.U32 R60, RZ, RZ, R15 ;  /* 0x000000ffff3c7224 */ /* 0x000fe200078e000f */
[----:B----4-:R0:W-:Y:S04]  /*51f50*/  STL.64 [R1+0x5ea0], R52 ;  /* 0x005ea03401007387 */ /* 0x0101e80000100a00 */
[----:B0-----:R-:W2:Y:S04]  /*51f60*/  LDL.LU.64 R52, [R1+0xd50] ;  /* 0x000d500001347983 */ /* 0x001ea80000300a00 */
[----:B------:R-:W2:Y:S04]  /*51f70*/  LDL.LU.64 R54, [R1+0xd58] ;  /* 0x000d580001367983 */ /* 0x000ea80000300a00 */
[----:B------:R0:W-:Y:S04]  /*51f80*/  STL.64 [R1+0x5e58], R48 ;  /* 0x005e583001007387 */ /* 0x0001e80000100a00 */
[----:B------:R1:W-:Y:S04]  /*51f90*/  STL [R1+0x220], R12 ;  /* 0x0002200c01007387 */ /* 0x0003e80000100800 */
[----:B0-----:R-:W4:Y:S04]  /*51fa0*/  LDL.LU.64 R48, [R1+0xb70] ;  /* 0x000b700001307983 */ /* 0x001f280000300a00 */
[----:B------:R-:W4:Y:S04]  /*51fb0*/  LDL.LU.64 R50, [R1+0xb78] ;  /* 0x000b780001327983 */ /* 0x000f280000300a00 */
[----:B-1----:R-:W2:Y:S04]  /*51fc0*/  LDL.LU.64 R12, [R1+0xb10] ;  /* 0x000b1000010c7983 */ /* 0x002ea80000300a00 */
[----:B------:R-:W2:Y:S04]  /*51fd0*/  LDL.LU.64 R14, [R1+0xb18] ;  /* 0x000b1800010e7983 */ /* 0x000ea80000300a00 */
[----:B------:R-:W-:Y:S04]  /*51fe0*/  STL.64 [R1+0x5e98], R6 ;  /* 0x005e980601007387 */ /* 0x000fe80000100a00 */
[----:B------:R0:W-:Y:S04]  /*51ff0*/  STL.64 [R1+0x5e90], R4 ;  /* 0x005e900401007387 */ /* 0x0001e80000100a00 */
[----:B0-----:R-:W2:Y:S04]  /*52000*/  LDL.LU.64 R4, [R1+0xd60] ;  /* 0x000d600001047983 */ /* 0x001ea80000300a00 */
[----:B------:R-:W2:Y:S04]  /*52010*/  LDL.LU.64 R6, [R1+0xd68] ;  /* 0x000d680001067983 */ /* 0x000ea80000300a00 */
[----:B------:R-:W-:Y:S04]  /*52020*/  STL.64 [R1+0x5e80], R38 ;  /* 0x005e802601007387 */ /* 0x000fe80000100a00 */
[----:B------:R-:W-:Y:S04]  /*52030*/  STL.64 [R1+0x5e78], R36 ;  /* 0x005e782401007387 */ /* 0x000fe80000100a00 */
[----:B------:R-:W-:Y:S04]  /*52040*/  STL.64 [R1+0x5e28], R34 ;  /* 0x005e282201007387 */ /* 0x000fe80000100a00 */
[----:B------:R0:W-:Y:S01]  /*52050*/  STL.64 [R1+0x5e20], R32 ;  /* 0x005e202001007387 */ /* 0x0001e20000100a00 */
[C---:B--2---:R-:W-:Y:S08]  /*52060*/  HMMA.16816.F32 R4, R40.reuse, R32, R4 ;  /* 0x000000202804723c */ /* 0x044ff00000001804 */
[C---:B0-----:R-:W-:Y:S11]  /*52070*/  HMMA.16816.F32 R32, R40.reuse, R28, R52 ;  /* 0x0000001c2820723c */ /* 0x041ff60000001834 */
[----:B------:R-:W-:Y:S04]  /*52080*/  @!UPT UIADD3 URZ, URZ, URZ, URZ ;  /* 0x0000003f3f3ff290 */ /* 0x000fe8000fffe03f */
[----:B------:R-:W-:Y:S04]  /*52090*/  STL.64 [R1+0x210], R4 ;  /* 0x0002100401007387 */ /* 0x000fe80000100a00 */
[----:B------:R3:W-:Y:S02]  /*520a0*/  STL.64 [R1+0x218], R6 ;  /* 0x0002180601007387 */ /* 0x0007e40000100a00 */
[----:B---3--:R-:W-:Y:S02]  /*520b0*/  HMMA.16816.F32 R4, R40, R24, R56 ;  /* 0x000000182804723c */ /* 0x008fe40000001838 */
[----:B------:R-:W-:Y:S04]  /*520c0*/  STL.64 [R1+0x200], R32 ;  /* 0x0002002001007387 */ /* 0x000fe80000100a00 */
[----:B------:R-:W-:Y:S11]  /*520d0*/  STL.64 [R1+0x208], R34 ;  /* 0x0002082201007387 */ /* 0x000ff60000100a00 */
[----:B------:R-:W-:Y:S06]  /*520e0*/  @!UPT UIADD3 URZ, URZ, URZ, URZ ;  /* 0x0000003f3f3ff290 */ /* 0x000fec000fffe03f */
[----:B------:R4:W-:Y:S04]  /*520f0*/  STL.64 [R1+0x1f0], R4 ;  /* 0x0001f00401007387 */ /* 0x0009e80000100a00 */
[----:B------:R-:W2:Y:S04]  /*52100*/  LDL.LU.64 R52, [R1+0xb30] ;  /* 0x000b300001347983 */ /* 0x000ea80000300a00 */
[----:B------:R-:W2:Y:S01]  /*52110*/  LDL.LU.64 R54, [R1+0xb38] ;  /* 0x000b380001367983 */ /* 0x000ea20000300a00 */
[----:B------:R-:W-:Y:S02]  /*52120*/  IMAD.MOV.U32 R10, RZ, RZ, R6 ;  /* 0x000000ffff0a7224 */ /* 0x000fe400078e0006 */
[----:B------:R-:W-:-:S02]  /*52130*/  IMAD.MOV.U32 R11, RZ, RZ, R7 ;  /* 0x000000ffff0b7224 */ /* 0x000fc400078e0007 */
[C---:B----4-:R-:W-:Y:S08]  /*52140*/  HMMA.16816.F32 R4, R40.reuse, R20, R48 ;  /* 0x000000142804723c */ /* 0x050ff00000001830 */
[C---:B------:R-:W-:Y:S11]  /*52150*/  HMMA.16816.F32 R12, R40.reuse, R16, R12 ;  /* 0x00000010280c723c */ /* 0x040ff6000000180c */
[----:B------:R-:W-:Y:S04]  /*52160*/  @!UPT UIADD3 URZ, URZ, URZ, URZ ;  /* 0x0000003f3f3ff290 */ /* 0x000fe8000fffe03f */
[----:B------:R0:W-:Y:S04]  /*52170*/  STL.64 [R1+0x1e0], R4 ;  /* 0x0001e00401007387 */ /* 0x0001e80000100a00 */
[----:B------:R1:W-:Y:S04]  /*52180*/  STL.64 [R1+0x1e8], R6 ;  /* 0x0001e80601007387 */ /* 0x0003e80000100a00 */
[----:B0-----:R-:W3:Y:S04]  /*52190*/  LDL.LU.64 R4, [R1+0xb20] ;  /* 0x000b200001047983 */ /* 0x001ee80000300a00 */
[----:B-1----:R-:W3:Y:S04]  /*521a0*/  LDL.LU.64 R6, [R1+0xb28] ;  /* 0x000b280001067983 */ /* 0x002ee80000300a00 */
[----:B------:R-:W4:Y:S04]  /*521b0*/  LDL.LU.64 R36, [R1+0x6c0] ;  /* 0x0006c00001247983 */ /* 0x000f280000300a00 */
[----:B------:R-:W4:Y:S04]  /*521c0*/  LDL.LU.64 R38, [R1+0x6c8] ;  /* 0x0006c80001267983 */ /* 0x000f280000300a00 */
[----:B------:R-:W-:Y:S04]  /*521d0*/  STL.64 [R1+0x1d0], R12 ;  /* 0x0001d00c01007387 */ /* 0x000fe80000100a00 */
[----:B------:R-:W-:Y:S04]  /*521e0*/  STL.64 [R1+0x1d8], R14 ;  /* 0x0001d80e01007387 */ /* 0x000fe80000100a00 */
[----:B------:R0:W1:Y:S04]  /*521f0*/  LDSM.16.MT88.4 R12, [R31+0x80] ;  /* 0x000080001f0c783b */ /* 0x0000680000004200 */
[----:B------:R-:W3:Y:S04]  /*52200*/  LDL.LU.64 R48, [R1+0x6a0] ;  /* 0x0006a00001307983 */ /* 0x000ee80000300a00 */
[----:B------:R-:W3:Y:S04]  /*52210*/  LDL.LU.64 R50, [R1+0x6a8] ;  /* 0x0006a80001327983 */ /* 0x000ee80000300a00 */
[----:B0-----:R-:W3:Y:S04]  /*52220*/  LDL.LU R31, [R1+0x5ea8] ;  /* 0x005ea800011f7983 */ /* 0x001ee80000300800 */
[----:B------:R-:W3:Y:S04]  /*52230*/  LDL.LU.64 R56, [R1+0x690] ;  /* 0x0006900001387983 */ /* 0x000ee80000300a00 */
[----:B------:R-:W3:Y:S04]  /*52240*/  LDL.LU.64 R58, [R1+0x698] ;  /* 0x00069800013a7983 */ /* 0x000ee80000300a00 */
[----:B------:R-:W3:Y:S04]  /*52250*/  LDL.LU.64 R32, [R1+0x510] ;  /* 0x0005100001207983 */ /* 0x000ee80000300a00 */
[----:B------:R-:W3:Y:S04]  /*52260*/  LDL.LU.64 R34, [R1+0x518] ;  /* 0x0005180001227983 */ /* 0x000ee80000300a00 */
[----:B-1----:R-:W-:Y:S04]  /*52270*/  STL.64 [R1+0x5d98], R14 ;  /* 0x005d980e01007387 */ /* 0x002fe80000100a00 */
        /* <DEDUP_REMOVED lines=8> */
[----:B0-----:R-:W3:Y:S04]  /*52300*/  LDL.LU.64 R52, [R1+0x5ea0] ;  /* 0x005ea00001347983 */ /* 0x001ee80000300a00 */
[----:B------:R-:W2:Y:S01]  /*52310*/  LDL R22, [R1+0x2f6c] ;  /* 0x002f6c0001167983 */ /* 0x000ea20000100800 */
[----:B---3--:R-:W-:Y:S01]  /*52320*/  HMMA.16816.F32 R4, R40, R52, R4 ;  /* 0x000000342804723c */ /* 0x008fe20000001804 */
[----:B------:R-:W-:-:S02]  /*52330*/  IMAD.MOV.U32 R19, RZ, RZ, R52 ;  /* 0x000000ffff137224 */ /* 0x000fc400078e0034 */
[----:B------:R-:W-:Y:S11]  /*52340*/  IMAD.MOV.U32 R18, RZ, RZ, R53 ;  /* 0x000000ffff127224 */ /* 0x000ff600078e0035 */
[----:B------:R-:W-:Y:S09]  /*52350*/  @!UPT UIADD3 URZ, URZ, URZ, URZ ;  /* 0x0000003f3f3ff290 */ /* 0x000ff2000fffe03f */
[----:B------:R-:W-:Y:S04]  /*52360*/  STL.64 [R1+0x5f0], R4 ;  /* 0x0005f00401007387 */ /* 0x000fe80000100a00 */
[----:B------:R0:W-:Y:S04]  /*52370*/  STL.64 [R1+0x5f8], R6 ;  /* 0x0005f80601007387 */ /* 0x0001e80000100a00 */
[----:B0-----:R-:W3:Y:S04]  /*52380*/  LDL.LU.64 R6, [R1+0x5e98] ;  /* 0x005e980001067983 */ /* 0x001ee80000300a00 */
[----:B------:R-:W2:Y:S04]  /*52390*/  LDL.LU.64 R4, [R1+0x5e90] ;  /* 0x005e900001047983 */ /* 0x000ea80000300a00 */
[----:B------:R-:W4:Y:S02]  /*523a0*/  LDL.LU.64 R52, [R1+0x5e88] ;  /* 0x005e880001347983 */ /* 0x000f240000300a00 */
[C---:B----4-:R-:W-:Y:S02]  /*523b0*/  HMMA.16816.F32 R52, R40.reuse, R52, R36 ;  /* 0x000000342834723c */ /* 0x050fe40000001824 */
[----:B------:R-:W4:Y:S04]  /*523c0*/  LDL.LU.64 R38, [R1+0x5e80] ;  /* 0x005e800001267983 */ /* 0x000f280000300a00 */
[----:B------:R-:W2:Y:S11]  /*523d0*/  LDL.LU.64 R36, [R1+0x5e78] ;  /* 0x005e780001247983 */ /* 0x000eb60000300a00 */
[----:B------:R-:W-:Y:S06]  /*523e0*/  @!UPT UIADD3 URZ, URZ, URZ, URZ ;  /* 0x0000003f3f3ff290 */ /* 0x000fec000fffe03f */
[----:B------:R0:W-:Y:S04]  /*523f0*/  STL.64 [R1+0x5e0], R52 ;  /* 0x0005e03401007387 */ /* 0x0001e80000100a00 */
[----:B------:R1:W-:Y:S04]  /*52400*/  STL.64 [R1+0x5e8], R54 ;  /* 0x0005e83601007387 */ /* 0x0003e80000100a00 */
[----:B0-----:R-:W2:Y:S02]  /*52410*/  LDL.LU.64 R52, [R1+0x5e70] ;  /* 0x005e700001347983 */ /* 0x001ea40000300a00 */
[----:B--2---:R-:W-:Y:S11]  /*52420*/  HMMA.16816.F32 R12, R40, R52, R12 ;  /* 0x00000034280c723c */ /* 0x004ff6000000180c */
[----:B------:R-:W-:Y:S11]  /*52430*/  @!UPT UIADD3 URZ, URZ, URZ, URZ ;  /* 0x0000003f3f3ff290 */ /* 0x000ff6000fffe03f */
[----:B------:R-:W-:Y:S01]  /*52440*/  @!UPT UIADD3 URZ, URZ, URZ, URZ ;  /* 0x0000003f3f3ff290 */ /* 0x000fe2000fffe03f */
[----:B------:R0:W-:Y:S04]  /*52450*/  STL.64 [R1+0x5d0], R12 ;  /* 0x0005d00c01007387 */ /* 0x0001e80000100a00 */
[----:B------:R-:W-:Y:S04]  /*52460*/  STL.64 [R1+0x5d8], R14 ;  /* 0x0005d80e01007387 */ /* 0x000fe80000100a00 */
[----:B-1----:R-:W2:Y:S01]  /*52470*/  LDL.LU R55, [R1+0x5e68] ;  /* 0x005e680001377983 */ /* 0x002ea20000300800 */
[----:B0-----:R-:W-:Y:S02]  /*52480*/  IMAD.MOV.U32 R13, RZ, RZ, R52 ;  /* 0x000000ffff0d7224 */ /* 0x001fe400078e0034 */
[----:B------:R-:W-:-:S02]  /*52490*/  IMAD.MOV.U32 R12, RZ, RZ, R53 ;  /* 0x000000ffff0c7224 */ /* 0x000fc400078e0035 */
[----:B------:R-:W2:Y:S02]  /*524a0*/  LDL.LU.64 R52, [R1+0x5e60] ;  /* 0x005e600001347983 */ /* 0x000ea40000300a00 */
[C---:B--2---:R-:W-:Y:S11]  /*524b0*/  HMMA.16816.F32 R48, R40.reuse, R52, R48 ;  /* 0x000000342830723c */ /* 0x044ff60000001830 */
[----:B------:R-:W-:Y:S11]  /*524c0*/  @!UPT UIADD3 URZ, URZ, URZ, URZ ;  /* 0x0000003f3f3ff290 */ /* 0x000ff6000fffe03f */
[----:B------:R-:W-:Y:S01]  /*524d0*/  @!UPT UIADD3 URZ, URZ, URZ, URZ ;  /* 0x0000003f3f3ff290 */ /* 0x000fe2000fffe03f */
[----:B------:R0:W-:Y:S04]  /*524e0*/  STL.64 [R1+0x5c0], R48 ;  /* 0x0005c03001007387 */ /* 0x0001e80000100a00 */
[----:B------:R-:W-:Y:S04]  /*524f0*/  STL.64 [R1+0x5c8], R50 ;  /* 0x0005c83201007387 */ /* 0x000fe80000100a00 */
[----:B0-----:R-:W2:Y:S04]  /*52500*/  LDL.LU.64 R48, [R1+0x5e58] ;  /* 0x005e580001307983 */ /* 0x001ea80000300a00 */
[----:B------:R-:W-:Y:S04]  /*52510*/  STL [R1+0x5de0], R55 ;  /* 0x005de03701007387 */ /* 0x000fe80000100800 */
[----:B------:R0:W-:Y:S04]  /*52520*/  STL.64 [R1+0x5dd8], R52 ;  /* 0x005dd83401007387 */ /* 0x0001e80000100a00 */
[----:B0-----:R-:W3:Y:S04]  /*52530*/  LDL.LU.64 R52, [R1+0x520] ;  /* 0x0005200001347983 */ /* 0x001ee80000300a00 */
[----:B------:R-:W3:Y:S01]  /*52540*/  LDL.LU.64 R54, [R1+0x528] ;  /* 0x0005280001367983 */ /* 0x000ee20000300a00 */
[C---:B--2---:R-:W-:Y:S03]  /*52550*/  HMMA.16816.F32 R48, R40.reuse, R48, R56 ;  /* 0x000000302830723c */ /* 0x044fe60000001838 */
[----:B------:R-:W2:Y:S04]  /*52560*/  LDL.LU.64 R58, [R1+0x5e50] ;  /* 0x005e5000013a7983 */ /* 0x000ea80000300a00 */
[----:B------:R-:W2:Y:S11]  /*52570*/  LDL.LU.64 R56, [R1+0x5e48] ;  /* 0x005e480001387983 */ /* 0x000eb60000300a00 */
[----:B------:R-:W-:Y:S05]  /*52580*/  @!UPT UIADD3 URZ, URZ, URZ, URZ ;  /* 0x0000003f3f3ff290 */ /* 0x000fea000fffe03f */
[----:B------:R0:W-:Y:S04]  /*52590*/  STL.64 [R1+0x5b0], R48 ;  /* 0x0005b03001007387 */ /* 0x0001e80000100a00 */
[----:B------:R1:W-:Y:S04]  /*525a0*/  STL.64 [R1+0x5b8], R50 ;  /* 0x0005b83201007387 */ /* 0x0003e80000100a00 */
[----:B0-----:R-:W3:Y:S01]  /*525b0*/  LDL.LU.64 R48, [R1+0x5e40] ;  /* 0x005e400001307983 */ /* 0x001ee20000300a00 */
[C---:B--2---:R-:W-:Y:S08]  /*525c0*/  HMMA.16816.F32 R32, R40.reuse, R56, R32 ;  /* 0x000000382820723c */ /* 0x044ff00000001820 */
[----:B---3--:R-:W-:Y:S01]  /*525d0*/  HMMA.16816.F32 R52, R40, R48, R52 ;  /* 0x000000302834723c */ /* 0x008fe20000001834 */
[----:B------:R-:W-:-:S02]  /*525e0*/  IMAD.MOV.U32 R15, RZ, RZ, R48 ;  /* 0x000000ffff0f7224 */ /* 0x000fc400078e0030 */
[----:B------:R-:W-:Y:S11]  /*525f0*/  IMAD.MOV.U32 R14, RZ, RZ, R49 ;  /* 0x000000ffff0e7224 */ /* 0x000ff600078e0031 */
[----:B------:R-:W-:Y:S09]  /*52600*/  @!UPT UIADD3 URZ, URZ, URZ, URZ ;  /* 0x0000003f3f3ff290 */ /* 0x000ff2000fffe03f */
[----:B------:R0:W-:Y:S04]  /*52610*/  STL.64 [R1+0x5a0], R52 ;  /* 0x0005a03401007387 */ /* 0x0001e80000100a00 */
[----:B------:R-:W-:Y:S04]  /*52620*/  STL.64 [R1+0x5a8], R54 ;  /* 0x0005a83601007387 */ /* 0x000fe80000100a00 */
[----:B-1----:R-:W2:Y:S04]  /*52630*/  LDL.LU.64 R50, [R1+0x5e38] ;  /* 0x005e380001327983 */ /* 0x002ea80000300a00 */
[----:B------:R-:W2:Y:S01]  /*52640*/  LDL.LU.64 R48, [R1+0x5e30] ;  /* 0x005e300001307983 */ /* 0x000ea20000300a00 */
[----:B0-----:R-:W-:-:S02]  /*52650*/  IMAD.MOV.U32 R52, RZ, RZ, R13 ;  /* 0x000000ffff347224 */ /* 0x001fc400078e000d */
[----:B------:R-:W-:Y:S01]  /*52660*/  IMAD.MOV.U32 R53, RZ, RZ, R12 ;  /* 0x000000ffff357224 */ /* 0x000fe200078e000c */
[----:B------:R-:W-:Y:S04]  /*52670*/  STL.64 [R1+0x5da8], R58 ;  /* 0x005da83a01007387 */ /* 0x000fe80000100a00 */
[----:B------:R0:W-:Y:S04]  /*52680*/  STL.64 [R1+0x5da0], R56 ;  /* 0x005da03801007387 */ /* 0x0001e80000100a00 */
[----:B------:R-:W-:Y:S04]  /*52690*/  STL.64 [R1+0x590], R32 ;  /* 0x0005902001007387 */ /* 0x000fe80000100a00 */
[----:B------:R-:W-:Y:S01]  /*526a0*/  STL.64 [R1+0x598], R34 ;  /* 0x0005982201007387 */ /* 0x000fe20000100a00 */
[----:B0-----:R-:W-:-:S03]  /*526b0*/  IMAD.MOV.U32 R56, RZ, RZ, R15 ;  /* 0x000000ffff387224 */ /* 0x001fc600078e000f */
[----:B------:R-:W3:Y:S01]  /*526c0*/  LDL.LU.64 R12, [R1+0x4f0] ;  /* 0x0004f000010c7983 */ /* 0x000ee20000300a00 */
[----:B------:R-:W-:-:S03]  /*526d0*/  IMAD.MOV.U32 R57, RZ, RZ, R14 ;  /* 0x000000ffff397224 */ /* 0x000fc600078e000e */
[----:B------:R-:W3:Y:S04]  /*526e0*/  LDL.LU.64 R14, [R1+0x4f8] ;  /* 0x0004f800010e7983 */ /* 0x000ee80000300a00 */
[----:B------:R0:W-:Y:S04]  /*526f0*/  STL.64 [R1+0x5df0], R52 ;  /* 0x005df03401007387 */ /* 0x0001e80000100a00 */
[----:B0-----:R-:W2:Y:S04]  /*52700*/  LDL.64 R52, [R1+0x40] ;  /* 0x0000400001347983 */ /* 0x001ea80000100a00 */
[----:B--2---:R-:W-:Y:S04]  /*52710*/  STL.64 [R1+0x5e08], R52 ;  /* 0x005e083401007387 */ /* 0x004fe80000100a00 */
[----:B------:R-:W2:Y:S04]  /*52720*/  LDL.LU.64 R32, [R1+0xe30] ;  /* 0x000e300001207983 */ /* 0x000ea80000300a00 */
[----:B------:R-:W2:Y:S04]  /*52730*/  LDL.LU.64 R34, [R1+0xe38] ;  /* 0x000e380001227983 */ /* 0x000ea80000300a00 */
[----:B------:R0:W-:Y:S04]  /*52740*/  STL.64 [R1+0x5dc0], R56 ;  /* 0x005dc03801007387 */ /* 0x0001e80000100a00 */
[----:B0-----:R-:W2:Y:S04]  /*52750*/  LDL.64 R56, [R1+0x10] ;  /* 0x0000100001387983 */ /* 0x001ea80000100a00 */
[----:B--2---:R0:W-:Y:S04]  /*52760*/  STL.64 [R1+0x5de8], R56 ;  /* 0x005de83801007387 */ /* 0x0041e80000100a00 */
[----:B0-----:R-:W2:Y:S04]  /*52770*/  LDL.LU.64 R56, [R1+0x500] ;  /* 0x0005000001387983 */ /* 0x001ea80000300a00 */
[----:B------:R-:W2:Y:S01]  /*52780*/  LDL.LU.64 R58, [R1+0x508] ;  /* 0x00050800013a7983 */ /* 0x000ea20000300a00 */
[----:B---3--:R-:W-:Y:S08]  /*52790*/  HMMA.16816.F32 R12, R40, R8, R12 ;  /* 0x00000008280c723c */ /* 0x008ff0000000180c */
[----:B------:R-:W-:Y:S08]  /*527a0*/  HMMA.16816.F32 R32, R48, R36, R32 ;  /* 0x000000243020723c */ /* 0x000ff00000001820 */
[----:B--2---:R-:W-:Y:S11]  /*527b0*/  HMMA.16816.F32 R56, R40, R4, R56 ;  /* 0x000000042838723c */ /* 0x004ff60000001838 */
[----:B------:R-:W-:Y:S11]  /*527c0*/  @!UPT UIADD3 URZ, URZ, URZ, URZ ;  /* 0x0000003f3f3ff290 */ /* 0x000ff6000fffe03f */
[----:B------:R-:W-:Y:S01]  /*527d0*/  @!UPT UIADD3 URZ, URZ, URZ, URZ ;  /* 0x0000003f3f3ff290 */ /* 0x000fe2000fffe03f */
[----:B------:R0:W-:Y:S04]  /*527e0*/  STL.64 [R1+0x580], R56 ;  /* 0x0005803801007387 */ /* 0x0001e80000100a00 */
[----:B------:R1:W-:Y:S04]  /*527f0*/  STL.64 [R1+0x588], R58 ;  /* 0x0005883a01007387 */ /* 0x0003e80000100a00 */
[----:B0-----:R-:W2:Y:S04]  /*52800*/  LDL.LU.64 R56, [R1+0xc50] ;  /* 0x000c500001387983 */ /* 0x001ea80000300a00 */
[----:B-1----:R-:W2:Y:S04]  /*52810*/  LDL.LU.64 R58, [R1+0xc58] ;  /* 0x000c5800013a7983 */ /* 0x002ea80000300a00 */
[----:B------:R-:W-:Y:S04]  /*52820*/  STL.64 [R1+0x5db8], R6 ;  /* 0x005db80601007387 */ /* 0x000fe80000100a00 */
[----:B------:R0:W-:Y:S04]  /*52830*/  STL.64 [R1+0x5db0], R4 ;  /* 0x005db00401007387 */ /* 0x0001e80000100a00 */
[----:B0-----:R-:W3:Y:S04]  /*52840*/  LDL.LU.64 R4, [R1+0xe20] ;  /* 0x000e200001047983 */ /* 0x001ee80000300a00 */
[----:B------:R-:W3:Y:S04]  /*52850*/  LDL.LU.64 R6, [R1+0xe28] ;  /* 0x000e280001067983 */ /* 0x000ee80000300a00 */
[----:B------:R-:W2:Y:S04]  /*52860*/  LDL.LU.64 R40, [R1+0xe00] ;  /* 0x000e000001287983 */ /* 0x000ea80000300a00 */
[----:B------:R-:W2:Y:S04]  /*52870*/  LDL.LU.64 R42, [R1+0xe08] ;  /* 0x000e0800012a7983 */ /* 0x000ea80000300a00 */
[----:B------:R0:W-:Y:S04]  /*52880*/  STL.64 [R1+0x1c0], R12 ;  /* 0x0001c00c01007387 */ /* 0x0001e80000100a00 */
[----:B------:R1:W-:Y:S04]  /*52890*/  STL.64 [R1+0x1c8], R14 ;  /* 0x0001c80e01007387 */ /* 0x0003e80000100a00 */
[----:B0-----:R-:W2:Y:S04]  /*528a0*/  LDL.LU.64 R12, [R1+0xc10] ;  /* 0x000c1000010c7983 */ /* 0x001ea80000300a00 */
[----:B-1----:R-:W2:Y:S04]  /*528b0*/  LDL.LU.64 R14, [R1+0xc18] ;  /* 0x000c1800010e7983 */ /* 0x002ea80000300a00 */
[----:B------:R-:W-:Y:S04]  /*528c0*/  STL.64 [R1+0x5dd0], R10 ;  /* 0x005dd00a01007387 */ /* 0x000fe80000100a00 */
[----:B------:R0:W-:Y:S04]  /*528d0*/  STL.64 [R1+0x5dc8], R8 ;  /* 0x005dc80801007387 */ /* 0x0001e80000100a00 */
[----:B0-----:R-:W2:Y:S04]  /*528e0*/  LDL.LU.64 R8, [R1+0xe10] ;  /* 0x000e100001087983 */ /* 0x001ea80000300a00 */
[----:B------:R-:W2:Y:S04]  /*528f0*/  LDL.LU.64 R10, [R1+0xe18] ;  /* 0x000e1800010a7983 */ /* 0x000ea80000300a00 */
[----:B------:R-:W-:Y:S04]  /*52900*/  STL.64 [R1+0x400], R32 ;  /* 0x0004002001007387 */ /* 0x000fe80000100a00 */
[----:B------:R0:W-:Y:S04]  /*52910*/  STL.64 [R1+0x408], R34 ;  /* 0x0004082201007387 */ /* 0x0001e80000100a00 */
[----:B0-----:R-:W2:Y:S04]  /*52920*/  LDL.LU.64 R34, [R1+0x5e28] ;  /* 0x005e280001227983 */ /* 0x001ea80000300a00 */
[----:B------:R-:W3:Y:S04]  /*52930*/  LDL.LU.64 R32, [R1+0x5e20] ;  /* 0x005e200001207983 */ /* 0x000ee80000300a00 */
[----:B----4-:R-:W-:Y:S04]  /*52940*/  STL.64 [R1+0x5e00], R38 ;  /* 0x005e002601007387 */ /* 0x010fe80000100a00 */
[----:B------:R3:W-:Y:S02]  /*52950*/  STL.64 [R1+0x5df8], R36 ;  /* 0x005df82401007387 */ /* 0x0007e40000100a00 */
[C---:B---3--:R-:W-:Y:S02]  /*52960*/  HMMA.16816.F32 R36, R48.reuse, R32, R4 ;  /* 0x000000203024723c */ /* 0x048fe40000001804 */
[----:B------:R-:W3:Y:S04]  /*52970*/  LDL.LU.64 R4, [R1+0xc40] ;  /* 0x000c400001047983 */ /* 0x000ee80000300a00 */
[----:B------:R-:W3:Y:S11]  /*52980*/  LDL.LU.64 R6, [R1+0xc48] ;  /* 0x000c480001067983 */ /* 0x000ef60000300a00 */
[----:B------:R-:W-:Y:S06]  /*52990*/  @!UPT UIADD3 URZ, URZ, URZ, URZ ;  /* 0x0000003f3f3ff290 */ /* 0x000fec000fffe03f */
[----:B------:R-:W-:Y:S04]  /*529a0*/  STL.64 [R1+0x3f0], R36 ;  /* 0x0003f02401007387 */ /* 0x000fe80000100a00 */
[----:B------:R0:W-:Y:S04]  /*529b0*/  STL.64 [R1+0x3f8], R38 ;  /* 0x0003f82601007387 */ /* 0x0001e80000100a00 */
[----:B--2---:R-:W-:Y:S04]  /*529c0*/  STL.64 [R1+0x5e18], R34 ;  /* 0x005e182201007387 */ /* 0x004fe80000100a00 */
[----:B------:R1:W-:Y:S01]  /*529d0*/  STL.64 [R1+0x5e10], R32 ;  /* 0x005e102001007387 */ /* 0x0003e20000100a00 */
[C---:B0-----:R-:W-:Y:S03]  /*529e0*/  HMMA.16816.F32 R36, R48.reuse, R24, R40 ;  /* 0x000000183024723c */ /* 0x041fe60000001828 */
[----:B------:R-:W0:Y:S05]  /*529f0*/  LDSM.16.MT88.4 R40, [R22] ;  /* 0x000000001628783b */ /* 0x000e2a0000004200 */
[C---:B-1----:R-:W-:Y:S11]  /*52a00*/  HMMA.16816.F32 R32, R48.reuse, R28, R8 ;  /* 0x0000001c3020723c */ /* 0x042ff60000001808 */
[----:B------:R-:W-:Y:S11]  /*52a10*/  @!UPT UIADD3 URZ, URZ, URZ, URZ ;  /* 0x0000003f3f3ff290 */ /* 0x000ff6000fffe03f */
[----:B------:R-:W-:Y:S01]  /*52a20*/  @!UPT UIADD3 URZ, URZ, URZ, URZ ;  /* 0x0000003f3f3ff290 */ /* 0x000fe2000fffe03f */
[----:B------:R1:W-:Y:S04]  /*52a30*/  STL.64 [R1+0x3e0], R32 ;  /* 0x0003e02001007387 */ /* 0x0003e80000100a00 */
[----:B------:R2:W-:Y:S04]  /*52a40*/  STL.64 [R1+0x3e8], R34 ;  /* 0x0003e82201007387 */ /* 0x0005e80000100a00 */
[----:B-1----:R-:W4:Y:S04]  /*52a50*/  LDL.LU.64 R32, [R1+0xc30] ;  /* 0x000c300001207983 */ /* 0x002f280000300a00 */
[----:B------:R1:W-:Y:S04]  /*52a60*/  STL.64 [R1+0x3d0], R36 ;  /* 0x0003d02401007387 */ /* 0x0003e80000100a00 */
[----:B------:R0:W-:Y:S04]  /*52a70*/  STL.64 [R1+0x3d8], R38 ;  /* 0x0003d82601007387 */ /* 0x0001e80000100a00 */
[----:B--2---:R-:W4:Y:S01]  /*52a80*/  LDL.LU.64 R34, [R1+0xc38] ;  /* 0x000c380001227983 */ /* 0x004f220000300a00 */
[----:B------:R-:W-:Y:S01]  /*52a90*/  HMMA.16816.F32 R8, R48, R20, R56 ;  /* 0x000000143008723c */ /* 0x000fe20000001838 */
[----:B------:R-:W-:-:S02]  /*52aa0*/  IMAD.MOV.U32 R52, RZ, RZ, R19 ;  /* 0x000000ffff347224 */ /* 0x000fc400078e0013 */
[----:B------:R-:W-:Y:S11]  /*52ab0*/  IMAD.MOV.U32 R53, RZ, RZ, R18 ;  /* 0x000000ffff357224 */ /* 0x000ff600078e0012 */
[----:B------:R-:W-:Y:S09]  /*52ac0*/  @!UPT UIADD3 URZ, URZ, URZ, URZ ;  /* 0x0000003f3f3ff290 */ /* 0x000ff2000fffe03f */
[----:B------:R-:W-:Y:S04]  /*52ad0*/  STL.64 [R1+0x3c0], R8 ;  /* 0x0003c00801007387 */ /* 0x000fe80000100a00 */
[----:B------:R2:W-:Y:S04]  /*52ae0*/  STL.64 [R1+0x3c8], R10 ;  /* 0x0003c80a01007387 */ /* 0x0005e80000100a00 */
[----:B-1----:R-:W4:Y:S04]  /*52af0*/  LDL.LU.64 R36, [R1+0xa40] ;  /* 0x000a400001247983 */ /* 0x002f280000300a00 */
[----:B0-----:R-:W4:Y:S01]  /*52b00*/  LDL.LU.64 R38, [R1+0xa48] ;  /* 0x000a480001267983 */ /* 0x001f220000300a00 */
[C---:B--2---:R-:W-:Y:S03]  /*52b10*/  HMMA.16816.F32 R8, R48.reuse, R16, R12 ;  /* 0x000000103008723c */ /* 0x044fe6000000180c */
[----:B------:R-:W2:Y:S04]  /*52b20*/  LDL.LU.64 R56, [R1+0xa30] ;  /* 0x000a300001387983 */ /* 0x000ea80000300a00 */
[----:B------:R-:W2:Y:S11]  /*52b30*/  LDL.LU.64 R58, [R1+0xa38] ;  /* 0x000a3800013a7983 */ /* 0x000eb60000300a00 */
[----:B------:R-:W-:Y:S05]  /*52b40*/  @!UPT UIADD3 URZ, URZ, URZ, URZ ;  /* 0x0000003f3f3ff290 */ /* 0x000fea000fffe03f */
[----:B------:R-:W-:Y:S04]  /*52b50*/  STL.64 [R1+0x3b0], R8 ;  /* 0x0003b00801007387 */ /* 0x000fe80000100a00 */
[----:B------:R-:W-:Y:S04]  /*52b60*/  STL.64 [R1+0x3b8], R10 ;  /* 0x0003b80a01007387 */ /* 0x000fe80000100a00 */
[----:B------:R-:W-:Y:S04]  /*52b70*/  STL.64 [R1+0x5d00], R42 ;  /* 0x005d002a01007387 */ /* 0x000fe80000100a00 */
[----:B------:R0:W-:Y:S04]  /*52b80*/  STL.64 [R1+0x5cf8], R40 ;  /* 0x005cf82801007387 */ /* 0x0001e80000100a00 */
[----:B0-----:R-:W2:Y:S04]  /*52b90*/  LDL.LU.64 R40, [R1+0xa20] ;  /* 0x000a200001287983 */ /* 0x001ea80000300a00 */
[----:B------:R-:W2:Y:S04]  /*52ba0*/  LDL.LU.64 R42, [R1+0xa28] ;  /* 0x000a2800012a7983 */ /* 0x000ea80000300a00 */
[----:B------:R-:W2:Y:S04]  /*52bb0*/  LDL.LU.64 R8, [R1+0xa10] ;  /* 0x000a100001087983 */ /* 0x000ea80000300a00 */
[----:B------:R-:W2:Y:S01]  /*52bc0*/  LDL.LU.64 R10, [R1+0xa18] ;  /* 0x000a1800010a7983 */ /* 0x000ea20000300a00 */
[C---:B---3--:R-:W-:Y:S11]  /*52bd0*/  HMMA.16816.F32 R4, R48.reuse, R44, R4 ;  /* 0x0000002c3004723c */ /* 0x048ff60000001804 */
[----:B------:R-:W-:Y:S11]  /*52be0*/  @!UPT UIADD3 URZ, URZ, URZ, URZ ;  /* 0x0000003f3f3ff290 */ /* 0x000ff6000fffe03f */
[----:B------:R-:W-:Y:S01]  /*52bf0*/  @!UPT UIADD3 URZ, URZ, URZ, URZ ;  /* 0x0000003f3f3ff290 */ /* 0x000fe2000fffe03f */
[----:B------:R0:W-:Y:S04]  /*52c00*/  STL.64 [R1+0x710], R4 ;  /* 0x0007100401007387 */ /* 0x0001e80000100a00 */
[----:B------:R1:W-:Y:S04]  /*52c10*/  STL.64 [R1+0x718], R6 ;  /* 0x0007180601007387 */ /* 0x0003e80000100a00 */
[----:B0-----:R-:W3:Y:S04]  /*52c20*/  LDL.LU.64 R4, [R1+0x670] ;  /* 0x0006700001047983 */ /* 0x001ee80000300a00 */
[----:B-1----:R-:W3:Y:S04]  /*52c30*/  LDL.LU.64 R6, [R1+0x678] ;  /* 0x0006780001067983 */ /* 0x002ee80000300a00 */
[----:B------:R-:W2:Y:S04]  /*52c40*/  LDL.LU.64 R12, [R1+0x660] ;  /* 0x00066000010c7983 */ /* 0x000ea80000300a00 */
[----:B------:R-:W2:Y:S01]  /*52c50*/  LDL.LU.64 R14, [R1+0x668] ;  /* 0x00066800010e7983 */ /* 0x000ea20000300a00 */
[C---:B----4-:R-:W-:Y:S03]  /*52c60*/  HMMA.16816.F32 R52, R48.reuse, R52, R32 ;  /* 0x000000343034723c */ /* 0x050fe60000001820 */
[----:B------:R-:W4:Y:S04]  /*52c70*/  LDL.LU.64 R34, [R1+0x5e18] ;  /* 0x005e180001227983 */ /* 0x000f280000300a00 */
[----:B------:R-:W2:Y:S11]  /*52c80*/  LDL.LU.64 R32, [R1+0x5e10] ;  /* 0x005e100001207983 */ /* 0x000eb60000300a00 */
[----:B------:R-:W-:Y:S05]  /*52c90*/  @!UPT UIADD3 URZ, URZ, URZ, URZ ;  /* 0x0000003f3f3ff290 */ /* 0x000fea000fffe03f */
[----:B------:R0:W-:Y:S04]  /*52ca0*/  STL.64 [R1+0x700], R52 ;  /* 0x0007003401007387 */ /* 0x0001e80000100a00 */
[----:B------:R-:W-:Y:S04]  /*52cb0*/  STL.64 [R1+0x708], R54 ;  /* 0x0007083601007387 */ /* 0x000fe80000100a00 */
[----:B0-----:R-:W2:Y:S02]  /*52cc0*/  LDL.LU.64 R52, [R1+0x5e08] ;  /* 0x005e080001347983 */ /* 0x001ea40000300a00 */
[----:B--2---:R-:W-:Y:S01]  /*52cd0*/  HMMA.16816.F32 R36, R48, R52, R36 ;  /* 0x000000343024723c */ /* 0x004fe20000001824 */
[----:B------:R-:W-:-:S02]  /*52ce0*/  IMAD.MOV.U32 R46, RZ, RZ, R52 ;  /* 0x000000ffff2e7224 */ /* 0x000fc400078e0034 */
[----:B------:R-:W-:Y:S11]  /*52cf0*/  IMAD.MOV.U32 R23, RZ, RZ, R53 ;  /* 0x000000ffff177224 */ /* 0x000ff600078e0035 */
[----:B------:R-:W-:Y:S09]  /*52d00*/  @!UPT UIADD3 URZ, URZ, URZ, URZ ;  /* 0x0000003f3f3ff290 */ /* 0x000ff2000fffe03f */
[----:B------:R-:W-:Y:S04]  /*52d10*/  STL.64 [R1+0x6f0], R36 ;  /* 0x0006f02401007387 */ /* 0x000fe80000100a00 */
[----:B------:R0:W-:Y:S04]  /*52d20*/  STL.64 [R1+0x6f8], R38 ;  /* 0x0006f82601007387 */ /* 0x0001e80000100a00 */
[----:B0-----:R-:W2:Y:S04]  /*52d30*/  LDL.LU.64 R38, [R1+0x5e00] ;  /* 0x005e000001267983 */ /* 0x001ea80000300a00 */
[----:B------:R-:W2:Y:S04]  /*52d40*/  LDL.LU.64 R36, [R1+0x5df8] ;  /* 0x005df80001247983 */ /* 0x000ea80000300a00 */
[----:B------:R-:W2:Y:S02]  /*52d50*/  LDL.LU.64 R52, [R1+0x5df0] ;  /* 0x005df00001347983 */ /* 0x000ea40000300a00 */
[C---:B--2---:R-:W-:Y:S02]  /*52d60*/  HMMA.16816.F32 R52, R48.reuse, R52, R56 ;  /* 0x000000343034723c */ /* 0x044fe40000001838 */
[----:B------:R-:W2:Y:S11]  /*52d70*/  LDL.LU.64 R56, [R1+0x5de8] ;  /* 0x005de80001387983 */ /* 0x000eb60000300a00 */
[----:B------:R-:W-:Y:S10]  /*52d80*/  @!UPT UIADD3 URZ, URZ, URZ, URZ ;  /* 0x0000003f3f3ff290 */ /* 0x000ff4000fffe03f */
[----:B------:R-:W-:Y:S04]  /*52d90*/  STL.64 [R1+0x6e0], R52 ;  /* 0x0006e03401007387 */ /* 0x000fe80000100a00 */
[----:B------:R0:W-:Y:S04]  /*52da0*/  STL.64 [R1+0x6e8], R54 ;  /* 0x0006e83601007387 */ /* 0x0001e80000100a00 */
[----:B0-----:R-:W3:Y:S04]  /*52db0*/  LDL.LU R55, [R1+0x5de0] ;  /* 0x005de00001377983 */ /* 0x001ee80000300800 */
[----:B------:R-:W3:Y:S01]  /*52dc0*/  LDL.LU.64 R52, [R1+0x5dd8] ;  /* 0x005dd80001347983 */ /* 0x000ee20000300a00 */
[----:B--2---:R-:W-:Y:S01]  /*52dd0*/  HMMA.16816.F32 R8, R48, R56, R8 ;  /* 0x000000383008723c */ /* 0x004fe20000001808 */
[----:B------:R-:W-:-:S02]  /*52de0*/  IMAD.MOV.U32 R19, RZ, RZ, R56 ;  /* 0x000000ffff137224 */ /* 0x000fc400078e0038 */
[----:B------:R-:W-:-:S05]  /*52df0*/  IMAD.MOV.U32 R18, RZ, RZ, R57 ;  /* 0x000000ffff127224 */ /* 0x000fca00078e0039 */
[C---:B---3--:R-:W-:Y:S11]  /*52e00*/  HMMA.16816.F32 R40, R48.reuse, R52, R40 ;  /* 0x000000343028723c */ /* 0x048ff60000001828 */
[----:B------:R-:W-:Y:S11]  /*52e10*/  @!UPT UIADD3 URZ, URZ, URZ, URZ ;  /* 0x0000003f3f3ff290 */ /* 0x000ff6000fffe03f */
[----:B------:R-:W-:Y:S01]  /*52e20*/  @!UPT UIADD3 URZ, URZ, URZ, URZ ;  /* 0x0000003f3f3ff290 */ /* 0x000fe2000fffe03f */
[----:B------:R0:W-:Y:S04]  /*52e30*/  STL.64 [R1+0x6d0], R40 ;  /* 0x0006d02801007387 */ /* 0x0001e80000100a00 */
[----:B------:R1:W-:Y:S04]  /*52e40*/  STL.64 [R1+0x6d8], R42 ;  /* 0x0006d82a01007387 */ /* 0x0003e80000100a00 */
[----:B0-----:R-:W2:Y:S04]  /*52e50*/  LDL.LU.64 R40, [R1+0xd30] ;  /* 0x000d300001287983 */ /* 0x001ea80000300a00 */
[----:B-1----:R-:W2:Y:S04]  /*52e60*/  LDL.LU.64 R42, [R1+0xd38] ;  /* 0x000d3800012a7983 */ /* 0x002ea80000300a00 */
[----:B------:R-:W-:Y:S04]  /*52e70*/  STL [R1+0x5d58], R55 ;  /* 0x005d583701007387 */ /* 0x000fe80000100800 */
[----:B------:R0:W-:Y:S04]  /*52e80*/  STL.64 [R1+0x5d50], R52 ;  /* 0x005d503401007387 */ /* 0x0001e80000100a00 */
[----:B0-----:R-:W3:Y:S04]  /*52e90*/  LDL.LU.64 R52, [R1+0x640] ;  /* 0x0006400001347983 */ /* 0x001ee80000300a00 */
[----:B------:R-:W3:Y:S04]  /*52ea0*/  LDL.LU.64 R54, [R1+0x648] ;  /* 0x0006480001367983 */ /* 0x000ee80000300a00 */
[----:B------:R-:W-:Y:S04]  /*52eb0*/  STL.64 [R1+0x6c0], R8 ;  /* 0x0006c00801007387 */ /* 0x000fe80000100a00 */
[----:B------:R0:W-:Y:S04]  /*52ec0*/  STL.64 [R1+0x6c8], R10 ;  /* 0x0006c80a01007387 */ /* 0x0001e80000100a00 */
[----:B0-----:R-:W2:Y:S04]  /*52ed0*/  LDL.LU.64 R10, [R1+0x5dd0] ;  /* 0x005dd000010a7983 */ /* 0x001ea80000300a00 */
[----:B------:R-:W3:Y:S04]  /*52ee0*/  LDL.LU.64 R8, [R1+0x5dc8] ;  /* 0x005dc80001087983 */ /* 0x000ee80000300a00 */
[----:B------:R-:W2:Y:S02]  /*52ef0*/  LDL.LU.64 R56, [R1+0x5dc0] ;  /* 0x005dc00001387983 */ /* 0x000ea40000300a00 */
[C---:B--2---:R-:W-:Y:S02]  /*52f00*/  HMMA.16816.F32 R56, R48.reuse, R56, R4 ;  /* 0x000000383038723c */ /* 0x044fe40000001804 */
[----:B------:R-:W2:Y:S04]  /*52f10*/  LDL.LU.64 R6, [R1+0x5db8] ;  /* 0x005db80001067983 */ /* 0x000ea80000300a00 */
[----:B------:R-:W2:Y:S11]  /*52f20*/  LDL.LU.64 R4, [R1+0x5db0] ;  /* 0x005db00001047983 */ /* 0x000eb60000300a00 */
[----:B------:R-:W-:Y:S06]  /*52f30*/  @!UPT UIADD3 URZ, URZ, URZ, URZ ;  /* 0x0000003f3f3ff290 */ /* 0x000fec000fffe03f */
[----:B------:R-:W-:Y:S04]  /*52f40*/  STL.64 [R1+0x6b0], R56 ;  /* 0x0006b03801007387 */ /* 0x000fe80000100a00 */
[----:B------:R0:W-:Y:S04]  /*52f50*/  STL.64 [R1+0x6b8], R58 ;  /* 0x0006b83a01007387 */ /* 0x0001e80000100a00 */
[----:B0-----:R-:W2:Y:S04]  /*52f60*/  LDL.LU.64 R58, [R1+0x5da8] ;  /* 0x005da800013a7983 */ /* 0x001ea80000300a00 */
[----:B------:R-:W2:Y:S02]  /*52f70*/  LDL.LU.64 R56, [R1+0x5da0] ;  /* 0x005da00001387983 */ /* 0x000ea40000300a00 */
[C---:B--2---:R-:W-:Y:S11]  /*52f80*/  HMMA.16816.F32 R12, R48.reuse, R56, R12 ;  /* 0x00000038300c723c */ /* 0x044ff6000000180c */
[----:B------:R-:W-:Y:S11]  /*52f90*/  @!UPT UIADD3 URZ, URZ, URZ, URZ ;  /* 0x0000003f3f3ff290 */ /* 0x000ff6000fffe03f */
[----:B------:R-:W-:Y:S01]  /*52fa0*/  @!UPT UIADD3 URZ, URZ, URZ, URZ ;  /* 0x0000003f3f3ff290 */ /* 0x000fe2000fffe03f */
[----:B------:R-:W-:Y:S04]  /*52fb0*/  STL.64 [R1+0x6a0], R12 ;  /* 0x0006a00c01007387 */ /* 0x000fe80000100a00 */
[----:B------:R0:W-:Y:S04]  /*52fc0*/  STL.64 [R1+0x6a8], R14 ;  /* 0x0006a80e01007387 */ /* 0x0001e80000100a00 */
[----:B0-----:R-:W2:Y:S04]  /*52fd0*/  LDL.LU.64 R14, [R1+0x5d98] ;  /* 0x005d9800010e7983 */ /* 0x001ea80000300a00 */
[----:B------:R-:W2:Y:S04]  /*52fe0*/  LDL.LU.64 R12, [R1+0x5d90] ;  /* 0x005d9000010c7983 */ /* 0x000ea80000300a00 */
[----:B------:R-:W-:Y:S04]  /*52ff0*/  STL.64 [R1+0x5d10], R58 ;  /* 0x005d103a01007387 */ /* 0x000fe80000100a00 */
[----:B------:R0:W-:Y:S04]  /*53000*/  STL.64 [R1+0x5d08], R56 ;  /* 0x005d083801007387 */ /* 0x0001e80000100a00 */
[----:B0-----:R-:W2:Y:S04]  /*53010*/  LDL.64 R56, [R1] ;  /* 0x0000000001387983 */ /* 0x001ea80000100a00 */
[----:B--2---:R0:W-:Y:S04]  /*53020*/  STL.64 [R1+0x5d28], R56 ;  /* 0x005d283801007387 */ /* 0x0041e80000100a00 */
[----:B0-----:R-:W2:Y:S04]  /*53030*/  LDL.LU.64 R56, [R1+0x650] ;  /* 0x0006500001387983 */ /* 0x001ea80000300a00 */
[----:B------:R-:W2:Y:S04]  /*53040*/  LDL.LU.64 R58, [R1+0x658] ;  /* 0x00065800013a7983 */ /* 0x000ea80000300a00 */
[----:B------:R-:W-:Y:S04]  /*53050*/  STL.64 [R1+0x5d20], R6 ;  /* 0x005d200601007387 */ /* 0x000fe80000100a00 */
[----:B------:R3:W-:Y:S01]  /*53060*/  STL.64 [R1+0x5d18], R4 ;  /* 0x005d180401007387 */ /* 0x0007e20000100a00 */
[C---:B--2---:R-:W-:Y:S08]  /*53070*/  HMMA.16816.F32 R56, R48.reuse, R4, R56 ;  /* 0x000000043038723c */ /* 0x044ff00000001838 */
[----:B---3--:R-:W-:Y:S11]  /*53080*/  HMMA.16816.F32 R4, R48, R8, R52 ;  /* 0x000000083004723c */ /* 0x008ff60000001834 */
[----:B------:R-:W-:Y:S04]  /*53090*/  @!UPT UIADD3 URZ, URZ, URZ, URZ ;  /* 0x0000003f3f3ff290 */ /* 0x000fe8000fffe03f */
[----:B------:R-:W-:Y:S04]  /*530a0*/  STL.64 [R1+0x690], R56 ;  /* 0x0006903801007387 */ /* 0x000fe80000100a00 */
[----:B------:R-:W-:Y:S04]  /*530b0*/  STL.64 [R1+0x698], R58 ;  /* 0x0006983a01007387 */ /* 0x000fe80000100a00 */
[----:B------:R-:W-:Y:S04]  /*530c0*/  STL.64 [R1+0x5d38], R10 ;  /* 0x005d380a01007387 */ /* 0x000fe80000100a00 */
[----:B------:R-:W-:Y:S04]  /*530d0*/  STL.64 [R1+0x5d30], R8 ;  /* 0x005d300801007387 */ /* 0x000fe80000100a00 */
[----:B------:R-:W-:Y:S04]  /*530e0*/  STL.64 [R1+0x3a0], R4 ;  /* 0x0003a00401007387 */ /* 0x000fe80000100a00 */
[----:B------:R0:W-:Y:S04]  /*530f0*/  STL.64 [R1+0x3a8], R6 ;  /* 0x0003a80601007387 */ /* 0x0001e80000100a00 */
[----:B------:R-:W2:Y:S04]  /*53100*/  LDL.LU.64 R52, [R1+0xd20] ;  /* 0x000d200001347983 */ /* 0x000ea80000300a00 */
[----:B------:R-:W2:Y:S01]  /*53110*/  LDL.LU.64 R54, [R1+0xd28] ;  /* 0x000d280001367983 */ /* 0x000ea20000300a00 */
[C---:B0-----:R-:W-:Y:S11]  /*53120*/  HMMA.16816.F32 R4, R12.reuse, R36, R40 ;  /* 0x000000240c04723c */ /* 0x041ff60000001828 */
[----:B------:R-:W-:Y:S11]  /*53130*/  @!UPT UIADD3 URZ, URZ, URZ, URZ ;  /* 0x0000003f3f3ff290 */ /* 0x000ff6000fffe03f */
[----:B------:R-:W-:Y:S01]  /*53140*/  @!UPT UIADD3 URZ, URZ, URZ, URZ ;  /* 0x0000003f3f3ff290 */ /* 0x000fe2000fffe03f */
[----:B------:R0:W-:Y:S04]  /*53150*/  STL.64 [R1+0x1b0], R4 ;  /* 0x0001b00401007387 */ /* 0x0001e80000100a00 */
[----:B------:R1:W-:Y:S04]  /*53160*/  STL.64 [R1+0x1b8], R6 ;  /* 0x0001b80601007387 */ /* 0x0003e80000100a00 */
[----:B------:R-:W3:Y:S04]  /*53170*/  LDL.LU.64 R48, [R1+0xd10] ;  /* 0x000d100001307983 */ /* 0x000ee80000300a00 */
[----:B------:R-:W3:Y:S04]  /*53180*/  LDL.LU.64 R50, [R1+0xd18] ;  /* 0x000d180001327983 */ /* 0x000ee80000300a00 */
[----:B------:R-:W3:Y:S04]  /*53190*/  LDL.LU.64 R40, [R1+0xd00] ;  /* 0x000d000001287983 */ /* 0x000ee80000300a00 */
[----:B------:R-:W3:Y:S04]  /*531a0*/  LDL.LU.64 R42, [R1+0xd08] ;  /* 0x000d0800012a7983 */ /* 0x000ee80000300a00 */
[----:B0-----:R-:W3:Y:S04]  /*531b0*/  LDL.LU.64 R4, [R1+0xb00] ;  /* 0x000b000001047983 */ /* 0x001ee80000300a00 */
[----:B-1----:R-:W3:Y:S04]  /*531c0*/  LDL.LU.64 R6, [R1+0xb08] ;  /* 0x000b080001067983 */ /* 0x002ee80000300a00 */
[----:B------:R-:W3:Y:S04]  /*531d0*/  LDL.LU.64 R8, [R1+0xad0] ;  /* 0x000ad00001087983 */ /* 0x000ee80000300a00 */
[----:B------:R-:W3:Y:S04]  /*531e0*/  LDL.LU.64 R10, [R1+0xad8] ;  /* 0x000ad800010a7983 */ /* 0x000ee80000300a00 */
[----:B------:R-:W-:Y:S04]  /*531f0*/  STL.64 [R1+0x5d48], R38 ;  /* 0x005d482601007387 */ /* 0x000fe80000100a00 */
[----:B------:R0:W-:Y:S04]  /*53200*/  STL.64 [R1+0x5d40], R36 ;  /* 0x005d402401007387 */ /* 0x0001e80000100a00 */
[----:B0-----:R-:W3:Y:S01]  /*53210*/  LDL.64 R36, [R1+0x30] ;  /* 0x0000300001247983 */ /* 0x001ee20000100a00 */
[----:B--2---:R-:W-:Y:S03]  /*53220*/  HMMA.16816.F32 R52, R12, R32, R52 ;  /* 0x000000200c34723c */ /* 0x004fe60000001834 */
[----:B---3--:R0:W-:Y:S02]  /*53230*/  STL.64 [R1+0x5d60], R36 ;  /* 0x005d602401007387 */ /* 0x0081e40000100a00 */
[----:B0-----:R-:W-:-:S02]  /*53240*/  IMAD.MOV.U32 R36, RZ, RZ, R46 ;  /* 0x000000ffff247224 */ /* 0x001fc400078e002e */
[----:B------:R-:W-:-:S05]  /*53250*/  IMAD.MOV.U32 R37, RZ, RZ, R23 ;  /* 0x000000ffff257224 */ /* 0x000fca00078e0017 */
[----:B------:R0:W-:Y:S04]  /*53260*/  STL.64 [R1+0x5d78], R36 ;  /* 0x005d782401007387 */ /* 0x0001e80000100a00 */
[----:B0-----:R-:W2:Y:S04]  /*53270*/  LDL.64 R36, [R1+0x50] ;  /* 0x0000500001247983 */ /* 0x001ea80000100a00 */
[----:B----4-:R-:W-:Y:S04]  /*53280*/  STL.64 [R1+0x5d70], R34 ;  /* 0x005d702201007387 */ /* 0x010fe80000100a00 */
[----:B------:R0:W-:Y:S02]  /*53290*/  STL.64 [R1+0x5d68], R32 ;  /* 0x005d682001007387 */ /* 0x0001e40000100a00 */
[C---:B0-----:R-:W-:Y:S02]  /*532a0*/  HMMA.16816.F32 R32, R12.reuse, R28, R48 ;  /* 0x0000001c0c20723c */ /* 0x041fe40000001830 */
[----:B------:R-:W-:Y:S04]  /*532b0*/  STL.64 [R1+0x1a0], R52 ;  /* 0x0001a03401007387 */ /* 0x000fe80000100a00 */
[----:B------:R-:W-:Y:S04]  /*532c0*/  STL.64 [R1+0x1a8], R54 ;  /* 0x0001a83601007387 */ /* 0x000fe80000100a00 */
[----:B------:R-:W-:Y:S04]  /*532d0*/  STL.64 [R1+0x5d88], R30 ;  /* 0x005d881e01007387 */ /* 0x000fe80000100a00 */
[----:B------:R0:W-:Y:S01]  /*532e0*/  STL.64 [R1+0x5d80], R28 ;  /* 0x005d801c01007387 */ /* 0x0001e20000100a00 */
[C---:B------:R-:W-:Y:S03]  /*532f0*/  HMMA.16816.F32 R8, R12.reuse, R16, R8 ;  /* 0x000000100c08723c */ /* 0x040fe60000001808 */
[----:B------:R-:W1:Y:S05]  /*53300*/  LDSM.16.MT88.4 R48, [R22+0x80] ;  /* 0x000080001630783b */ /* 0x000e6a0000004200 */
[----:B------:R-:W-:Y:S04]  /*53310*/  STL.64 [R1+0x190], R32 ;  /* 0x0001902001007387 */ /* 0x000fe80000100a00 */
[----:B------:R3:W-:Y:S01]  /*53320*/  STL.64 [R1+0x198], R34 ;  /* 0x0001982201007387 */ /* 0x0007e20000100a00 */
[C---:B0-----:R-:W-:Y:S03]  /*53330*/  HMMA.16816.F32 R28, R12.reuse, R20, R4 ;  /* 0x000000140c1c723c */ /* 0x041fe60000001804 */
[----:B------:R-:W4:Y:S05]  /*53340*/  LDL.LU.64 R4, [R1+0xaf0] ;  /* 0x000af00001047983 */ /* 0x000f2a0000300a00 */
[----:B---3--:R-:W-:Y:S11]  /*53350*/  HMMA.16816.F32 R32, R12, R24, R40 ;  /* 0x000000180c20723c */ /* 0x008ff60000001828 */
[----:B------:R-:W-:Y:S11]  /*53360*/  @!UPT UIADD3 URZ, URZ, URZ, URZ ;  /* 0x0000003f3f3ff290 */ /* 0x000ff6000fffe03f */
[----:B------:R-:W-:Y:S01]  /*53370*/  @!UPT UIADD3 URZ, URZ, URZ, URZ ;  /* 0x0000003f3f3ff290 */ /* 0x000fe2000fffe03f */
[----:B------:R-:W-:Y:S04]  /*53380*/  STL.64 [R1+0x180], R32 ;  /* 0x0001802001007387 */ /* 0x000fe80000100a00 */
[----:B------:R-:W-:Y:S04]  /*53390*/  STL.64 [R1+0x188], R34 ;  /* 0x0001882201007387 */ /* 0x000fe80000100a00 */
[----:B------:R-:W4:Y:S04]  /*533a0*/  LDL.LU.64 R6, [R1+0xaf8] ;  /* 0x000af80001067983 */ /* 0x000f280000300a00 */
[----:B------:R0:W-:Y:S04]  /*533b0*/  STL.64 [R1+0x170], R28 ;  /* 0x0001701c01007387 */ /* 0x0001e80000100a00 */
[----:B------:R3:W-:Y:S04]  /*533c0*/  STL.64 [R1+0x178], R30 ;  /* 0x0001781e01007387 */ /* 0x0007e80000100a00 */
[----:B0-----:R-:W4:Y:S04]  /*533d0*/  LDL.LU.64 R28, [R1+0xae0] ;  /* 0x000ae000011c7983 */ /* 0x001f280000300a00 */
[----:B------:R0:W-:Y:S04]  /*533e0*/  STL.64 [R1+0x160], R8 ;  /* 0x0001600801007387 */ /* 0x0001e80000100a00 */
[----:B------:R0:W-:Y:S04]  /*533f0*/  STL.64 [R1+0x168], R10 ;  /* 0x0001680a01007387 */ /* 0x0001e80000100a00 */
[----:B---3--:R-:W3:Y:S04]  /*53400*/  LDL.LU.64 R30, [R1+0xae8] ;  /* 0x000ae800011e7983 */ /* 0x008ee80000300a00 */
[----:B------:R-:W3:Y:S04]  /*53410*/  LDL.LU.64 R32, [R1+0x940] ;  /* 0x0009400001207983 */ /* 0x000ee80000300a00 */
[----:B------:R-:W3:Y:S04]  /*53420*/  LDL.LU.64 R34, [R1+0x948] ;  /* 0x0009480001227983 */ /* 0x000ee80000300a00 */
[----:B------:R-:W3:Y:S04]  /*53430*/  LDL.LU.64 R52, [R1+0x930] ;  /* 0x0009300001347983 */ /* 0x000ee80000300a00 */
[----:B------:R-:W3:Y:S04]  /*53440*/  LDL.LU.64 R54, [R1+0x938] ;  /* 0x0009380001367983 */ /* 0x000ee80000300a00 */
[----:B0-----:R-:W3:Y:S04]  /*53450*/  LDL.LU.64 R8, [R1+0x920] ;  /* 0x0009200001087983 */ /* 0x001ee80000300a00 */
[----:B------:R-:W3:Y:S04]  /*53460*/  LDL.LU.64 R10, [R1+0x928] ;  /* 0x00092800010a7983 */ /* 0x000ee80000300a00 */
[----:B-1----:R-:W-:Y:S04]  /*53470*/  STL.64 [R1+0x5c60], R50 ;  /* 0x005c603201007387 */ /* 0x002fe80000100a00 */
[----:B------:R0:W-:Y:S04]  /*53480*/  STL.64 [R1+0x5c58], R48 ;  /* 0x005c583001007387 */ /* 0x0001e80000100a00 */
[----:B------:R-:W3:Y:S04]  /*53490*/  LDL.LU.64 R56, [R1+0x680] ;  /* 0x0006800001387983 */ /* 0x000ee80000300a00 */
[----:B------:R-:W3:Y:S01]  /*534a0*/  LDL.LU.64 R58, [R1+0x688] ;  /* 0x00068800013a7983 */ /* 0x000ee20000300a00 */
[----:B0-----:R-:W-:-:S02]  /*534b0*/  IMAD.MOV.U32 R49, RZ, RZ, R18 ;  /* 0x000000ffff317224 */ /* 0x001fc400078e0012 */
[----:B--2---:R-:W-:Y:S02]  /*534c0*/  IMAD.MOV.U32 R46, RZ, RZ, R36 ;  /* 0x000000ffff2e7224 */ /* 0x004fe400078e0024 */
[----:B------:R-:W-:Y:S01]  /*534d0*/  IMAD.MOV.U32 R23, RZ, RZ, R37 ;  /* 0x000000ffff177224 */ /* 0x000fe200078e0025 */
[C---:B----4-:R-:W-:Y:S01]  /*534e0*/  HMMA.16816.F32 R40, R12.reuse, R44, R4 ;  /* 0x0000002c0c28723c */ /* 0x050fe20000001804 */
[----:B------:R-:W2:Y:S04]  /*534f0*/  LDL.LU.64 R4, [R1+0x4e0] ;  /* 0x0004e00001047983 */ /* 0x000ea80000300a00 */
[----:B------:R-:W2:Y:S03]  /*53500*/  LDL.LU.64 R6, [R1+0x4e8] ;  /* 0x0004e80001067983 */ /* 0x000ea60000300a00 */
[C---:B---3--:R-:W-:Y:S11]  /*53510*/  HMMA.16816.F32 R28, R12.reuse, R36, R28 ;  /* 0x000000240c1c723c */ /* 0x048ff6000000181c */
[----:B------:R-:W-:Y:S04]  /*53520*/  @!UPT UIADD3 URZ, URZ, URZ, URZ ;  /* 0x0000003f3f3ff290 */ /* 0x000fe8000fffe03f */
[----:B------:R0:W-:Y:S04]  /*53530*/  STL.64 [R1+0x150], R40 ;  /* 0x0001502801007387 */ /* 0x0001e80000100a00 */
[----:B------:R1:W-:Y:S04]  /*53540*/  STL.64 [R1+0x158], R42 ;  /* 0x0001582a01007387 */ /* 0x0003e80000100a00 */
[----:B0-----:R-:W3:Y:S04]  /*53550*/  LDL.LU.64 R40, [R1+0x4d0] ;  /* 0x0004d00001287983 */ /* 0x001ee80000300a00 */
[----:B-1----:R-:W3:Y:S04]  /*53560*/  LDL.LU.64 R42, [R1+0x4d8] ;  /* 0x0004d800012a7983 */ /* 0x002ee80000300a00 */
[----:B------:R-:W4:Y:S04]  /*53570*/  LDL R18, [R1+0x2f68] ;  /* 0x002f680001127983 */ /* 0x000f280000100800 */
[----:B------:R-:W-:Y:S04]  /*53580*/  STL.64 [R1+0x140], R28 ;  /* 0x0001401c01007387 */ /* 0x000fe80000100a00 */
[----:B------:R0:W-:Y:S04]  /*53590*/  STL.64 [R1+0x148], R30 ;  /* 0x0001481e01007387 */ /* 0x0001e80000100a00 */
[----:B0-----:R-:W2:Y:S04]  /*535a0*/  LDL.LU.64 R30, [R1+0x5d88] ;  /* 0x005d8800011e7983 */ /* 0x001ea80000300a00 */
[----:B------:R-:W2:Y:S04]  /*535b0*/  LDL.LU.64 R28, [R1+0x5d80] ;  /* 0x005d8000011c7983 */ /* 0x000ea80000300a00 */
[----:B------:R-:W2:Y:S02]  /*535c0*/  LDL.LU.64 R36, [R1+0x5d78] ;  /* 0x005d780001247983 */ /* 0x000ea40000300a00 */
[C---:B--2---:R-:W-:Y:S02]  /*535d0*/  HMMA.16816.F32 R36, R12.reuse, R36, R32 ;  /* 0x000000240c24723c */ /* 0x044fe40000001820 */
[----:B------:R-:W2:Y:S04]  /*535e0*/  LDL.LU.64 R34, [R1+0x5d70] ;  /* 0x005d700001227983 */ /* 0x000ea80000300a00 */
[----:B------:R-:W2:Y:S11]  /*535f0*/  LDL.LU.64 R32, [R1+0x5d68] ;  /* 0x005d680001207983 */ /* 0x000eb60000300a00 */
[----:B------:R-:W-:Y:S06]  /*53600*/  @!UPT UIADD3 URZ, URZ, URZ, URZ ;  /* 0x0000003f3f3ff290 */ /* 0x000fec000fffe03f */
[----:B------:R0:W-:Y:S04]  /*53610*/  STL.64 [R1+0x130], R36 ;  /* 0x0001302401007387 */ /* 0x0001e80000100a00 */
[----:B------:R-:W-:Y:S04]  /*53620*/  STL.64 [R1+0x138], R38 ;  /* 0x0001382601007387 */ /* 0x000fe80000100a00 */
[----:B0-----:R-:W2:Y:S02]  /*53630*/  LDL.LU.64 R36, [R1+0x5d60] ;  /* 0x005d600001247983 */ /* 0x001ea40000300a00 */
[----:B--2---:R-:W-:Y:S11]  /*53640*/  HMMA.16816.F32 R52, R12, R36, R52 ;  /* 0x000000240c34723c */ /* 0x004ff60000001834 */
[----:B------:R-:W-:Y:S11]  /*53650*/  @!UPT UIADD3 URZ, URZ, URZ, URZ ;  /* 0x0000003f3f3ff290 */ /* 0x000ff6000fffe03f */
[----:B------:R-:W-:Y:S01]  /*53660*/  @!UPT UIADD3 URZ, URZ, URZ, URZ ;  /* 0x0000003f3f3ff290 */ /* 0x000fe2000fffe03f */
[----:B------:R-:W-:Y:S04]  /*53670*/  STL.64 [R1+0x120], R52 ;  /* 0x0001203401007387 */ /* 0x000fe80000100a00 */
[----:B------:R0:W-:Y:S04]  /*53680*/  STL.64 [R1+0x128], R54 ;  /* 0x0001283601007387 */ /* 0x0001e80000100a00 */
[----:B0-----:R-:W2:Y:S04]  /*53690*/  LDL.LU R55, [R1+0x5d58] ;  /* 0x005d580001377983 */ /* 0x001ea80000300800 */
[----:B------:R-:W2:Y:S01]  /*536a0*/  LDL.LU.64 R52, [R1+0x5d50] ;  /* 0x005d500001347983 */ /* 0x000ea20000300a00 */
[----:B------:R-:W-:-:S02]  /*536b0*/  IMAD.MOV.U32 R48, RZ, RZ, R19 ;  /* 0x000000ffff307224 */ /* 0x000fc400078e0013 */
[----:B------:R-:W-:Y:S01]  /*536c0*/  IMAD.MOV.U32 R54, RZ, RZ, R36 ;  /* 0x000000ffff367224 */ /* 0x000fe200078e0024 */
[----:B------:R-:W3:Y:S01]  /*536d0*/  LDL.LU.64 R38, [R1+0x5d48] ;  /* 0x005d480001267983 */ /* 0x000ee20000300a00 */
[----:B------:R-:W-:-:S03]  /*536e0*/  IMAD.MOV.U32 R47, RZ, RZ, R37 ;  /* 0x000000ffff2f7224 */ /* 0x000fc600078e0025 */
[----:B------:R-:W3:Y:S01]  /*536f0*/  LDL.LU.64 R36, [R1+0x5d40] ;  /* 0x005d400001247983 */ /* 0x000ee20000300a00 */
[C---:B------:R-:W-:Y:S08]  /*53700*/  HMMA.16816.F32 R48, R12.reuse, R48, R56 ;  /* 0x000000300c30723c */ /* 0x040ff00000001838 */
[C---:B--2---:R-:W-:Y:S11]  /*53710*/  HMMA.16816.F32 R8, R12.reuse, R52, R8 ;  /* 0x000000340c08723c */ /* 0x044ff60000001808 */
[----:B------:R-:W-:Y:S11]  /*53720*/  @!UPT UIADD3 URZ, URZ, URZ, URZ ;  /* 0x0000003f3f3ff290 */ /* 0x000ff6000fffe03f */
[----:B------:R-:W-:Y:S01]  /*53730*/  @!UPT UIADD3 URZ, URZ, URZ, URZ ;  /* 0x0000003f3f3ff290 */ /* 0x000fe2000fffe03f */
[----:B------:R-:W-:Y:S04]  /*53740*/  STL.64 [R1+0x110], R8 ;  /* 0x0001100801007387 */ /* 0x000fe80000100a00 */
[----:B------:R0:W-:Y:S04]  /*53750*/  STL.64 [R1+0x118], R10 ;  /* 0x0001180a01007387 */ /* 0x0001e80000100a00 */
[----:B0-----:R-:W2:Y:S04]  /*53760*/  LDL.LU.64 R10, [R1+0x5d38] ;  /* 0x005d3800010a7983 */ /* 0x001ea80000300a00 */
[----:B------:R-:W2:Y:S04]  /*53770*/  LDL.LU.64 R8, [R1+0x5d30] ;  /* 0x005d300001087983 */ /* 0x000ea80000300a00 */
[----:B------:R-:W-:Y:S04]  /*53780*/  STL [R1+0x5ca8], R55 ;  /* 0x005ca83701007387 */ /* 0x000fe80000100800 */
[----:B------:R-:W-:Y:S04]  /*53790*/  STL.64 [R1+0x5ca0], R52 ;  /* 0x005ca03401007387 */ /* 0x000fe80000100a00 */
[----:B------:R-:W2:Y:S04]  /*537a0*/  LDL.LU.64 R56, [R1+0x5d28] ;  /* 0x005d280001387983 */ /* 0x000ea80000300a00 */
[----:B------:R0:W-:Y:S04]  /*537b0*/  STL.64 [R1+0x100], R48 ;  /* 0x0001003001007387 */ /* 0x0001e80000100a00 */
[----:B------:R1:W-:Y:S04]  /*537c0*/  STL.64 [R1+0x108], R50 ;  /* 0x0001083201007387 */ /* 0x0003e80000100a00 */
[----:B0-----:R-:W3:Y:S04]  /*537d0*/  LDL.LU.64 R48, [R1+0x4b0] ;  /* 0x0004b00001307983 */ /* 0x001ee80000300a00 */
[----:B-1----:R-:W3:Y:S01]  /*537e0*/  LDL.LU.64 R50, [R1+0x4b8] ;  /* 0x0004b80001327983 */ /* 0x002ee20000300a00 */
        /* <DEDUP_REMOVED lines=8> */
[----:B------:R-:W2:Y:S04]  /*53870*/  LDL.LU.64 R58, [R1+0x5d10] ;  /* 0x005d1000013a7983 */ /* 0x000ea80000300a00 */
[----:B------:R-:W3:Y:S02]  /*53880*/  LDL.LU.64 R56, [R1+0x5d08] ;  /* 0x005d080001387983 */ /* 0x000ee40000300a00 */
[----:B---3--:R-:W-:Y:S11]  /*53890*/  HMMA.16816.F32 R40, R12, R56, R40 ;  /* 0x000000380c28723c */ /* 0x008ff60000001828 */
[----:B------:R-:W-:Y:S11]  /*538a0*/  @!UPT UIADD3 URZ, URZ, URZ, URZ ;  /* 0x0000003f3f3ff290 */ /* 0x000ff6000fffe03f */
[----:B------:R-:W-:Y:S01]  /*538b0*/  @!UPT UIADD3 URZ, URZ, URZ, URZ ;  /* 0x0000003f3f3ff290 */ /* 0x000fe2000fffe03f */
[----:B------:R-:W-:Y:S04]  /*538c0*/  STL.64 [R1+0xe0], R40 ;  /* 0x0000e02801007387 */ /* 0x000fe80000100a00 */
[----:B------:R0:W-:Y:S04]  /*538d0*/  STL.64 [R1+0xe8], R42 ;  /* 0x0000e82a01007387 */ /* 0x0001e80000100a00 */
[----:B0-----:R-:W3:Y:S04]  /*538e0*/  LDL.LU.64 R42, [R1+0x5d00] ;  /* 0x005d0000012a7983 */ /* 0x001ee80000300a00 */
[----:B------:R-:W3:Y:S04]  /*538f0*/  LDL.LU.64 R40, [R1+0x5cf8] ;  /* 0x005cf80001287983 */ /* 0x000ee80000300a00 */
[----:B--2---:R-:W-:Y:S04]  /*53900*/  STL.64 [R1+0x5c70], R58 ;  /* 0x005c703a01007387 */ /* 0x004fe80000100a00 */
[----:B------:R0:W-:Y:S04]  /*53910*/  STL.64 [R1+0x5c68], R56 ;  /* 0x005c683801007387 */ /* 0x0001e80000100a00 */
[----:B0-----:R-:W2:Y:S04]  /*53920*/  LDL.LU.64 R56, [R1+0x4c0] ;  /* 0x0004c00001387983 */ /* 0x001ea80000300a00 */
[----:B------:R-:W2:Y:S01]  /*53930*/  LDL.LU.64 R58, [R1+0x4c8] ;  /* 0x0004c800013a7983 */ /* 0x000ea20000300a00 */
[----:B------:R-:W-:-:S02]  /*53940*/  IMAD.MOV.U32 R52, RZ, RZ, R54 ;  /* 0x000000ffff347224 */ /* 0x000fc400078e0036 */
[----:B------:R-:W-:Y:S01]  /*53950*/  IMAD.MOV.U32 R53, RZ, RZ, R47 ;  /* 0x000000ffff357224 */ /* 0x000fe200078e002f */
[----:B--2---:R-:W-:Y:S11]  /*53960*/  HMMA.16816.F32 R56, R12, R4, R56 ;  /* 0x000000040c38723c */ /* 0x004ff60000001838 */
[----:B------:R-:W-:Y:S11]  /*53970*/  @!UPT UIADD3 URZ, URZ, URZ, URZ ;  /* 0x0000003f3f3ff290 */ /* 0x000ff6000fffe03f */
[----:B------:R-:W-:Y:S01]  /*53980*/  @!UPT UIADD3 URZ, URZ, URZ, URZ ;  /* 0x0000003f3f3ff290 */ /* 0x000fe2000fffe03f */
[----:B------:R-:W-:Y:S04]  /*53990*/  STL.64 [R1+0x570], R56 ;  /* 0x0005703801007387 */ /* 0x000fe80000100a00 */
[----:B------:R-:W-:Y:S04]  /*539a0*/  STL.64 [R1+0x578], R58 ;  /* 0x0005783a01007387 */ /* 0x000fe80000100a00 */
[----:B------:R0:W-:Y:S04]  /*539b0*/  STL.64 [R1+0x5cc0], R52 ;  /* 0x005cc03401007387 */ /* 0x0001e80000100a00 */
[----:B0-----:R-:W2:Y:S04]  /*539c0*/  LDL.64 R52, [R1+0x40] ;  /* 0x0000400001347983 */ /* 0x001ea80000100a00 */
[----:B--2---:R-:W-:Y:S04]  /*539d0*/  STL.64 [R1+0x5cd8], R52 ;  /* 0x005cd83401007387 */ /* 0x004fe80000100a00 */
[----:B------:R-:W-:Y:S04]  /*539e0*/  STL.64 [R1+0x5c80], R6 ;  /* 0x005c800601007387 */ /* 0x000fe80000100a00 */
[----:B------:R0:W-:Y:S04]  /*539f0*/  STL.64 [R1+0x5c78], R4 ;  /* 0x005c780401007387 */ /* 0x0001e80000100a00 */
[----:B0-----:R-:W2:Y:S01]  /*53a00*/  LDL.64 R4, [R1+0x10] ;  /* 0x0000100001047983 */ /* 0x001ea20000100a00 */
[----:B------:R-:W-:-:S02]  /*53a10*/  IMAD.MOV.U32 R52, RZ, RZ, R46 ;  /* 0x000000ffff347224 */ /* 0x000fc400078e002e */
[----:B------:R-:W-:Y:S01]  /*53a20*/  IMAD.MOV.U32 R53, RZ, RZ, R23 ;  /* 0x000000ffff357224 */ /* 0x000fe200078e0017 */
[----:B--2---:R0:W-:Y:S02]  /*53a30*/  STL.64 [R1+0x5c98], R4 ;  /* 0x005c980401007387 */ /* 0x0041e40000100a00 */
[----:B0-----:R-:W-:Y:S02]  /*53a40*/  HMMA.16816.F32 R4, R12, R8, R48 ;  /* 0x000000080c04723c */ /* 0x001fe40000001830 */
[----:B------:R-:W2:Y:S04]  /*53a50*/  LDL.LU.64 R12, [R1+0xdd0] ;  /* 0x000dd000010c7983 */ /* 0x000ea80000300a00 */
[----:B------:R-:W2:Y:S11]  /*53a60*/  LDL.LU.64 R14, [R1+0xdd8] ;  /* 0x000dd800010e7983 */ /* 0x000eb60000300a00 */
[----:B------:R-:W-:Y:S06]  /*53a70*/  @!UPT UIADD3 URZ, URZ, URZ, URZ ;  /* 0x0000003f3f3ff290 */ /* 0x000fec000fffe03f */
[----:B------:R0:W-:Y:S04]  /*53a80*/  STL.64 [R1+0xd0], R4 ;  /* 0x0000d00401007387 */ /* 0x0001e80000100a00 */
[----:B------:R1:W-:Y:S04]  /*53a90*/  STL.64 [R1+0xd8], R6 ;  /* 0x0000d80601007387 */ /* 0x0003e80000100a00 */
[----:B------:R-:W2:Y:S04]  /*53aa0*/  LDL.LU.64 R56, [R1+0xdc0] ;  /* 0x000dc00001387983 */ /* 0x000ea80000300a00 */
[----:B------:R-:W2:Y:S04]  /*53ab0*/  LDL.LU.64 R58, [R1+0xdc8] ;  /* 0x000dc800013a7983 */ /* 0x000ea80000300a00 */
[----:B------:R-:W2:Y:S04]  /*53ac0*/  LDL.LU.64 R48, [R1+0xbf0] ;  /* 0x000bf00001307983 */ /* 0x000ea80000300a00 */
[----:B------:R-:W2:Y:S04]  /*53ad0*/  LDL.LU.64 R50, [R1+0xbf8] ;  /* 0x000bf80001327983 */ /* 0x000ea80000300a00 */
[----:B0-----:R-:W2:Y:S04]  /*53ae0*/  LDL.LU.64 R4, [R1+0xbc0] ;  /* 0x000bc00001047983 */ /* 0x001ea80000300a00 */
[----:B-1----:R-:W2:Y:S04]  /*53af0*/  LDL.LU.64 R6, [R1+0xbc8] ;  /* 0x000bc80001067983 */ /* 0x002ea80000300a00 */
[----:B------:R0:W-:Y:S04]  /*53b00*/  STL.64 [R1+0x5cf0], R52 ;  /* 0x005cf03401007387 */ /* 0x0001e80000100a00 */
[----:B0-----:R-:W2:Y:S04]  /*53b10*/  LDL.LU.64 R52, [R1+0xde0] ;  /* 0x000de00001347983 */ /* 0x001ea80000300a00 */
[----:B------:R-:W2:Y:S04]  /*53b20*/  LDL.LU.64 R54, [R1+0xde8] ;  /* 0x000de80001367983 */ /* 0x000ea80000300a00 */
[----:B------:R-:W-:Y:S04]  /*53b30*/  STL.64 [R1+0x5c90], R10 ;  /* 0x005c900a01007387 */ /* 0x000fe80000100a00 */
[----:B------:R0:W-:Y:S04]  /*53b40*/  STL.64 [R1+0x5c88], R8 ;  /* 0x005c880801007387 */ /* 0x0001e80000100a00 */
[----:B0-----:R-:W3:Y:S04]  /*53b50*/  LDL.LU.64 R8, [R1+0xdf0] ;  /* 0x000df00001087983 */ /* 0x001ee80000300a00 */
[----:B------:R-:W3:Y:S04]  /*53b60*/  LDL.LU.64 R10, [R1+0xdf8] ;  /* 0x000df800010a7983 */ /* 0x000ee80000300a00 */
[----:B------:R-:W-:Y:S04]  /*53b70*/  STL.64 [R1+0x5cb8], R38 ;  /* 0x005cb82601007387 */ /* 0x000fe80000100a00 */
[----:B------:R-:W-:Y:S01]  /*53b80*/  STL.64 [R1+0x5cb0], R36 ;  /* 0x005cb02401007387 */ /* 0x000fe20000100a00 */
[C---:B---3--:R-:W-:Y:S11]  /*53b90*/  HMMA.16816.F32 R8, R40.reuse, R36, R8 ;  /* 0x000000242808723c */ /* 0x048ff60000001808 */
[----:B------:R-:W-:Y:S11]  /*53ba0*/  @!UPT UIADD3 URZ, URZ, URZ, URZ ;  /* 0x0000003f3f3ff290 */ /* 0x000ff6000fffe03f */
[----:B------:R-:W-:Y:S01]  /*53bb0*/  @!UPT UIADD3 URZ, URZ, URZ, URZ ;  /* 0x0000003f3f3ff290 */ /* 0x000fe2000fffe03f */
[----:B------:R-:W-:Y:S04]  /*53bc0*/  STL.64 [R1+0x390], R8 ;  /* 0x0003900801007387 */ /* 0x000fe80000100a00 */
[----:B------:R2:W-:Y:S02]  /*53bd0*/  STL.64 [R1+0x398], R10 ;  /* 0x0003980a01007387 */ /* 0x0005e40000100a00 */
[C---:B--2---:R-:W-:Y:S02]  /*53be0*/  HMMA.16816.F32 R8, R40.reuse, R32, R52 ;  /* 0x000000202808723c */ /* 0x044fe40000001834 */
[----:B------:R-:W-:Y:S04]  /*53bf0*/  STL.64 [R1+0x5cd0], R34 ;  /* 0x005cd02201007387 */ /* 0x000fe80000100a00 */
[----:B------:R-:W-:Y:S11]  /*53c00*/  STL.64 [R1+0x5cc8], R32 ;  /* 0x005cc82001007387 */ /* 0x000ff60000100a00 */
[----:B------:R-:W-:Y:S06]  /*53c10*/  @!UPT UIADD3 URZ, URZ, URZ, URZ ;  /* 0x0000003f3f3ff290 */ /* 0x000fec000fffe03f */
[----:B------:R-:W-:Y:S04]  /*53c20*/  STL.64 [R1+0x380], R8 ;  /* 0x0003800801007387 */ /* 0x000fe80000100a00 */
[----:B------:R0:W-:Y:S02]  /*53c30*/  STL.64 [R1+0x388], R10 ;  /* 0x0003880a01007387 */ /* 0x0001e40000100a00 */
[C---:B0-----:R-:W-:Y:S02]  /*53c40*/  HMMA.16816.F32 R8, R40.reuse, R28, R12 ;  /* 0x0000001c2808723c */ /* 0x041fe4000000180c */
[----:B------:R-:W-:Y:S04]  /*53c50*/  STL.64 [R1+0x5ce8], R30 ;  /* 0x005ce81e01007387 */ /* 0x000fe80000100a00 */
[----:B------:R-:W-:Y:S02]  /*53c60*/  STL.64 [R1+0x5ce0], R28 ;  /* 0x005ce01c01007387 */ /* 0x000fe40000100a00 */
[C---:B------:R-:W-:Y:S11]  /*53c70*/  HMMA.16816.F32 R12, R40.reuse, R24, R56 ;  /* 0x00000018280c723c */ /* 0x040ff60000001838 */
[----:B------:R-:W-:Y:S04]  /*53c80*/  @!UPT UIADD3 URZ, URZ, URZ, URZ ;  /* 0x0000003f3f3ff290 */ /* 0x000fe8000fffe03f */
[----:B------:R-:W-:Y:S04]  /*53c90*/  STL.64 [R1+0x370], R8 ;  /* 0x0003700801007387 */ /* 0x000fe80000100a00 */
[----:B------:R0:W-:Y:S02]  /*53ca0*/  STL.64 [R1+0x378], R10 ;  /* 0x0003780a01007387 */ /* 0x0001e40000100a00 */
[C---:B0-----:R-:W-:Y:S02]  /*53cb0*/  HMMA.16816.F32 R8, R40.reuse, R20, R48 ;  /* 0x000000142808723c */ /* 0x041fe40000001830 */
[----:B------:R-:W-:Y:S04]  /*53cc0*/  STL.64 [R1+0x360], R12 ;  /* 0x0003600c01007387 */ /* 0x000fe80000100a00 */
[----:B------:R-:W-:Y:S04]  /*53cd0*/  STL.64 [R1+0x368], R14 ;  /* 0x0003680e01007387 */ /* 0x000fe80000100a00 */
[----:B------:R-:W2:Y:S04]  /*53ce0*/  LDL.LU.64 R52, [R1+0xbe0] ;  /* 0x000be00001347983 */ /* 0x000ea80000300a00 */
[----:B----4-:R-:W0:Y:S09]  /*53cf0*/  LDSM.16.MT88.4 R12, [R18] ;  /* 0x00000000120c783b */ /* 0x010e320000004200 */
[----:B------:R-:W-:Y:S04]  /*53d00*/  STL.64 [R1+0x350], R8 ;  /* 0x0003500801007387 */ /* 0x000fe80000100a00 */
[----:B------:R-:W-:Y:S04]  /*53d10*/  STL.64 [R1+0x358], R10 ;  /* 0x0003580a01007387 */ /* 0x000fe80000100a00 */
[----:B------:R-:W2:Y:S01]  /*53d20*/  LDL.LU.64 R54, [R1+0xbe8] ;  /* 0x000be80001367983 */ /* 0x000ea20000300a00 */
[C---:B------:R-:W-:Y:S11]  /*53d30*/  HMMA.16816.F32 R4, R40.reuse, R16, R4 ;  /* 0x000000102804723c */ /* 0x040ff60000001804 */
[----:B------:R-:W-:Y:S11]  /*53d40*/  @!UPT UIADD3 URZ, URZ, URZ, URZ ;  /* 0x0000003f3f3ff290 */ /* 0x000ff6000fffe03f */
[----:B------:R-:W-:Y:S01]  /*53d50*/  @!UPT UIADD3 URZ, URZ, URZ, URZ ;  /* 0x0000003f3f3ff290 */ /* 0x000fe2000fffe03f */
[----:B------:R1:W-:Y:S04]  /*53d60*/  STL.64 [R1+0x340], R4 ;  /* 0x0003400401007387 */ /* 0x0003e80000100a00 */
[----:B------:R3:W-:Y:S04]  /*53d70*/  STL.64 [R1+0x348], R6 ;  /* 0x0003480601007387 */ /* 0x0007e80000100a00 */
[----:B------:R-:W4:Y:S04]  /*53d80*/  LDL.LU.64 R28, [R1+0xbd0] ;  /* 0x000bd000011c7983 */ /* 0x000f280000300a00 */
[----:B------:R-:W4:Y:S04]  /*53d90*/  LDL.LU.64 R30, [R1+0xbd8] ;  /* 0x000bd800011e7983 */ /* 0x000f280000300a00 */
[----:B------:R-:W4:Y:S04]  /*53da0*/  LDL.LU.64 R32, [R1+0xa00] ;  /* 0x000a000001207983 */ /* 0x000f280000300a00 */
[----:B------:R-:W4:Y:S04]  /*53db0*/  LDL.LU.64 R34, [R1+0xa08] ;  /* 0x000a080001227983 */ /* 0x000f280000300a00 */
[----:B------:R-:W4:Y:S04]  /*53dc0*/  LDL.LU.64 R36, [R1+0x9e0] ;  /* 0x0009e00001247983 */ /* 0x000f280000300a00 */
[----:B------:R-:W4:Y:S04]  /*53dd0*/  LDL.LU.64 R38, [R1+0x9e8] ;  /* 0x0009e80001267983 */ /* 0x000f280000300a00 */
[----:B-1----:R-:W4:Y:S04]  /*53de0*/  LDL.LU.64 R4, [R1+0x9d0] ;  /* 0x0009d00001047983 */ /* 0x002f280000300a00 */
[----:B---3--:R-:W3:Y:S04]  /*53df0*/  LDL.LU.64 R6, [R1+0x9d8] ;  /* 0x0009d80001067983 */ /* 0x008ee80000300a00 */
[----:B------:R-:W3:Y:S04]  /*53e00*/  LDL.LU.64 R8, [R1+0x9c0] ;  /* 0x0009c00001087983 */ /* 0x000ee80000300a00 */
[----:B------:R-:W3:Y:S04]  /*53e10*/  LDL.LU.64 R10, [R1+0x9c8] ;  /* 0x0009c800010a7983 */ /* 0x000ee80000300a00 */
[----:B0-----:R-:W-:Y:S04]  /*53e20*/  STL.64 [R1+0x5be0], R14 ;  /* 0x005be00e01007387 */ /* 0x001fe80000100a00 */
[----:B------:R-:W-:Y:S04]  /*53e30*/  STL.64 [R1+0x5bd8], R12 ;  /* 0x005bd80c01007387 */ /* 0x000fe80000100a00 */
[----:B------:R-:W3:Y:S04]  /*53e40*/  LDL.LU.64 R56, [R1+0x630] ;  /* 0x0006300001387983 */ /* 0x000ee80000300a00 */
[----:B------:R-:W3:Y:S04]  /*53e50*/  LDL.LU.64 R58, [R1+0x638] ;  /* 0x00063800013a7983 */ /* 0x000ee80000300a00 */
[----:B------:R-:W3:Y:S04]  /*53e60*/  LDL.LU.64 R48, [R1+0x890] ;  /* 0x0008900001307983 */ /* 0x000ee80000300a00 */
[----:B------:R-:W3:Y:S01]  /*53e70*/  LDL.LU.64 R50, [R1+0x898] ;  /* 0x0008980001327983 */ /* 0x000ee20000300a00 */
[C---:B--2---:R-:W-:Y:S11]  /*53e80*/  HMMA.16816.F32 R52, R40.reuse, R44, R52 ;  /* 0x0000002c2834723c */ /* 0x044ff60000001834 */
[----:B------:R-:W-:Y:S11]  /*53e90*/  @!UPT UIADD3 URZ, URZ, URZ, URZ ;  /* 0x0000003f3f3ff290 */ /* 0x000ff6000fffe03f */
[----:B------:R-:W-:Y:S01]  /*53ea0*/  @!UPT UIADD3 URZ, URZ, URZ, URZ ;  /* 0x0000003f3f3ff290 */ /* 0x000fe2000fffe03f */
[----:B------:R0:W-:Y:S04]  /*53eb0*/  STL.64 [R1+0x330], R52 ;  /* 0x0003303401007387 */ /* 0x0001e80000100a00 */
[----:B------:R4:W-:Y:S04]  /*53ec0*/  STL.64 [R1+0x338], R54 ;  /* 0x0003383601007387 */ /* 0x0009e80000100a00 */
[----:B0-----:R-:W4:Y:S02]  /*53ed0*/  LDL.LU.64 R52, [R1+0x5cf0] ;  /* 0x005cf00001347983 */ /* 0x001f240000300a00 */
[C---:B----4-:R-:W-:Y:S02]  /*53ee0*/  HMMA.16816.F32 R52, R40.reuse, R52, R28 ;  /* 0x000000342834723c */ /* 0x050fe4000000181c */
[----:B------:R-:W2:Y:S04]  /*53ef0*/  LDL.LU.64 R30, [R1+0x5ce8] ;  /* 0x005ce800011e7983 */ /* 0x000ea80000300a00 */
[----:B------:R-:W4:Y:S11]  /*53f00*/  LDL.LU.64 R28, [R1+0x5ce0] ;  /* 0x005ce000011c7983 */ /* 0x000f360000300a00 */
[----:B------:R-:W-:Y:S06]  /*53f10*/  @!UPT UIADD3 URZ, URZ, URZ, URZ ;  /* 0x0000003f3f3ff290 */ /* 0x000fec000fffe03f */
[----:B------:R0:W-:Y:S04]  /*53f20*/  STL.64 [R1+0x680], R52 ;  /* 0x0006803401007387 */ /* 0x0001e80000100a00 */
[----:B------:R-:W-:Y:S04]  /*53f30*/  STL.64 [R1+0x688], R54 ;  /* 0x0006883601007387 */ /* 0x000fe80000100a00 */
[----:B0-----:R-:W2:Y:S01]  /*53f40*/  LDL.LU.64 R52, [R1+0x5cd8] ;  /* 0x005cd80001347983 */ /* 0x001ea20000300a00 */
[----:B------:R-:W-:Y:S02]  /*53f50*/  IMAD.MOV.U32 R12, RZ, RZ, R22 ;  /* 0x000000ffff0c7224 */ /* 0x000fe400078e0016 */
[----:B------:R-:W-:Y:S01]  /*53f60*/  IMAD.MOV.U32 R13, RZ, RZ, R19 ;  /* 0x000000ffff0d7224 */ /* 0x000fe200078e0013 */
        /* <DEDUP_REMOVED lines=13> */
[----:B------:R-:W-:Y:S04]  /*54040*/  STL.64 [R1+0x660], R52 ;  /* 0x0006603401007387 */ /* 0x000fe80000100a00 */
[----:B------:R0:W-:Y:S04]  /*54050*/  STL.64 [R1+0x668], R54 ;  /* 0x0006683601007387 */ /* 0x0001e80000100a00 */
[----:B0-----:R-:W2:Y:S04]  /*54060*/  LDL.LU R55, [R1+0x5ca8] ;  /* 0x005ca80001377983 */ /* 0x001ea80000300800 */
[----:B------:R-:W3:Y:S02]  /*54070*/  LDL.LU.64 R52, [R1+0x5ca0] ;  /* 0x005ca00001347983 */ /* 0x000ee40000300a00 */
[C---:B---3--:R-:W-:Y:S11]  /*54080*/  HMMA.16816.F32 R4, R40.reuse, R52, R4 ;  /* 0x000000342804723c */ /* 0x048ff60000001804 */
[----:B------:R-:W-:Y:S11]  /*54090*/  @!UPT UIADD3 URZ, URZ, URZ, URZ ;  /* 0x0000003f3f3ff290 */ /* 0x000ff6000fffe03f */
[----:B------:R-:W-:Y:S01]  /*540a0*/  @!UPT UIADD3 URZ, URZ, URZ, URZ ;  /* 0x0000003f3f3ff290 */ /* 0x000fe2000fffe03f */
[----:B------:R0:W-:Y:S04]  /*540b0*/  STL.64 [R1+0x650], R4 ;  /* 0x0006500401007387 */ /* 0x0001e80000100a00 */
[----:B------:R-:W-:Y:S04]  /*540c0*/  STL.64 [R1+0x658], R6 ;  /* 0x0006580601007387 */ /* 0x000fe80000100a00 */
[----:B0-----:R-:W3:Y:S01]  /*540d0*/  LDL.LU.64 R4, [R1+0x5c98] ;  /* 0x005c980001047983 */ /* 0x001ee20000300a00 */
[C---:B------:R-:W-:Y:S03]  /*540e0*/  HMMA.16816.F32 R56, R40.reuse, R12, R56 ;  /* 0x0000000c2838723c */ /* 0x040fe60000001838 */
[----:B--2---:R-:W-:Y:S04]  /*540f0*/  STL [R1+0x5c28], R55 ;  /* 0x005c283701007387 */ /* 0x004fe80000100800 */
[----:B------:R0:W-:Y:S04]  /*54100*/  STL.64 [R1+0x5c20], R52 ;  /* 0x005c203401007387 */ /* 0x0001e80000100a00 */
[----:B0-----:R-:W2:Y:S04]  /*54110*/  LDL.LU.64 R52, [R1+0x530] ;  /* 0x0005300001347983 */ /* 0x001ea80000300a00 */
[----:B------:R-:W2:Y:S01]  /*54120*/  LDL.LU.64 R54, [R1+0x538] ;  /* 0x0005380001367983 */ /* 0x000ea20000300a00 */
        /* <DEDUP_REMOVED lines=8> */
[----:B------:R-:W2:Y:S04]  /*541b0*/  LDL.LU.64 R6, [R1+0x5c80] ;  /* 0x005c800001067983 */ /* 0x000ea80000300a00 */
[----:B------:R-:W2:Y:S04]  /*541c0*/  LDL.LU.64 R4, [R1+0x5c78] ;  /* 0x005c780001047983 */ /* 0x000ea80000300a00 */
[----:B------:R-:W-:Y:S04]  /*541d0*/  STL.64 [R1+0x630], R56 ;  /* 0x0006303801007387 */ /* 0x000fe80000100a00 */
[----:B------:R0:W-:Y:S04]  /*541e0*/  STL.64 [R1+0x638], R58 ;  /* 0x0006383a01007387 */ /* 0x0001e80000100a00 */
[----:B0-----:R-:W2:Y:S04]  /*541f0*/  LDL.LU.64 R58, [R1+0x5c70] ;  /* 0x005c7000013a7983 */ /* 0x001ea80000300a00 */
[----:B------:R-:W2:Y:S04]  /*54200*/  LDL.LU.64 R56, [R1+0x5c68] ;  /* 0x005c680001387983 */ /* 0x000ea80000300a00 */
[----:B------:R-:W-:Y:S01]  /*54210*/  STL.64 [R1+0x5bf8], R12 ;  /* 0x005bf80c01007387 */ /* 0x000fe20000100a00 */
        /* <DEDUP_REMOVED lines=9> */
[----:B0-----:R-:W2:Y:S04]  /*542b0*/  LDL.LU.64 R56, [R1+0x880] ;  /* 0x0008800001387983 */ /* 0x001ea80000300a00 */
[----:B------:R-:W2:Y:S04]  /*542c0*/  LDL.LU.64 R58, [R1+0x888] ;  /* 0x00088800013a7983 */ /* 0x000ea80000300a00 */
[----:B------:R-:W-:Y:S04]  /*542d0*/  STL.64 [R1+0x5c08], R6 ;  /* 0x005c080601007387 */ /* 0x000fe80000100a00 */
[----:B------:R0:W-:Y:S01]  /*542e0*/  STL.64 [R1+0x5c00], R4 ;  /* 0x005c000401007387 */ /* 0x0001e20000100a00 */
[C---:B--2---:R-:W-:Y:S08]  /*542f0*/  HMMA.16816.F32 R56, R40.reuse, R4, R56 ;  /* 0x000000042838723c */ /* 0x044ff00000001838 */
[----:B0-----:R-:W-:Y:S07]  /*54300*/  HMMA.16816.F32 R4, R40, R8, R52 ;  /* 0x000000082804723c */ /* 0x001fee0000001834 */
[----:B------:R-:W-:-:S02]  /*54310*/  IMAD.MOV.U32 R52, RZ, RZ, R22 ;  /* 0x000000ffff347224 */ /* 0x000fc400078e0016 */
[----:B------:R-:W-:-:S06]  /*54320*/  IMAD.MOV.U32 R53, RZ, RZ, R19 ;  /* 0x000000ffff357224 */ /* 0x000fcc00078e0013 */
[----:B------:R0:W-:Y:S04]  /*54330*/  STL.64 [R1+0x610], R56 ;  /* 0x0006103801007387 */ /* 0x0001e80000100a00 */
[----:B------:R1:W-:Y:S04]  /*54340*/  STL.64 [R1+0x618], R58 ;  /* 0x0006183a01007387 */ /* 0x0003e80000100a00 */
[----:B------:R2:W-:Y:S04]  /*54350*/  STL.64 [R1+0x320], R4 ;  /* 0x0003200401007387 */ /* 0x0005e80000100a00 */
[----:B------:R2:W-:Y:S04]  /*54360*/  STL.64 [R1+0x328], R6 ;  /* 0x0003280601007387 */ /* 0x0005e80000100a00 */
[----:B0-----:R-:W4:Y:S04]  /*54370*/  LDL.LU.64 R56, [R1+0xcc0] ;  /* 0x000cc00001387983 */ /* 0x001f280000300a00 */
[----:B-1----:R-:W4:Y:S04]  /*54380*/  LDL.LU.64 R58, [R1+0xcc8] ;  /* 0x000cc800013a7983 */ /* 0x002f280000300a00 */
[----:B------:R-:W4:Y:S04]  /*54390*/  LDL.LU.64 R40, [R1+0xac0] ;  /* 0x000ac00001287983 */ /* 0x000f280000300a00 */
[----:B------:R-:W4:Y:S04]  /*543a0*/  LDL.LU.64 R42, [R1+0xac8] ;  /* 0x000ac800012a7983 */ /* 0x000f280000300a00 */
[----:B--2---:R-:W2:Y:S04]  /*543b0*/  LDL.LU.64 R4, [R1+0xa90] ;  /* 0x000a900001047983 */ /* 0x004ea80000300a00 */
[----:B------:R-:W2:Y:S04]  /*543c0*/  LDL.LU.64 R6, [R1+0xa98] ;  /* 0x000a980001067983 */ /* 0x000ea80000300a00 */
[----:B------:R0:W-:Y:S04]  /*543d0*/  STL.64 [R1+0x5c40], R52 ;  /* 0x005c403401007387 */ /* 0x0001e80000100a00 */
[----:B0-----:R-:W2:Y:S04]  /*543e0*/  LDL.LU.64 R52, [R1+0xcf0] ;  /* 0x000cf00001347983 */ /* 0x001ea80000300a00 */
[----:B------:R-:W2:Y:S04]  /*543f0*/  LDL.LU.64 R54, [R1+0xcf8] ;  /* 0x000cf80001367983 */ /* 0x000ea80000300a00 */
[----:B---3--:R-:W-:Y:S04]  /*54400*/  STL.64 [R1+0x5c18], R10 ;  /* 0x005c180a01007387 */ /* 0x008fe80000100a00 */
[----:B------:R0:W-:Y:S04]  /*54410*/  STL.64 [R1+0x5c10], R8 ;  /* 0x005c100801007387 */ /* 0x0001e80000100a00 */
[----:B0-----:R-:W4:Y:S04]  /*54420*/  LDL.LU.64 R8, [R1+0xcd0] ;  /* 0x000cd00001087983 */ /* 0x001f280000300a00 */
[----:B------:R-:W4:Y:S01]  /*54430*/  LDL.LU.64 R10, [R1+0xcd8] ;  /* 0x000cd800010a7983 */ /* 0x000f220000300a00 */
[C---:B--2---:R-:W-:Y:S11]  /*54440*/  HMMA.16816.F32 R52, R48.reuse, R36, R52 ;  /* 0x000000243034723c */ /* 0x044ff60000001834 */
[----:B------:R-:W-:Y:S11]  /*54450*/  @!UPT UIADD3 URZ, URZ, URZ, URZ ;  /* 0x0000003f3f3ff290 */ /* 0x000ff6000fffe03f */
[----:B------:R-:W-:Y:S01]  /*54460*/  @!UPT UIADD3 URZ, URZ, URZ, URZ ;  /* 0x0000003f3f3ff290 */ /* 0x000fe2000fffe03f */
[----:B------:R0:W-:Y:S04]  /*54470*/  STL.64 [R1+0x560], R52 ;  /* 0x0005603401007387 */ /* 0x0001e80000100a00 */
[----:B------:R-:W-:Y:S04]  /*54480*/  STL.64 [R1+0x568], R54 ;  /* 0x0005683601007387 */ /* 0x000fe80000100a00 */
[----:B0-----:R-:W2:Y:S01]  /*54490*/  LDL.LU.64 R52, [R1+0x50] ;  /* 0x0000500001347983 */ /* 0x001ea20000300a00 */
[----:B------:R-:W-:Y:S02]  /*544a0*/  IMAD.MOV.U32 R12, RZ, RZ, R15 ;  /* 0x000000ffff0c7224 */ /* 0x000fe400078e000f */
[----:B------:R-:W-:Y:S01]  /*544b0*/  IMAD.MOV.U32 R13, RZ, RZ, R14 ;  /* 0x000000ffff0d7224 */ /* 0x000fe200078e000e */
[----:B--2---:R0:W-:Y:S04]  /*544c0*/  STL.64 [R1+0x5c50], R52 ;  /* 0x005c503401007387 */ /* 0x0041e80000100a00 */
[----:B0-----:R-:W2:Y:S04]  /*544d0*/  LDL.LU.64 R52, [R1+0xce0] ;  /* 0x000ce00001347983 */ /* 0x001ea80000300a00 */
[----:B------:R-:W2:Y:S04]  /*544e0*/  LDL.LU.64 R54, [R1+0xce8] ;  /* 0x000ce80001367983 */ /* 0x000ea80000300a00 */
[----:B------:R-:W-:Y:S04]  /*544f0*/  STL.64 [R1+0x5c38], R38 ;  /* 0x005c382601007387 */ /* 0x000fe80000100a00 */
[----:B------:R-:W-:Y:S04]  /*54500*/  STL.64 [R1+0x5c30], R36 ;  /* 0x005c302401007387 */ /* 0x000fe80000100a00 */
[----:B------:R2:W-:Y:S01]  /*54510*/  STL.64 [R1+0x5c48], R12 ;  /* 0x005c480c01007387 */ /* 0x0005e20000100a00 */
[C---:B----4-:R-:W-:Y:S03]  /*54520*/  HMMA.16816.F32 R8, R48.reuse, R28, R8 ;  /* 0x0000001c3008723c */ /* 0x050fe60000001808 */
[----:B------:R-:W-:Y:S04]  /*54530*/  STL.64 [R1+0x5bd0], R34 ;  /* 0x005bd02201007387 */ /* 0x000fe80000100a00 */
[----:B------:R-:W-:Y:S01]  /*54540*/  STL.64 [R1+0x5bc8], R32 ;  /* 0x005bc82001007387 */ /* 0x000fe20000100a00 */
[C---:B--2---:R-:W-:Y:S11]  /*54550*/  HMMA.16816.F32 R12, R48.reuse, R32, R52 ;  /* 0x00000020300c723c */ /* 0x044ff60000001834 */
[----:B------:R-:W-:Y:S11]  /*54560*/  @!UPT UIADD3 URZ, URZ, URZ, URZ ;  /* 0x0000003f3f3ff290 */ /* 0x000ff6000fffe03f */
[----:B------:R-:W-:Y:S01]  /*54570*/  @!UPT UIADD3 URZ, URZ, URZ, URZ ;  /* 0x0000003f3f3ff290 */ /* 0x000fe2000fffe03f */
[----:B------:R-:W-:Y:S04]  /*54580*/  STL.64 [R1+0x550], R12 ;  /* 0x0005500c01007387 */ /* 0x000fe80000100a00 */
[----:B------:R0:W-:Y:S04]  /*54590*/  STL.64 [R1+0x558], R14 ;  /* 0x0005580e01007387 */ /* 0x0001e80000100a00 */
[----:B------:R-:W-:Y:S04]  /*545a0*/  STL.64 [R1+0x5bc0], R30 ;  /* 0x005bc01e01007387 */ /* 0x000fe80000100a00 */
[----:B------:R-:W-:Y:S01]  /*545b0*/  STL.64 [R1+0x5bb8], R28 ;  /* 0x005bb81c01007387 */ /* 0x000fe20000100a00 */
[C---:B0-----:R-:W-:Y:S03]  /*545c0*/  HMMA.16816.F32 R12, R48.reuse, R24, R56 ;  /* 0x00000018300c723c */ /* 0x041fe60000001838 */
[----:B------:R-:W-:Y:S04]  /*545d0*/  STL.64 [R1+0x540], R8 ;  /* 0x0005400801007387 */ /* 0x000fe80000100a00 */
[----:B------:R0:W-:Y:S02]  /*545e0*/  STL.64 [R1+0x548], R10 ;  /* 0x0005480a01007387 */ /* 0x0001e40000100a00 */
[C---:B0-----:R-:W-:Y:S02]  /*545f0*/  HMMA.16816.F32 R8, R48.reuse, R20, R40 ;  /* 0x000000143008723c */ /* 0x041fe40000001828 */
[----:B------:R-:W0:Y:S11]  /*54600*/  LDSM.16.MT88.4 R40, [R18+0x80] ;  /* 0x000080001228783b */ /* 0x000e360000004200 */
[----:B------:R-:W-:Y:S01]  /*54610*/  @!UPT UIADD3 URZ, URZ, URZ, URZ ;  /* 0x0000003f3f3ff290 */ /* 0x000fe2000fffe03f */
[----:B------:R1:W-:Y:S04]  /*54620*/  STL.64 [R1+0x530], R12 ;  /* 0x0005300c01007387 */ /* 0x0003e80000100a00 */
[----:B------:R2:W-:Y:S04]  /*54630*/  STL.64 [R1+0x538], R14 ;  /* 0x0005380e01007387 */ /* 0x0005e80000100a00 */
[----:B------:R-:W3:Y:S04]  /*54640*/  LDL.LU.64 R52, [R1+0xab0] ;  /* 0x000ab00001347983 */ /* 0x000ee80000300a00 */
[----:B------:R4:W-:Y:S04]  /*54650*/  STL.64 [R1+0x520], R8 ;  /* 0x0005200801007387 */ /* 0x0009e80000100a00 */
[----:B------:R0:W-:Y:S04]  /*54660*/  STL.64 [R1+0x528], R10 ;  /* 0x0005280a01007387 */ /* 0x0001e80000100a00 */
[----:B------:R-:W3:Y:S01]  /*54670*/  LDL.LU.64 R54, [R1+0xab8] ;  /* 0x000ab80001367983 */ /* 0x000ee20000300a00 */
[C---:B------:R-:W-:Y:S11]  /*54680*/  HMMA.16816.F32 R4, R48.reuse, R16, R4 ;  /* 0x000000103004723c */ /* 0x040ff60000001804 */
[----:B------:R-:W-:Y:S11]  /*54690*/  @!UPT UIADD3 URZ, URZ, URZ, URZ ;  /* 0x0000003f3f3ff290 */ /* 0x000ff6000fffe03f */
[----:B------:R-:W-:Y:S01]  /*546a0*/  @!UPT UIADD3 URZ, URZ, URZ, URZ ;  /* 0x0000003f3f3ff290 */ /* 0x000fe2000fffe03f */
[----:B------:R0:W-:Y:S04]  /*546b0*/  STL.64 [R1+0x510], R4 ;  /* 0x0005100401007387 */ /* 0x0001e80000100a00 */
[----:B------:R0:W-:Y:S04]  /*546c0*/  STL.64 [R1+0x518], R6 ;  /* 0x0005180601007387 */ /* 0x0001e80000100a00 */
[----:B-1----:R-:W3:Y:S04]  /*546d0*/  LDL.LU.64 R12, [R1+0xaa0] ;  /* 0x000aa000010c7983 */ /* 0x002ee80000300a00 */
[----:B--2---:R-:W2:Y:S04]  /*546e0*/  LDL.LU.64 R14, [R1+0xaa8] ;  /* 0x000aa800010e7983 */ /* 0x004ea80000300a00 */
[----:B------:R-:W2:Y:S04]  /*546f0*/  LDL.LU.64 R36, [R1+0x910] ;  /* 0x0009100001247983 */ /* 0x000ea80000300a00 */
[----:B------:R-:W2:Y:S04]  /*54700*/  LDL.LU.64 R38, [R1+0x918] ;  /* 0x0009180001267983 */ /* 0x000ea80000300a00 */
[----:B------:R-:W2:Y:S04]  /*54710*/  LDL.LU.64 R28, [R1+0x900] ;  /* 0x00090000011c7983 */ /* 0x000ea80000300a00 */
[----:B------:R-:W2:Y:S04]  /*54720*/  LDL.LU.64 R30, [R1+0x908] ;  /* 0x00090800011e7983 */ /* 0x000ea80000300a00 */
[----:B----4-:R-:W4:Y:S04]  /*54730*/  LDL.LU.64 R8, [R1+0x8f0] ;  /* 0x0008f00001087983 */ /* 0x010f280000300a00 */
[----:B0-----:R-:W4:Y:S04]  /*54740*/  LDL.LU.64 R10, [R1+0x8f8] ;  /* 0x0008f800010a7983 */ /* 0x001f280000300a00 */
[----:B------:R-:W2:Y:S04]  /*54750*/  LDL.LU.64 R4, [R1+0x8e0] ;  /* 0x0008e00001047983 */ /* 0x000ea80000300a00 */
[----:B------:R-:W2:Y:S04]  /*54760*/  LDL.LU.64 R6, [R1+0x8e8] ;  /* 0x0008e80001067983 */ /* 0x000ea80000300a00 */
[----:B------:R-:W2:Y:S04]  /*54770*/  LDL.LU.64 R56, [R1+0x4a0] ;  /* 0x0004a00001387983 */ /* 0x000ea80000300a00 */
[----:B------:R-:W2:Y:S04]  /*54780*/  LDL.LU.64 R58, [R1+0x4a8] ;  /* 0x0004a800013a7983 */ /* 0x000ea80000300a00 */
[----:B------:R-:W2:Y:S04]  /*54790*/  LDL.LU.64 R32, [R1+0x480] ;  /* 0x0004800001207983 */ /* 0x000ea80000300a00 */
[----:B------:R-:W2:Y:S04]  /*547a0*/  LDL.LU.64 R34, [R1+0x488] ;  /* 0x0004880001227983 */ /* 0x000ea80000300a00 */
[----:B------:R-:W-:Y:S04]  /*547b0*/  STL.64 [R1+0x5b50], R42 ;  /* 0x005b502a01007387 */ /* 0x000fe80000100a00 */
[----:B------:R0:W-:Y:S04]  /*547c0*/  STL.64 [R1+0x5b48], R40 ;  /* 0x005b482801007387 */ /* 0x0001e80000100a00 */
[----:B0-----:R-:W2:Y:S01]  /*547d0*/  LDL.LU.64 R40, [R1+0x30] ;  /* 0x0000300001287983 */ /* 0x001ea20000300a00 */
[C---:B---3--:R-:W-:Y:S11]  /*547e0*/  HMMA.16816.F32 R52, R48.reuse, R44, R52 ;  /* 0x0000002c3034723c */ /* 0x048ff60000001834 */
[----:B------:R-:W-:Y:S11]  /*547f0*/  @!UPT UIADD3 URZ, URZ, URZ, URZ ;  /* 0x0000003f3f3ff290 */ /* 0x000ff6000fffe03f */
[----:B------:R-:W-:Y:S01]  /*54800*/  @!UPT UIADD3 URZ, URZ, URZ, URZ ;  /* 0x0000003f3f3ff290 */ /* 0x000fe2000fffe03f */
[----:B------:R0:W-:Y:S04]  /*54810*/  STL.64 [R1+0x500], R52 ;  /* 0x0005003401007387 */ /* 0x0001e80000100a00 */
[----:B------:R-:W-:Y:S04]  /*54820*/  STL.64 [R1+0x508], R54 ;  /* 0x0005083601007387 */ /* 0x000fe80000100a00 */
[----:B0-----:R-:W2:Y:S02]  /*54830*/  LDL.LU.64 R52, [R1+0x5c50] ;  /* 0x005c500001347983 */ /* 0x001ea40000300a00 */
[----:B--2---:R-:W-:Y:S01]  /*54840*/  HMMA.16816.F32 R12, R48, R52, R12 ;  /* 0x00000034300c723c */ /* 0x004fe2000000180c */
[----:B------:R-:W-:-:S02]  /*54850*/  IMAD.MOV.U32 R19, RZ, RZ, R52 ;  /* 0x000000ffff137224 */ /* 0x000fc400078e0034 */
[----:B------:R-:W-:Y:S11]  /*54860*/  IMAD.MOV.U32 R18, RZ, RZ, R53 ;  /* 0x000000ffff127224 */ /* 0x000ff600078e0035 */
[----:B------:R-:W-:Y:S09]  /*54870*/  @!UPT UIADD3 URZ, URZ, URZ, URZ ;  /* 0x0000003f3f3ff290 */ /* 0x000ff2000fffe03f */
[----:B------:R0:W-:Y:S04]  /*54880*/  STL.64 [R1+0x4f0], R12 ;  /* 0x0004f00c01007387 */ /* 0x0001e80000100a00 */
[----:B------:R-:W-:Y:S04]  /*54890*/  STL.64 [R1+0x4f8], R14 ;  /* 0x0004f80e01007387 */ /* 0x000fe80000100a00 */
[----:B0-----:R-:W2:Y:S04]  /*548a0*/  LDL.LU.64 R12, [R1+0x5c48] ;  /* 0x005c4800010c7983 */ /* 0x001ea80000300a00 */
[----:B------:R-:W3:Y:S02]  /*548b0*/  LDL.LU.64 R52, [R1+0x5c40] ;  /* 0x005c400001347983 */ /* 0x000ee40000300a00 */
[C---:B---3--:R-:W-:Y:S02]  /*548c0*/  HMMA.16816.F32 R52, R48.reuse, R52, R36 ;  /* 0x000000343034723c */ /* 0x048fe40000001824 */
[----:B------:R-:W3:Y:S04]  /*548d0*/  LDL.LU.64 R38, [R1+0x5c38] ;  /* 0x005c380001267983 */ /* 0x000ee80000300a00 */
[----:B------:R-:W3:Y:S11]  /*548e0*/  LDL.LU.64 R36, [R1+0x5c30] ;  /* 0x005c300001247983 */ /* 0x000ef60000300a00 */
[----:B------:R-:W-:Y:S06]  /*548f0*/  @!UPT UIADD3 URZ, URZ, URZ, URZ ;  /* 0x0000003f3f3ff290 */ /* 0x000fec000fffe03f */
[----:B------:R-:W-:Y:S04]  /*54900*/  STL.64 [R1+0x4e0], R52 ;  /* 0x0004e03401007387 */ /* 0x000fe80000100a00 */
[----:B------:R0:W-:Y:S04]  /*54910*/  STL.64 [R1+0x4e8], R54 ;  /* 0x0004e83601007387 */ /* 0x0001e80000100a00 */
[----:B0-----:R-:W3:Y:S04]  /*54920*/  LDL.LU R55, [R1+0x5c28] ;  /* 0x005c280001377983 */ /* 0x001ee80000300800 */
[----:B------:R-:W4:Y:S01]  /*54930*/  LDL.LU.64 R52, [R1+0x5c20] ;  /* 0x005c200001347983 */ /* 0x000f220000300a00 */
[C---:B------:R-:W-:Y:S08]  /*54940*/  HMMA.16816.F32 R28, R48.reuse, R40, R28 ;  /* 0x00000028301c723c */ /* 0x040ff0000000181c */
[C---:B--2---:R-:W-:Y:S11]  /*54950*/  HMMA.16816.F32 R12, R48.reuse, R12, R4 ;  /* 0x0000000c300c723c */ /* 0x044ff60000001804 */
[----:B------:R-:W-:Y:S04]  /*54960*/  @!UPT UIADD3 URZ, URZ, URZ, URZ ;  /* 0x0000003f3f3ff290 */ /* 0x000fe8000fffe03f */
[----:B------:R0:W-:Y:S04]  /*54970*/  STL.64 [R1+0x4d0], R28 ;  /* 0x0004d01c01007387 */ /* 0x0001e80000100a00 */
[----:B------:R1:W-:Y:S04]  /*54980*/  STL.64 [R1+0x4d8], R30 ;  /* 0x0004d81e01007387 */ /* 0x0003e80000100a00 */
[----:B0-----:R-:W2:Y:S04]  /*54990*/  LDL.LU.64 R28, [R1+0x7b0] ;  /* 0x0007b000011c7983 */ /* 0x001ea80000300a00 */
[----:B-1----:R-:W2:Y:S04]  /*549a0*/  LDL.LU.64 R30, [R1+0x7b8] ;  /* 0x0007b800011e7983 */ /* 0x002ea80000300a00 */
[----:B------:R0:W-:Y:S04]  /*549b0*/  STL.64 [R1+0x5bb0], R40 ;  /* 0x005bb02801007387 */ /* 0x0001e80000100a00 */
[----:B0-----:R-:W2:Y:S04]  /*549c0*/  LDL.LU.64 R40, [R1+0x490] ;  /* 0x0004900001287983 */ /* 0x001ea80000300a00 */
[----:B------:R-:W2:Y:S01]  /*549d0*/  LDL.LU.64 R42, [R1+0x498] ;  /* 0x00049800012a7983 */ /* 0x000ea20000300a00 */
[C---:B----4-:R-:W-:Y:S11]  /*549e0*/  HMMA.16816.F32 R8, R48.reuse, R52, R8 ;  /* 0x000000343008723c */ /* 0x050ff60000001808 */
[----:B------:R-:W-:Y:S11]  /*549f0*/  @!UPT UIADD3 URZ, URZ, URZ, URZ ;  /* 0x0000003f3f3ff290 */ /* 0x000ff6000fffe03f */
[----:B------:R-:W-:Y:S01]  /*54a00*/  @!UPT UIADD3 URZ, URZ, URZ, URZ ;  /* 0x0000003f3f3ff290 */ /* 0x000fe2000fffe03f */
[----:B------:R-:W-:Y:S04]  /*54a10*/  STL.64 [R1+0x4c0], R8 ;  /* 0x0004c00801007387 */ /* 0x000fe80000100a00 */
[----:B------:R0:W-:Y:S04]  /*54a20*/  STL.64 [R1+0x4c8], R10 ;  /* 0x0004c80a01007387 */ /* 0x0001e80000100a00 */
[----:B0-----:R-:W4:Y:S04]  /*54a30*/  LDL.LU.64 R10, [R1+0x5c18] ;  /* 0x005c1800010a7983 */ /* 0x001f280000300a00 */
[----:B------:R-:W2:Y:S04]  /*54a40*/  LDL.LU.64 R8, [R1+0x5c10] ;  /* 0x005c100001087983 */ /* 0x000ea80000300a00 */
[----:B------:R-:W-:Y:S04]  /*54a50*/  STL.64 [R1+0x5ba8], R52 ;  /* 0x005ba83401007387 */ /* 0x000fe80000100a00 */
[----:B------:R-:W2:Y:S04]  /*54a60*/  LDL.LU.64 R6, [R1+0x5c08] ;  /* 0x005c080001067983 */ /* 0x000ea80000300a00 */
[----:B------:R-:W2:Y:S04]  /*54a70*/  LDL.LU.64 R4, [R1+0x5c00] ;  /* 0x005c000001047983 */ /* 0x000ea80000300a00 */
[----:B------:R0:W-:Y:S04]  /*54a80*/  STL.64 [R1+0x4b0], R12 ;  /* 0x0004b00c01007387 */ /* 0x0001e80000100a00 */
[----:B------:R1:W-:Y:S04]  /*54a90*/  STL.64 [R1+0x4b8], R14 ;  /* 0x0004b80e01007387 */ /* 0x0003e80000100a00 */
[----:B0-----:R-:W1:Y:S02]  /*54aa0*/  LDL.LU.64 R12, [R1+0x5bf8] ;  /* 0x005bf800010c7983 */ /* 0x001e640000300a00 */
[C---:B-1----:R-:W-:Y:S02]  /*54ab0*/  HMMA.16816.F32 R12, R48.reuse, R12, R56 ;  /* 0x0000000c300c723c */ /* 0x042fe40000001838 */
[----:B------:R-:W2:Y:S04]  /*54ac0*/  LDL.LU.64 R58, [R1+0x5bf0] ;  /* 0x005bf000013a7983 */ /* 0x000ea80000300a00 */
[----:B------:R-:W2:Y:S11]  /*54ad0*/  LDL.LU.64 R56, [R1+0x5be8] ;  /* 0x005be80001387983 */ /* 0x000eb60000300a00 */
[----:B------:R-:W-:Y:S06]  /*54ae0*/  @!UPT UIADD3 URZ, URZ, URZ, URZ ;  /* 0x0000003f3f3ff290 */ /* 0x000fec000fffe03f */
[----:B------:R-:W-:Y:S04]  /*54af0*/  STL.64 [R1+0x4a0], R12 ;  /* 0x0004a00c01007387 */ /* 0x000fe80000100a00 */
[----:B------:R0:W-:Y:S04]  /*54b00*/  STL.64 [R1+0x4a8], R14 ;  /* 0x0004a80e01007387 */ /* 0x0001e80000100a00 */
[----:B0-----:R-:W3:Y:S04]  /*54b10*/  LDL.LU.64 R14, [R1+0x5be0] ;  /* 0x005be000010e7983 */ /* 0x001ee80000300a00 */
[----:B------:R-:W3:Y:S01]  /*54b20*/  LDL.LU.64 R12, [R1+0x5bd8] ;  /* 0x005bd800010c7983 */ /* 0x000ee20000300a00 */
[C---:B--2---:R-:W-:Y:S03]  /*54b30*/  HMMA.16816.F32 R40, R48.reuse, R56, R40 ;  /* 0x000000383028723c */ /* 0x044fe60000001828 */
[----:B------:R-:W-:Y:S04]  /*54b40*/  STL.64 [R1+0x5b70], R58 ;  /* 0x005b703a01007387 */ /* 0x000fe80000100a00 */
[----:B------:R-:W-:Y:S11]  /*54b50*/  STL.64 [R1+0x5b68], R56 ;  /* 0x005b683801007387 */ /* 0x000ff60000100a00 */
[----:B------:R-:W-:Y:S05]  /*54b60*/  @!UPT UIADD3 URZ, URZ, URZ, URZ ;  /* 0x0000003f3f3ff290 */ /* 0x000fea000fffe03f */
[----:B------:R-:W-:Y:S04]  /*54b70*/  STL.64 [R1+0x490], R40 ;  /* 0x0004902801007387 */ /* 0x000fe80000100a00 */
[----:B------:R0:W-:Y:S02]  /*54b80*/  STL.64 [R1+0x498], R42 ;  /* 0x0004982a01007387 */ /* 0x0001e40000100a00 */
[C---:B0-----:R-:W-:Y:S02]  /*54b90*/  HMMA.16816.F32 R40, R48.reuse, R4, R32 ;  /* 0x000000043028723c */ /* 0x041fe40000001820 */
[----:B------:R-:W3:Y:S04]  /*54ba0*/  LDL.LU.64 R32, [R1+0xdb0] ;  /* 0x000db00001207983 */ /* 0x000ee80000300a00 */
[----:B------:R-:W3:Y:S11]  /*54bb0*/  LDL.LU.64 R34, [R1+0xdb8] ;  /* 0x000db80001227983 */ /* 0x000ef60000300a00 */
[----:B------:R-:W-:Y:S06]  /*54bc0*/  @!UPT UIADD3 URZ, URZ, URZ, URZ ;  /* 0x0000003f3f3ff290 */ /* 0x000fec000fffe03f */
[----:B------:R-:W-:Y:S04]  /*54bd0*/  STL.64 [R1+0x480], R40 ;  /* 0x0004802801007387 */ /* 0x000fe80000100a00 */
[----:B------:R0:W-:Y:S04]  /*54be0*/  STL.64 [R1+0x488], R42 ;  /* 0x0004882a01007387 */ /* 0x0001e80000100a00 */
[----:B------:R-:W2:Y:S01]  /*54bf0*/  LDL.LU.64 R56, [R1] ;  /* 0x0000000001387983 */ /* 0x000ea20000300a00 */
[----:B0-----:R-:W-:Y:S03]  /*54c00*/  HMMA.16816.F32 R40, R48, R8, R28 ;  /* 0x000000083028723c */ /* 0x001fe6000000181c */
[----:B--2---:R-:W-:Y:S04]  /*54c10*/  STL.64 [R1+0x5b88], R56 ;  /* 0x005b883801007387 */ /* 0x004fe80000100a00 */
[----:B------:R-:W-:Y:S04]  /*54c20*/  STL.64 [R1+0x5b60], R6 ;  /* 0x005b600601007387 */ /* 0x000fe80000100a00 */
[----:B------:R0:W-:Y:S04]  /*54c30*/  STL.64 [R1+0x5b58], R4 ;  /* 0x005b580401007387 */ /* 0x0001e80000100a00 */
[----:B0-----:R-:W2:Y:S04]  /*54c40*/  LDL.LU.64 R4, [R1+0x40] ;  /* 0x0000400001047983 */ /* 0x001ea80000300a00 */
[----:B------:R-:W2:Y:S04]  /*54c50*/  LDL.LU.64 R28, [R1+0xda0] ;  /* 0x000da000011c7983 */ /* 0x000ea80000300a00 */
[----:B------:R-:W2:Y:S04]  /*54c60*/  LDL.LU.64 R30, [R1+0xda8] ;  /* 0x000da800011e7983 */ /* 0x000ea80000300a00 */
[----:B------:R0:W-:Y:S04]  /*54c70*/  STL.64 [R1+0xc0], R40 ;  /* 0x0000c02801007387 */ /* 0x0001e80000100a00 */
[----:B------:R1:W-:Y:S04]  /*54c80*/  STL.64 [R1+0xc8], R42 ;  /* 0x0000c82a01007387 */ /* 0x0003e80000100a00 */
[----:B0-----:R-:W2:Y:S04]  /*54c90*/  LDL.LU.64 R40, [R1+0xbb0] ;  /* 0x000bb00001287983 */ /* 0x001ea80000300a00 */
[----:B-1----:R-:W2:Y:S04]  /*54ca0*/  LDL.LU.64 R42, [R1+0xbb8] ;  /* 0x000bb800012a7983 */ /* 0x002ea80000300a00 */
[----:B------:R-:W2:Y:S04]  /*54cb0*/  LDL.LU.64 R48, [R1+0xb80] ;  /* 0x000b800001307983 */ /* 0x000ea80000300a00 */
[----:B------:R-:W2:Y:S04]  /*54cc0*/  LDL.LU.64 R50, [R1+0xb88] ;  /* 0x000b880001327983 */ /* 0x000ea80000300a00 */
[----:B------:R-:W2:Y:S01]  /*54cd0*/  LDL.LU.64 R56, [R1+0x10] ;  /* 0x0000100001387983 */ /* 0x000ea20000300a00 */
[C---:B---3--:R-:W-:Y:S03]  /*54ce0*/  HMMA.16816.F32 R32, R12.reuse, R36, R32 ;  /* 0x000000240c20723c */ /* 0x048fe60000001820 */
[----:B--2---:R0:W-:Y:S04]  /*54cf0*/  STL.64 [R1+0x5ba0], R56 ;  /* 0x005ba03801007387 */ /* 0x0041e80000100a00 */
[----:B0-----:R-:W2:Y:S04]  /*54d00*/  LDL.LU.64 R56, [R1+0xb90] ;  /* 0x000b900001387983 */ /* 0x001ea80000300a00 */
[----:B------:R-:W2:Y:S04]  /*54d10*/  LDL.LU.64 R58, [R1+0xb98] ;  /* 0x000b9800013a7983 */ /* 0x000ea80000300a00 */
[----:B----4-:R-:W-:Y:S04]  /*54d20*/  STL.64 [R1+0x5b80], R10 ;  /* 0x005b800a01007387 */ /* 0x010fe80000100a00 */
[----:B------:R0:W-:Y:S04]  /*54d30*/  STL.64 [R1+0x5b78], R8 ;  /* 0x005b780801007387 */ /* 0x0001e80000100a00 */
[----:B0-----:R-:W3:Y:S04]  /*54d40*/  LDL.LU.64 R8, [R1+0xd80] ;  /* 0x000d800001087983 */ /* 0x001ee80000300a00 */
[----:B------:R-:W3:Y:S04]  /*54d50*/  LDL.LU.64 R10, [R1+0xd88] ;  /* 0x000d8800010a7983 */ /* 0x000ee80000300a00 */
[----:B------:R-:W-:Y:S04]  /*54d60*/  STL.64 [R1+0x310], R32 ;  /* 0x0003102001007387 */ /* 0x000fe80000100a00 */
[----:B------:R0:W-:Y:S04]  /*54d70*/  STL.64 [R1+0x318], R34 ;  /* 0x0003182201007387 */ /* 0x0001e80000100a00 */
[----:B0-----:R-:W4:Y:S04]  /*54d80*/  LDL.LU.64 R34, [R1+0x5bd0] ;  /* 0x005bd00001227983 */ /* 0x001f280000300a00 */
[----:B------:R-:W2:Y:S04]  /*54d90*/  LDL.LU.64 R32, [R1+0x5bc8] ;  /* 0x005bc80001207983 */ /* 0x000ea80000300a00 */
[----:B------:R-:W-:Y:S04]  /*54da0*/  STL.64 [R1+0x5b98], R38 ;  /* 0x005b982601007387 */ /* 0x000fe80000100a00 */
[----:B------:R0:W-:Y:S04]  /*54db0*/  STL.64 [R1+0x5b90], R36 ;  /* 0x005b902401007387 */ /* 0x0001e80000100a00 */
[----:B0-----:R-:W3:Y:S04]  /*54dc0*/  LDL.LU.64 R36, [R1+0xd90] ;  /* 0x000d900001247983 */ /* 0x001ee80000300a00 */
[----:B------:R-:W3:Y:S01]  /*54dd0*/  LDL.LU.64 R38, [R1+0xd98] ;  /* 0x000d980001267983 */ /* 0x000ee20000300a00 */
[C---:B--2---:R-:W-:Y:S11]  /*54de0*/  HMMA.16816.F32 R28, R12.reuse, R32, R28 ;  /* 0x000000200c1c723c */ /* 0x044ff6000000181c */
[----:B------:R-:W-:Y:S11]  /*54df0*/  @!UPT UIADD3 URZ, URZ, URZ, URZ ;  /* 0x0000003f3f3ff290 */ /* 0x000ff6000fffe03f */
[----:B------:R-:W-:Y:S01]  /*54e00*/  @!UPT UIADD3 URZ, URZ, URZ, URZ ;  /* 0x0000003f3f3ff290 */ /* 0x000fe2000fffe03f */
[----:B------:R-:W-:Y:S04]  /*54e10*/  STL.64 [R1+0x300], R28 ;  /* 0x0003001c01007387 */ /* 0x000fe80000100a00 */
[----:B------:R0:W-:Y:S04]  /*54e20*/  STL.64 [R1+0x308], R30 ;  /* 0x0003081e01007387 */ /* 0x0001e80000100a00 */
[----:B0-----:R-:W2:Y:S04]  /*54e30*/  LDL.LU.64 R30, [R1+0x5bc0] ;  /* 0x005bc000011e7983 */ /* 0x001ea80000300a00 */
[----:B------:R-:W3:Y:S02]  /*54e40*/  LDL.LU.64 R28, [R1+0x5bb8] ;  /* 0x005bb800011c7983 */ /* 0x000ee40000300a00 */
[C---:B---3--:R-:W-:Y:S11]  /*54e50*/  HMMA.16816.F32 R36, R12.reuse, R28, R36 ;  /* 0x0000001c0c24723c */ /* 0x048ff60000001824 */
[----:B------:R-:W-:Y:S11]  /*54e60*/  @!UPT UIADD3 URZ, URZ, URZ, URZ ;  /* 0x0000003f3f3ff290 */ /* 0x000ff6000fffe03f */
[----:B------:R-:W-:Y:S01]  /*54e70*/  @!UPT UIADD3 URZ, URZ, URZ, URZ ;  /* 0x0000003f3f3ff290 */ /* 0x000fe2000fffe03f */
[----:B------:R-:W-:Y:S04]  /*54e80*/  STL.64 [R1+0x2f0], R36 ;  /* 0x0002f02401007387 */ /* 0x000fe80000100a00 */
[----:B------:R0:W-:Y:S02]  /*54e90*/  STL.64 [R1+0x2f8], R38 ;  /* 0x0002f82601007387 */ /* 0x0001e40000100a00 */
[C---:B0-----:R-:W-:Y:S02]  /*54ea0*/  HMMA.16816.F32 R36, R12.reuse, R24, R8 ;  /* 0x000000180c24723c */ /* 0x041fe40000001808 */
[----:B------:R-:W3:Y:S04]  /*54eb0*/  LDL.LU.64 R8, [R1+0xba0] ;  /* 0x000ba00001087983 */ /* 0x000ee80000300a00 */
[----:B------:R-:W3:Y:S11]  /*54ec0*/  LDL.LU.64 R10, [R1+0xba8] ;  /* 0x000ba800010a7983 */ /* 0x000ef60000300a00 */
[----:B------:R-:W-:Y:S06]  /*54ed0*/  @!UPT UIADD3 URZ, URZ, URZ, URZ ;  /* 0x0000003f3f3ff290 */ /* 0x000fec000fffe03f */
[----:B------:R-:W-:Y:S04]  /*54ee0*/  STL.64 [R1+0x2e0], R36 ;  /* 0x0002e02401007387 */ /* 0x000fe80000100a00 */
[----:B------:R0:W-:Y:S02]  /*54ef0*/  STL.64 [R1+0x2e8], R38 ;  /* 0x0002e82601007387 */ /* 0x0001e40000100a00 */
[C---:B0-----:R-:W-:Y:S02]  /*54f00*/  HMMA.16816.F32 R36, R12.reuse, R20, R40 ;  /* 0x000000140c24723c */ /* 0x041fe40000001828 */
[----:B------:R-:W2:Y:S04]  /*54f10*/  LDL.LU.64 R40, [R1+0x9b0] ;  /* 0x0009b00001287983 */ /* 0x000ea80000300a00 */
[----:B------:R-:W2:Y:S02]  /*54f20*/  LDL.LU.64 R42, [R1+0x9b8] ;  /* 0x0009b800012a7983 */ /* 0x000ea40000300a00 */
[C---:B------:R-:W-:Y:S11]  /*54f30*/  HMMA.16816.F32 R56, R12.reuse, R16, R56 ;  /* 0x000000100c38723c */ /* 0x040ff60000001838 */
[----:B------:R-:W-:Y:S04]  /*54f40*/  @!UPT UIADD3 URZ, URZ, URZ, URZ ;  /* 0x0000003f3f3ff290 */ /* 0x000fe8000fffe03f */
[----:B------:R-:W-:Y:S04]  /*54f50*/  STL.64 [R1+0x2d0], R36 ;  /* 0x0002d02401007387 */ /* 0x000fe80000100a00 */
[----:B------:R0:W-:Y:S02]  /*54f60*/  STL.64 [R1+0x2d8], R38 ;  /* 0x0002d82601007387 */ /* 0x0001e40000100a00 */
[----:B0-----:R-:W-:Y:S02]  /*54f70*/  HMMA.16816.F32 R36, R12, R44, R48 ;  /* 0x0000002c0c24723c */ /* 0x001fe40000001830 */
[----:B------:R0:W1:Y:S04]  /*54f80*/  LDSM.16.MT88.4 R48, [R55+0x1000] ;  /* 0x001000003730783b */ /* 0x0000680000004200 */
[----:B------:R0:W-:Y:S04]  /*54f90*/  STL.64 [R1+0x2c0], R56 ;  /* 0x0002c03801007387 */ /* 0x0001e80000100a00 */
[----:B------:R0:W-:Y:S04]  /*54fa0*/  STL.64 [R1+0x2c8], R58 ;  /* 0x0002c83a01007387 */ /* 0x0001e80000100a00 */
[----:B------:R-:W4:Y:S09]  /*54fb0*/  LDL.LU.64 R52, [R1+0x990] ;  /* 0x0009900001347983 */ /* 0x000f320000300a00 */
[----:B------:R1:W-:Y:S04]  /*54fc0*/  STL.64 [R1+0x2b0], R36 ;  /* 0x0002b02401007387 */ /* 0x0003e80000100a00 */
[----:B------:R1:W-:Y:S04]  /*54fd0*/  STL.64 [R1+0x2b8], R38 ;  /* 0x0002b82601007387 */ /* 0x0003e80000100a00 */
[----:B0-----:R-:W4:Y:S04]  /*54fe0*/  LDL.LU.64 R54, [R1+0x998] ;  /* 0x0009980001367983 */ /* 0x001f280000300a00 */
[----:B------:R-:W4:Y:S04]  /*54ff0*/  LDL.LU.64 R56, [R1+0x980] ;  /* 0x0009800001387983 */ /* 0x000f280000300a00 */
[----:B------:R-:W4:Y:S04]  /*55000*/  LDL.LU.64 R58, [R1+0x988] ;  /* 0x00098800013a7983 */ /* 0x000f280000300a00 */
[----:B-1----:R-:W-:Y:S04]  /*55010*/  STL.64 [R1+0x5a80], R50 ;  /* 0x005a803201007387 */ /* 0x002fe80000100a00 */
[----:B------:R0:W-:Y:S04]  /*55020*/  STL.64 [R1+0x5a78], R48 ;  /* 0x005a783001007387 */ /* 0x0001e80000100a00 */
[----:B------:R-:W4:Y:S04]  /*55030*/  LDL.LU.64 R36, [R1+0x970] ;  /* 0x0009700001247983 */ /* 0x000f280000300a00 */
[----:B------:R-:W4:Y:S01]  /*55040*/  LDL.LU.64 R38, [R1+0x978] ;  /* 0x0009780001267983 */ /* 0x000f220000300a00 */
[----:B0-----:R-:W-:-:S02]  /*55050*/  IMAD.MOV.U32 R48, RZ, RZ, R19 ;  /* 0x000000ffff307224 */ /* 0x001fc400078e0013 */
[----:B------:R-:W-:-:S07]  /*55060*/  IMAD.MOV.U32 R49, RZ, RZ, R18 ;  /* 0x000000ffff317224 */ /* 0x000fce00078e0012 */
[C---:B---3--:R-:W-:Y:S08]  /*55070*/  HMMA.16816.F32 R8, R12.reuse, R48, R8 ;  /* 0x000000300c08723c */ /* 0x048ff00000001808 */
[----:B--2---:R-:W-:Y:S11]  /*55080*/  HMMA.16816.F32 R40, R12, R4, R40 ;  /* 0x000000040c28723c */ /* 0x004ff60000001828 */
[----:B------:R-:W-:Y:S04]  /*55090*/  @!UPT UIADD3 URZ, URZ, URZ, URZ ;  /* 0x0000003f3f3ff290 */ /* 0x000fe8000fffe03f */
[----:B------:R0:W-:Y:S04]  /*550a0*/  STL.64 [R1+0x2a0], R8 ;  /* 0x0002a00801007387 */ /* 0x0001e80000100a00 */
[----:B------:R1:W-:Y:S04]  /*550b0*/  STL.64 [R1+0x2a8], R10 ;  /* 0x0002a80a01007387 */ /* 0x0003e80000100a00 */
[----:B0-----:R-:W2:Y:S04]  /*550c0*/  LDL.LU.64 R8, [R1+0x870] ;  /* 0x0008700001087983 */ /* 0x001ea80000300a00 */
[----:B-1----:R-:W2:Y:S04]  /*550d0*/  LDL.LU.64 R10, [R1+0x878] ;  /* 0x00087800010a7983 */ /* 0x002ea80000300a00 */
[----:B------:R0:W-:Y:S04]  /*550e0*/  STL.64 [R1+0x290], R40 ;  /* 0x0002902801007387 */ /* 0x0001e80000100a00 */
[----:B------:R-:W-:Y:S04]  /*550f0*/  STL.64 [R1+0x298], R42 ;  /* 0x0002982a01007387 */ /* 0x000fe80000100a00 */
[----:B0-----:R-:W4:Y:S01]  /*55100*/  LDL.LU.64 R40, [R1+0x5bb0] ;  /* 0x005bb00001287983 */ /* 0x001f220000300a00 */
[----:B------:R-:W-:-:S02]  /*55110*/  IMAD.MOV.U32 R19, RZ, RZ, R4 ;  /* 0x000000ffff137224 */ /* 0x000fc400078e0004 */
[----:B------:R-:W-:Y:S02]  /*55120*/  IMAD.MOV.U32 R23, RZ, RZ, R5 ;  /* 0x000000ffff177224 */ /* 0x000fe400078e0005 */
[----:B------:R-:W3:Y:S04]  /*55130*/  LDL.LU.64 R4, [R1+0x860] ;  /* 0x0008600001047983 */ /* 0x000ee80000300a00 */
[----:B------:R-:W3:Y:S01]  /*55140*/  LDL.LU.64 R6, [R1+0x868] ;  /* 0x0008680001067983 */ /* 0x000ee20000300a00 */
[----:B----4-:R-:W-:Y:S11]  /*55150*/  HMMA.16816.F32 R52, R12, R40, R52 ;  /* 0x000000280c34723c */ /* 0x010ff60000001834 */
[----:B------:R-:W-:Y:S11]  /*55160*/  @!UPT UIADD3 URZ, URZ, URZ, URZ ;  /* 0x0000003f3f3ff290 */ /* 0x000ff6000fffe03f */
[----:B------:R-:W-:Y:S01]  /*55170*/  @!UPT UIADD3 URZ, URZ, URZ, URZ ;  /* 0x0000003f3f3ff290 */ /* 0x000fe2000fffe03f */
[----:B------:R0:W-:Y:S04]  /*55180*/  STL.64 [R1+0x280], R52 ;  /* 0x0002803401007387 */ /* 0x0001e80000100a00 */
[----:B------:R1:W-:Y:S04]  /*55190*/  STL.64 [R1+0x288], R54 ;  /* 0x0002883601007387 */ /* 0x0003e80000100a00 */
[----:B0-----:R-:W1:Y:S01]  /*551a0*/  LDL.LU.64 R52, [R1+0x5ba8] ;  /* 0x005ba80001347983 */ /* 0x001e620000300a00 */
[----:B------:R-:W-:Y:S02]  /*551b0*/  IMAD.MOV.U32 R46, RZ, RZ, R40 ;  /* 0x000000ffff2e7224 */ /* 0x000fe400078e0028 */
[----:B------:R-:W-:-:S02]  /*551c0*/  IMAD.MOV.U32 R18, RZ, RZ, R41 ;  /* 0x000000ffff127224 */ /* 0x000fc400078e0029 */
[----:B------:R-:W4:Y:S04]  /*551d0*/  LDL.LU.64 R40, [R1+0x850] ;  /* 0x0008500001287983 */ /* 0x000f280000300a00 */
[----:B------:R-:W4:Y:S01]  /*551e0*/  LDL.LU.64 R42, [R1+0x858] ;  /* 0x00085800012a7983 */ /* 0x000f220000300a00 */
[C---:B-1----:R-:W-:Y:S03]  /*551f0*/  HMMA.16816.F32 R52, R12.reuse, R52, R56 ;  /* 0x000000340c34723c */ /* 0x042fe60000001838 */
[----:B------:R-:W2:Y:S11]  /*55200*/  LDL.LU.64 R56, [R1+0x5ba0] ;  /* 0x005ba00001387983 */ /* 0x000eb60000300a00 */
[----:B------:R-:W-:Y:S09]  /*55210*/  @!UPT UIADD3 URZ, URZ, URZ, URZ ;  /* 0x0000003f3f3ff290 */ /* 0x000ff2000fffe03f */
        /* <DEDUP_REMOVED lines=23> */
[C---:B---3--:R-:W-:Y:S11]  /*55390*/  HMMA.16816.F32 R4, R12.reuse, R56, R4 ;  /* 0x000000380c04723c */ /* 0x048ff60000001804 */
[----:B------:R-:W-:Y:S11]  /*553a0*/  @!UPT UIADD3 URZ, URZ, URZ, URZ ;  /* 0x0000003f3f3ff290 */ /* 0x000ff6000fffe03f */
[----:B------:R-:W-:Y:S01]  /*553b0*/  @!UPT UIADD3 URZ, URZ, URZ, URZ ;  /* 0x0000003f3f3ff290 */ /* 0x000fe2000fffe03f */
[----:B------:R-:W-:Y:S04]  /*553c0*/  STL.64 [R1+0x240], R4 ;  /* 0x0002400401007387 */ /* 0x000fe80000100a00 */
[----:B------:R0:W-:Y:S04]  /*553d0*/  STL.64 [R1+0x248], R6 ;  /* 0x0002480601007387 */ /* 0x0001e80000100a00 */
[----:B0-----:R-:W3:Y:S04]  /*553e0*/  LDL.LU.64 R6, [R1+0x5b60] ;  /* 0x005b600001067983 */ /* 0x001ee80000300a00 */
[----:B------:R-:W4:Y:S04]  /*553f0*/  LDL.LU.64 R4, [R1+0x5b58] ;  /* 0x005b580001047983 */ /* 0x000f280000300a00 */
[----:B--2---:R-:W-:Y:S04]  /*55400*/  STL.64 [R1+0x5ab0], R58 ;  /* 0x005ab03a01007387 */ /* 0x004fe80000100a00 */
[----:B------:R0:W-:Y:S01]  /*55410*/  STL.64 [R1+0x5aa8], R56 ;  /* 0x005aa83801007387 */ /* 0x0001e20000100a00 */
[C---:B------:R-:W-:Y:S03]  /*55420*/  HMMA.16816.F32 R52, R12.reuse, R8, R52 ;  /* 0x000000080c34723c */ /* 0x040fe60000001834 */
[----:B0-----:R-:W2:Y:S04]  /*55430*/  LDL.LU.64 R56, [R1+0xc20] ;  /* 0x000c200001387983 */ /* 0x001ea80000300a00 */
[----:B------:R-:W2:Y:S01]  /*55440*/  LDL.LU.64 R58, [R1+0xc28] ;  /* 0x000c2800013a7983 */ /* 0x000ea20000300a00 */
[----:B----4-:R-:W-:Y:S11]  /*55450*/  HMMA.16816.F32 R40, R12, R4, R40 ;  /* 0x000000040c28723c */ /* 0x010ff60000001828 */
[----:B------:R-:W-:Y:S11]  /*55460*/  @!UPT UIADD3 URZ, URZ, URZ, URZ ;  /* 0x0000003f3f3ff290 */ /* 0x000ff6000fffe03f */
[----:B------:R-:W-:Y:S01]  /*55470*/  @!UPT UIADD3 URZ, URZ, URZ, URZ ;  /* 0x0000003f3f3ff290 */ /* 0x000fe2000fffe03f */
[----:B------:R-:W-:Y:S04]  /*55480*/  STL.64 [R1+0x230], R40 ;  /* 0x0002302801007387 */ /* 0x000fe80000100a00 */
[----:B------:R0:W-:Y:S04]  /*55490*/  STL.64 [R1+0x238], R42 ;  /* 0x0002382a01007387 */ /* 0x0001e80000100a00 */
[----:B0-----:R-:W4:Y:S04]  /*554a0*/  LDL.LU.64 R42, [R1+0x5b50] ;  /* 0x005b5000012a7983 */ /* 0x001f280000300a00 */
[----:B------:R-:W4:Y:S04]  /*554b0*/  LDL.LU.64 R40, [R1+0x5b48] ;  /* 0x005b480001287983 */ /* 0x000f280000300a00 */
[----:B---3--:R-:W-:Y:S04]  /*554c0*/  STL.64 [R1+0x5aa0], R6 ;  /* 0x005aa00601007387 */ /* 0x008fe80000100a00 */
[----:B------:R0:W-:Y:S04]  /*554d0*/  STL.64 [R1+0x5a98], R4 ;  /* 0x005a980401007387 */ /* 0x0001e80000100a00 */
[----:B0-----:R-:W4:Y:S04]  /*554e0*/  LDL.LU.64 R4, [R1+0xc60] ;  /* 0x000c600001047983 */ /* 0x001f280000300a00 */
[----:B------:R-:W4:Y:S04]  /*554f0*/  LDL.LU.64 R6, [R1+0xc68] ;  /* 0x000c680001067983 */ /* 0x000f280000300a00 */
[----:B------:R-:W3:Y:S04]  /*55500*/  LDL.LU.64 R12, [R1+0xcb0] ;  /* 0x000cb000010c7983 */ /* 0x000ee80000300a00 */
[----:B------:R-:W3:Y:S04]  /*55510*/  LDL.LU.64 R14, [R1+0xcb8] ;  /* 0x000cb800010e7983 */ /* 0x000ee80000300a00 */
[----:B------:R0:W-:Y:S04]  /*55520*/  STL.64 [R1+0xb0], R52 ;  /* 0x0000b03401007387 */ /* 0x0001e80000100a00 */
[----:B------:R1:W-:Y:S04]  /*55530*/  STL.64 [R1+0xb8], R54 ;  /* 0x0000b83601007387 */ /* 0x0003e80000100a00 */
[----:B0-----:R-:W2:Y:S04]  /*55540*/  LDL.LU.64 R52, [R1+0xc00] ;  /* 0x000c000001347983 */ /* 0x001ea80000300a00 */
[----:B-1----:R-:W2:Y:S04]  /*55550*/  LDL.LU.64 R54, [R1+0xc08] ;  /* 0x000c080001367983 */ /* 0x002ea80000300a00 */
[----:B------:R-:W-:Y:S04]  /*55560*/  STL.64 [R1+0x5ac0], R10 ;  /* 0x005ac00a01007387 */ /* 0x000fe80000100a00 */
[----:B------:R4:W-:Y:S02]  /*55570*/  STL.64 [R1+0x5ab8], R8 ;  /* 0x005ab80801007387 */ /* 0x0009e40000100a00 */
[C---:B----4-:R-:W-:Y:S08]  /*55580*/  HMMA.16816.F32 R8, R40.reuse, R32, R4 ;  /* 0x000000202808723c */ /* 0x050ff00000001804 */
[C---:B---3--:R-:W-:Y:S08]  /*55590*/  HMMA.16816.F32 R12, R40.reuse, R36, R12 ;  /* 0x00000024280c723c */ /* 0x048ff0000000180c */
[----:B--2---:R-:W-:Y:S11]  /*555a0*/  HMMA.16816.F32 R4, R40, R28, R56 ;  /* 0x0000001c2804723c */ /* 0x004ff60000001838 */
[----:B------:R-:W-:Y:S04]  /*555b0*/  @!UPT UIADD3 URZ, URZ, URZ, URZ ;  /* 0x0000003f3f3ff290 */ /* 0x000fe8000fffe03f */
[----:B------:R-:W-:Y:S04]  /*555c0*/  STL.64 [R1+0xa0], R12 ;  /* 0x0000a00c01007387 */ /* 0x000fe80000100a00 */
[----:B------:R-:W-:Y:S04]  /*555d0*/  STL.64 [R1+0xa8], R14 ;  /* 0x0000a80e01007387 */ /* 0x000fe80000100a00 */
[----:B------:R0:W-:Y:S01]  /*555e0*/  STL.64 [R1+0x90], R8 ;  /* 0x0000900801007387 */ /* 0x0001e20000100a00 */
[----:B------:R-:W-:Y:S02]  /*555f0*/  IMAD.MOV.U32 R32, RZ, RZ, R4 ;  /* 0x000000ffff207224 */ /* 0x000fe400078e0004 */
[----:B------:R-:W-:Y:S01]  /*55600*/  IMAD.MOV.U32 R33, RZ, RZ, R5 ;  /* 0x000000ffff217224 */ /* 0x000fe200078e0005 */
[----:B------:R1:W-:Y:S01]  /*55610*/  STL.64 [R1+0x98], R10 ;  /* 0x0000980a01007387 */ /* 0x0003e20000100a00 */
[----:B------:R-:W-:-:S02]  /*55620*/  IMAD.MOV.U32 R29, RZ, RZ, R6 ;  /* 0x000000ffff1d7224 */ /* 0x000fc400078e0006 */
[----:B------:R-:W-:Y:S01]  /*55630*/  IMAD.MOV.U32 R28, RZ, RZ, R7 ;  /* 0x000000ffff1c7224 */ /* 0x000fe200078e0007 */
[----:B------:R-:W2:Y:S04]  /*55640*/  LDL.LU.64 R4, [R1+0x9f0] ;  /* 0x0009f00001047983 */ /* 0x000ea80000300a00 */
[----:B------:R-:W2:Y:S04]  /*55650*/  LDL.LU.64 R6, [R1+0x9f8] ;  /* 0x0009f80001067983 */ /* 0x000ea80000300a00 */
[----:B0-----:R-:W3:Y:S04]  /*55660*/  LDL.LU.64 R8, [R1+0x9a0] ;  /* 0x0009a00001087983 */ /* 0x001ee80000300a00 */
[----:B-1----:R-:W3:Y:S01]  /*55670*/  LDL.LU.64 R10, [R1+0x9a8] ;  /* 0x0009a800010a7983 */ /* 0x002ee20000300a00 */
[----:B------:R-:W-:Y:S03]  /*55680*/  HMMA.16816.F32 R12, R40, R24, R52 ;  /* 0x00000018280c723c */ /* 0x000fe60000001834 */
[----:B------:R-:W4:Y:S04]  /*55690*/  LDL R51, [R1+0xb4c] ;  /* 0x000b4c0001337983 */ /* 0x000f280000100800 */
[----:B------:R-:W-:Y:S04]  /*556a0*/  STL.64 [R1+0x5ae0], R30 ;  /* 0x005ae01e01007387 */ /* 0x000fe80000100a00 */
[----:B------:R-:W-:Y:S04]  /*556b0*/  STL.64 [R1+0x5ad8], R28 ;  /* 0x005ad81c01007387 */ /* 0x000fe80000100a00 */
[----:B------:R-:W-:Y:S09]  /*556c0*/  STL.64 [R1+0x5ad0], R34 ;  /* 0x005ad02201007387 */ /* 0x000ff20000100a00 */
[----:B------:R-:W-:-:S02]  /*556d0*/  IMAD.MOV.U32 R36, RZ, RZ, R12 ;  /* 0x000000ffff247224 */ /* 0x000fc400078e000c */
[----:B------:R-:W-:Y:S02]  /*556e0*/  IMAD.MOV.U32 R37, RZ, RZ, R13 ;  /* 0x000000ffff257224 */ /* 0x000fe400078e000d */
[----:B------:R-:W-:Y:S02]  /*556f0*/  IMAD.MOV.U32 R25, RZ, RZ, R14 ;  /* 0x000000ffff197224 */ /* 0x000fe400078e000e */
[----:B------:R-:W-:Y:S01]  /*55700*/  IMAD.MOV.U32 R24, RZ, RZ, R15 ;  /* 0x000000ffff187224 */ /* 0x000fe200078e000f */
[----:B------:R-:W-:Y:S04]  /*55710*/  STL.64 [R1+0x5ac8], R32 ;  /* 0x005ac82001007387 */ /* 0x000fe80000100a00 */
[----:B------:R-:W-:Y:S04]  /*55720*/  STL.64 [R1+0x5b00], R26 ;  /* 0x005b001a01007387 */ /* 0x000fe80000100a00 */
[----:B------:R0:W-:Y:S04]  /*55730*/  STL.64 [R1+0x5af8], R24 ;  /* 0x005af81801007387 */ /* 0x0001e80000100a00 */
[----:B------:R-:W-:Y:S04]  /*55740*/  STL.64 [R1+0x5af0], R38 ;  /* 0x005af02601007387 */ /* 0x000fe80000100a00 */
[----:B------:R-:W-:Y:S01]  /*55750*/  STL.64 [R1+0x5ae8], R36 ;  /* 0x005ae82401007387 */ /* 0x000fe20000100a00 */
[----:B------:R-:W-:-:S02]  /*55760*/  IMAD.MOV.U32 R56, RZ, RZ, R61 ;  /* 0x000000ffff387224 */ /* 0x000fc400078e003d */
[----:B------:R-:W-:Y:S02]  /*55770*/  IMAD.MOV.U32 R57, RZ, RZ, R47 ;  /* 0x000000ffff397224 */ /* 0x000fe400078e002f */
[----:B0-----:R-:W-:Y:S02]  /*55780*/  IMAD.MOV.U32 R24, RZ, RZ, R46 ;  /* 0x000000ffff187224 */ /* 0x001fe400078e002e */
[----:B------:R-:W-:Y:S02]  /*55790*/  IMAD.MOV.U32 R25, RZ, RZ, R18 ;  /* 0x000000ffff197224 */ /* 0x000fe400078e0012 */
[----:B------:R-:W-:Y:S02]  /*557a0*/  IMAD.MOV.U32 R32, RZ, RZ, R22 ;  /* 0x000000ffff207224 */ /* 0x000fe400078e0016 */
[----:B------:R-:W-:Y:S01]  /*557b0*/  IMAD.MOV.U32 R33, RZ, RZ, R50 ;  /* 0x000000ffff217224 */ /* 0x000fe200078e0032 */
[C---:B--2---:R-:W-:Y:S01]  /*557c0*/  HMMA.16816.F32 R12, R40.reuse, R20, R4 ;  /* 0x00000014280c723c */ /* 0x044fe20000001804 */
[----:B------:R-:W2:Y:S04]  /*557d0*/  LDL.LU.64 R4, [R1+0x960] ;  /* 0x0009600001047983 */ /* 0x000ea80000300a00 */
[----:B------:R-:W2:Y:S03]  /*557e0*/  LDL.LU.64 R6, [R1+0x968] ;  /* 0x0009680001067983 */ /* 0x000ea60000300a00 */
[----:B---3--:R-:W-:Y:S11]  /*557f0*/  HMMA.16816.F32 R52, R40, R16, R8 ;  /* 0x000000102834723c */ /* 0x008ff60000001808 */
[----:B------:R-:W-:Y:S04]  /*55800*/  @!UPT UIADD3 URZ, URZ, URZ, URZ ;  /* 0x0000003f3f3ff290 */ /* 0x000fe8000fffe03f */
[----:B------:R-:W-:Y:S04]  /*55810*/  STL.64 [R1+0x60], R12 ;  /* 0x0000600c01007387 */ /* 0x000fe80000100a00 */
[----:B------:R-:W-:Y:S04]  /*55820*/  STL.64 [R1+0x68], R14 ;  /* 0x0000680e01007387 */ /* 0x000fe80000100a00 */
[----:B------:R-:W3:Y:S04]  /*55830*/  LDL.LU R61, [R1+0x5b40] ;  /* 0x005b4000013d7983 */ /* 0x000ee80000300800 */
[----:B------:R-:W3:Y:S04]  /*55840*/  LDL.LU R47, [R1+0x5b3c] ;  /* 0x005b3c00012f7983 */ /* 0x000ee80000300800 */
[----:B------:R-:W-:Y:S04]  /*55850*/  STL.64 [R1+0x5b08], R56 ;  /* 0x005b083801007387 */ /* 0x000fe80000100a00 */
[----:B------:R-:W3:Y:S04]  /*55860*/  LDL.LU R46, [R1+0x5b38] ;  /* 0x005b3800012e7983 */ /* 0x000ee80000300800 */
[----:B------:R-:W3:Y:S04]  /*55870*/  LDL.LU R18, [R1+0x5b34] ;  /* 0x005b340001127983 */ /* 0x000ee80000300800 */
[----:B------:R0:W-:Y:S04]  /*55880*/  STL.64 [R1+0x5b10], R24 ;  /* 0x005b101801007387 */ /* 0x0001e80000100a00 */
[----:B----4-:R-:W1:Y:S01]  /*55890*/  LDSM.16.MT88.4 R12, [R51+0x1080] ;  /* 0x00108000330c783b */ /* 0x010e620000004200 */
[----:B0-----:R-:W-:-:S02]  /*558a0*/  IMAD.MOV.U32 R24, RZ, RZ, R19 ;  /* 0x000000ffff187224 */ /* 0x001fc400078e0013 */
[----:B------:R-:W-:Y:S01]  /*558b0*/  IMAD.MOV.U32 R25, RZ, RZ, R23 ;  /* 0x000000ffff197224 */ /* 0x000fe200078e0017 */
[----:B------:R-:W4:Y:S04]  /*558c0*/  LDL.LU R19, [R1+0x5b30] ;  /* 0x005b300001137983 */ /* 0x000f280000300800 */
[----:B------:R-:W3:Y:S04]  /*558d0*/  LDL.LU R23, [R1+0x5b2c] ;  /* 0x005b2c0001177983 */ /* 0x000ee80000300800 */
[----:B------:R-:W-:Y:S04]  /*558e0*/  STL.64 [R1+0x5b20], R24 ;  /* 0x005b201801007387 */ /* 0x000fe80000100a00 */
[----:B------:R-:W3:Y:S04]  /*558f0*/  LDL.LU R22, [R1+0x5b28] ;  /* 0x005b280001167983 */ /* 0x000ee80000300800 */
[----:B------:R-:W-:Y:S04]  /*55900*/  STL.64 [R1+0x5b18], R32 ;  /* 0x005b182001007387 */ /* 0x000fe80000100a00 */
[----:B------:R-:W-:Y:S04]  /*55910*/  STL.64 [R1+0x5550], R54 ;  /* 0x0055503601007387 */ /* 0x000fe80000100a00 */
[----:B------:R0:W-:Y:S04]  /*55920*/  STL.64 [R1+0x5548], R52 ;  /* 0x0055483401007387 */ /* 0x0001e80000100a00 */
[----:B0-----:R-:W3:Y:S04]  /*55930*/  LDL.LU.64 R52, [R1+0x20] ;  /* 0x0000200001347983 */ /* 0x001ee80000300a00 */
[----:B------:R-:W3:Y:S04]  /*55940*/  LDL.64 R54, [R1+0x28] ;  /* 0x0000280001367983 */ /* 0x000ee80000100a00 */
[----:B------:R-:W3:Y:S04]  /*55950*/  LDL.LU.64 R24, [R1+0x950] ;  /* 0x0009500001187983 */ /* 0x000ee80000300a00 */
[----:B------:R-:W3:Y:S04]  /*55960*/  LDL.LU.64 R26, [R1+0x958] ;  /* 0x00095800011a7983 */ /* 0x000ee80000300a00 */
[----:B------:R-:W4:Y:S04]  /*55970*/  LDL.LU.64 R32, [R1+0x7d0] ;  /* 0x0007d00001207983 */ /* 0x000f280000300a00 */
        /* <DEDUP_REMOVED lines=8> */
[----:B------:R-:W4:Y:S01]  /*55a00*/  LDL.LU.64 R10, [R1+0x838] ;  /* 0x00083800010a7983 */ /* 0x000f220000300a00 */
[----:B--2---:R-:W-:Y:S11]  /*55a10*/  HMMA.16816.F32 R4, R40, R44, R4 ;  /* 0x0000002c2804723c */ /* 0x004ff60000001804 */
[----:B------:R-:W-:Y:S11]  /*55a20*/  @!UPT UIADD3 URZ, URZ, URZ, URZ ;  /* 0x0000003f3f3ff290 */ /* 0x000ff6000fffe03f */
[----:B------:R-:W-:Y:S02]  /*55a30*/  @!UPT UIADD3 URZ, URZ, URZ, URZ ;  /* 0x0000003f3f3ff290 */ /* 0x000fe4000fffe03f */
[----:B------:R-:W-:Y:S02]  /*55a40*/  IMAD.MOV.U32 R21, RZ, RZ, R4 ;  /* 0x000000ffff157224 */ /* 0x000fe400078e0004 */
[----:B------:R-:W-:Y:S02]  /*55a50*/  IMAD.MOV.U32 R20, RZ, RZ, R5 ;  /* 0x000000ffff147224 */ /* 0x000fe400078e0005 */
[----:B------:R-:W-:Y:S01]  /*55a60*/  IMAD.MOV.U32 R17, RZ, RZ, R6 ;  /* 0x000000ffff117224 */ /* 0x000fe200078e0006 */
[----:B------:R-:W2:Y:S01]  /*55a70*/  LDL.LU.64 R4, [R1+0x820] ;  /* 0x0008200001047983 */ /* 0x000ea20000300a00 */
[----:B------:R-:W-:-:S03]  /*55a80*/  IMAD.MOV.U32 R16, RZ, RZ, R7 ;  /* 0x000000ffff107224 */ /* 0x000fc600078e0007 */
[----:B------:R-:W2:Y:S04]  /*55a90*/  LDL.LU.64 R6, [R1+0x828] ;  /* 0x0008280001067983 */ /* 0x000ea80000300a00 */
[----:B-1----:R-:W-:Y:S04]  /*55aa0*/  STL.64 [R1+0x59e0], R14 ;  /* 0x0059e00e01007387 */ /* 0x002fe80000100a00 */
[----:B------:R0:W-:Y:S04]  /*55ab0*/  STL.64 [R1+0x59d8], R12 ;  /* 0x0059d80c01007387 */ /* 0x0001e80000100a00 */
[----:B0-----:R-:W2:Y:S04]  /*55ac0*/  LDL.LU R12, [R1+0x450] ;  /* 0x00045000010c7983 */ /* 0x001ea80000300800 */
[----:B------:R-:W2:Y:S04]  /*55ad0*/  LDL.LU R13, [R1+0x454] ;  /* 0x00045400010d7983 */ /* 0x000ea80000300800 */
[----:B------:R-:W2:Y:S04]  /*55ae0*/  LDL.LU R14, [R1+0x458] ;  /* 0x00045800010e7983 */ /* 0x000ea80000300800 */
[----:B------:R-:W2:Y:S01]  /*55af0*/  LDL.LU R15, [R1+0x45c] ;  /* 0x00045c00010f7983 */ /* 0x000ea20000300800 */
[C---:B---3--:R-:W-:Y:S03]  /*55b00*/  HMMA.16816.F32 R48, R40.reuse, R48, R24 ;  /* 0x000000302830723c */ /* 0x048fe60000001818 */
[----:B------:R-:W4:Y:S11]  /*55b10*/  LDL.LU.64 R24, [R1+0x5b20] ;  /* 0x005b200001187983 */ /* 0x000f360000300a00 */
[----:B------:R-:W-:Y:S09]  /*55b20*/  @!UPT UIADD3 URZ, URZ, URZ, URZ ;  /* 0x0000003f3f3ff290 */ /* 0x000ff2000fffe03f */
[----:B------:R0:W-:Y:S04]  /*55b30*/  STL.64 [R1+0x7c0], R48 ;  /* 0x0007c03001007387 */ /* 0x0001e80000100a00 */
[----:B------:R1:W-:Y:S04]  /*55b40*/  STL.64 [R1+0x7c8], R50 ;  /* 0x0007c83201007387 */ /* 0x0003e80000100a00 */
[----:B0-----:R-:W3:Y:S04]  /*55b50*/  LDL.LU.64 R48, [R1+0x810] ;  /* 0x0008100001307983 */ /* 0x001ee80000300a00 */
[----:B-1----:R-:W3:Y:S01]  /*55b60*/  LDL.LU.64 R50, [R1+0x818] ;  /* 0x0008180001327983 */ /* 0x002ee20000300a00 */
[C---:B----4-:R-:W-:Y:S03]  /*55b70*/  HMMA.16816.F32 R24, R40.reuse, R24, R32 ;  /* 0x000000182818723c */ /* 0x050fe60000001820 */
[----:B------:R-:W4:Y:S11]  /*55b80*/  LDL.LU.64 R32, [R1+0x5b18] ;  /* 0x005b180001207983 */ /* 0x000f360000300a00 */
[----:B------:R-:W-:Y:S09]  /*55b90*/  @!UPT UIADD3 URZ, URZ, URZ, URZ ;  /* 0x0000003f3f3ff290 */ /* 0x000ff2000fffe03f */
[----:B------:R0:W-:Y:S04]  /*55ba0*/  STL.64 [R1+0x7d0], R24 ;  /* 0x0007d01801007387 */ /* 0x0001e80000100a00 */
[----:B------:R1:W-:Y:S04]  /*55bb0*/  STL.64 [R1+0x7d8], R26 ;  /* 0x0007d81a01007387 */ /* 0x0003e80000100a00 */
[----:B0-----:R-:W1:Y:S01]  /*55bc0*/  LDL.LU.64 R24, [R1+0x5b10] ;  /* 0x005b100001187983 */ /* 0x001e620000300a00 */
[C---:B------:R-:W-:Y:S08]  /*55bd0*/  HMMA.16816.F32 R36, R40.reuse, R52, R36 ;  /* 0x000000342824723c */ /* 0x040ff00000001824 */
[C---:B-1----:R-:W-:Y:S01]  /*55be0*/  HMMA.16816.F32 R24, R40.reuse, R24, R56 ;  /* 0x000000182818723c */ /* 0x042fe20000001838 */
[----:B------:R-:W2:Y:S07]  /*55bf0*/  LDL.LU.64 R56, [R1+0x5b08] ;  /* 0x005b080001387983 */ /* 0x000eae0000300a00 */
[C---:B----4-:R-:W-:Y:S11]  /*55c00*/  HMMA.16816.F32 R32, R40.reuse, R32, R28 ;  /* 0x000000202820723c */ /* 0x050ff6000000181c */
[----:B------:R-:W-:Y:S04]  /*55c10*/  @!UPT UIADD3 URZ, URZ, URZ, URZ ;  /* 0x0000003f3f3ff290 */ /* 0x000fe8000fffe03f */
[----:B------:R-:W-:Y:S04]  /*55c20*/  STL.64 [R1+0x7e0], R24 ;  /* 0x0007e01801007387 */ /* 0x000fe80000100a00 */
[----:B------:R0:W-:Y:S04]  /*55c30*/  STL.64 [R1+0x7e8], R26 ;  /* 0x0007e81a01007387 */ /* 0x0001e80000100a00 */
[----:B0-----:R-:W4:Y:S04]  /*55c40*/  LDL.LU.64 R26, [R1+0x5b00] ;  /* 0x005b0000011a7983 */ /* 0x001f280000300a00 */
[----:B------:R-:W3:Y:S04]  /*55c50*/  LDL.LU.64 R24, [R1+0x5af8] ;  /* 0x005af80001187983 */ /* 0x000ee80000300a00 */
[----:B------:R-:W-:Y:S04]  /*55c60*/  STL.64 [R1+0x7f0], R36 ;  /* 0x0007f02401007387 */ /* 0x000fe80000100a00 */
[----:B------:R0:W-:Y:S04]  /*55c70*/  STL.64 [R1+0x7f8], R38 ;  /* 0x0007f82601007387 */ /* 0x0001e80000100a00 */
[----:B0-----:R-:W3:Y:S04]  /*55c80*/  LDL.LU.64 R38, [R1+0x5af0] ;  /* 0x005af00001267983 */ /* 0x001ee80000300a00 */
[----:B------:R-:W3:Y:S04]  /*55c90*/  LDL.LU.64 R36, [R1+0x5ae8] ;  /* 0x005ae80001247983 */ /* 0x000ee80000300a00 */
[----:B------:R0:W-:Y:S04]  /*55ca0*/  STL.64 [R1+0x5a38], R54 ;  /* 0x005a383601007387 */ /* 0x0001e80000100a00 */
[----:B------:R-:W3:Y:S04]  /*55cb0*/  LDL.LU R52, [R1+0x460] ;  /* 0x0004600001347983 */ /* 0x000ee80000300800 */
[----:B------:R-:W3:Y:S04]  /*55cc0*/  LDL.LU R53, [R1+0x464] ;  /* 0x0004640001357983 */ /* 0x000ee80000300800 */
[----:B0-----:R-:W3:Y:S04]  /*55cd0*/  LDL.LU R54, [R1+0x468] ;  /* 0x0004680001367983 */ /* 0x001ee80000300800 */
[----:B------:R-:W3:Y:S04]  /*55ce0*/  LDL.LU R55, [R1+0x46c] ;  /* 0x00046c0001377983 */ /* 0x000ee80000300800 */
[----:B------:R-:W3:Y:S04]  /*55cf0*/  LDL.LU.64 R30, [R1+0x5ae0] ;  /* 0x005ae000011e7983 */ /* 0x000ee80000300a00 */
[----:B------:R-:W3:Y:S04]  /*55d00*/  LDL.LU.64 R28, [R1+0x5ad8] ;  /* 0x005ad800011c7983 */ /* 0x000ee80000300a00 */
[----:B------:R-:W-:Y:S04]  /*55d10*/  STL.64 [R1+0x890], R32 ;  /* 0x0008902001007387 */ /* 0x000fe80000100a00 */
[----:B------:R0:W-:Y:S04]  /*55d20*/  STL.64 [R1+0x898], R34 ;  /* 0x0008982201007387 */ /* 0x0001e80000100a00 */
[----:B0-----:R-:W3:Y:S04]  /*55d30*/  LDL.LU.64 R34, [R1+0x5ad0] ;  /* 0x005ad00001227983 */ /* 0x001ee80000300a00 */
[----:B------:R-:W3:Y:S01]  /*55d40*/  LDL.LU.64 R32, [R1+0x5ac8] ;  /* 0x005ac80001207983 */ /* 0x000ee20000300a00 */
[C---:B--2---:R-:W-:Y:S03]  /*55d50*/  HMMA.16816.F32 R56, R40.reuse, R56, R8 ;  /* 0x000000382838723c */ /* 0x044fe60000001808 */
[----:B------:R-:W2:Y:S04]  /*55d60*/  LDL.LU.64 R10, [R1+0x5ac0] ;  /* 0x005ac000010a7983 */ /* 0x000ea80000300a00 */
[----:B------:R-:W2:Y:S11]  /*55d70*/  LDL.LU.64 R8, [R1+0x5ab8] ;  /* 0x005ab80001087983 */ /* 0x000eb60000300a00 */
[----:B------:R-:W-:Y:S05]  /*55d80*/  @!UPT UIADD3 URZ, URZ, URZ, URZ ;  /* 0x0000003f3f3ff290 */ /* 0x000fea000fffe03f */
[----:B------:R-:W-:Y:S04]  /*55d90*/  STL.64 [R1+0x8b0], R56 ;  /* 0x0008b03801007387 */ /* 0x000fe80000100a00 */
[----:B------:R0:W-:Y:S04]  /*55da0*/  STL.64 [R1+0x8b8], R58 ;  /* 0x0008b83a01007387 */ /* 0x0001e80000100a00 */
[----:B0-----:R-:W2:Y:S04]  /*55db0*/  LDL.LU.64 R58, [R1+0x5ab0] ;  /* 0x005ab000013a7983 */ /* 0x001ea80000300a00 */
[----:B------:R-:W2:Y:S02]  /*55dc0*/  LDL.LU.64 R56, [R1+0x5aa8] ;  /* 0x005aa80001387983 */ /* 0x000ea40000300a00 */
[----:B--2---:R-:W-:Y:S11]  /*55dd0*/  HMMA.16816.F32 R4, R40, R56, R4 ;  /* 0x000000382804723c */ /* 0x004ff60000001804 */
[----:B------:R-:W-:Y:S11]  /*55de0*/  @!UPT UIADD3 URZ, URZ, URZ, URZ ;  /* 0x0000003f3f3ff290 */ /* 0x000ff6000fffe03f */
[----:B------:R-:W-:Y:S01]  /*55df0*/  @!UPT UIADD3 URZ, URZ, URZ, URZ ;  /* 0x0000003f3f3ff290 */ /* 0x000fe2000fffe03f */
[----:B------:R-:W-:Y:S04]  /*55e00*/  STL.64 [R1+0x8d0], R4 ;  /* 0x0008d00401007387 */ /* 0x000fe80000100a00 */
[----:B------:R0:W-:Y:S04]  /*55e10*/  STL.64 [R1+0x8d8], R6 ;  /* 0x0008d80601007387 */ /* 0x0001e80000100a00 */
[----:B0-----:R-:W2:Y:S04]  /*55e20*/  LDL.LU.64 R6, [R1+0x5aa0] ;  /* 0x005aa00001067983 */ /* 0x001ea80000300a00 */
[----:B------:R-:W2:Y:S01]  /*55e30*/  LDL.LU.64 R4, [R1+0x5a98] ;  /* 0x005a980001047983 */ /* 0x000ea20000300a00 */
[----:B---3--:R-:W-:-:S02]  /*55e40*/  IMAD.MOV.U32 R56, RZ, RZ, R34 ;  /* 0x000000ffff387224 */ /* 0x008fc400078e0022 */
[----:B------:R-:W-:Y:S01]  /*55e50*/  IMAD.MOV.U32 R57, RZ, RZ, R35 ;  /* 0x000000ffff397224 */ /* 0x000fe200078e0023 */
[----:B------:R0:W-:Y:S04]  /*55e60*/  STL.64 [R1+0x5a10], R58 ;  /* 0x005a103a01007387 */ /* 0x0001e80000100a00 */
[----:B------:R-:W3:Y:S04]  /*55e70*/  LDL.LU R34, [R1+0x5a94] ;  /* 0x005a940001227983 */ /* 0x000ee80000300800 */
[----:B------:R-:W3:Y:S01]  /*55e80*/  LDL.LU R35, [R1+0x5a90] ;  /* 0x005a900001237983 */ /* 0x000ee20000300800 */
[----:B0-----:R-:W-:-:S03]  /*55e90*/  IMAD.MOV.U32 R58, RZ, RZ, R38 ;  /* 0x000000ffff3a7224 */ /* 0x001fc600078e0026 */
[----:B------:R-:W3:Y:S01]  /*55ea0*/  LDL.LU R38, [R1+0x5a8c] ;  /* 0x005a8c0001267983 */ /* 0x000ee20000300800 */
[----:B------:R-:W-:-:S03]  /*55eb0*/  IMAD.MOV.U32 R59, RZ, RZ, R39 ;  /* 0x000000ffff3b7224 */ /* 0x000fc600078e0027 */
[----:B------:R-:W3:Y:S01]  /*55ec0*/  LDL.LU R39, [R1+0x5a88] ;  /* 0x005a880001277983 */ /* 0x000ee20000300800 */
[C---:B--2---:R-:W-:Y:S11]  /*55ed0*/  HMMA.16816.F32 R48, R40.reuse, R4, R48 ;  /* 0x000000042830723c */ /* 0x044ff60000001830 */
[----:B------:R-:W-:Y:S11]  /*55ee0*/  @!UPT UIADD3 URZ, URZ, URZ, URZ ;  /* 0x0000003f3f3ff290 */ /* 0x000ff6000fffe03f */
[----:B------:R-:W-:Y:S01]  /*55ef0*/  @!UPT UIADD3 URZ, URZ, URZ, URZ ;  /* 0x0000003f3f3ff290 */ /* 0x000fe2000fffe03f */
[----:B------:R-:W-:Y:S04]  /*55f00*/  STL.64 [R1+0x910], R48 ;  /* 0x0009103001007387 */ /* 0x000fe80000100a00 */
[----:B------:R0:W-:Y:S04]  /*55f10*/  STL.64 [R1+0x918], R50 ;  /* 0x0009183201007387 */ /* 0x0001e80000100a00 */
[----:B0-----:R-:W3:Y:S04]  /*55f20*/  LDL.LU.64 R50, [R1+0x5a80] ;  /* 0x005a800001327983 */ /* 0x001ee80000300a00 */
[----:B------:R-:W3:Y:S04]  /*55f30*/  LDL.LU.64 R48, [R1+0x5a78] ;  /* 0x005a780001307983 */ /* 0x000ee80000300a00 */
[----:B------:R0:W-:Y:S04]  /*55f40*/  STL.64 [R1+0x5a30], R6 ;  /* 0x005a300601007387 */ /* 0x0001e80000100a00 */
[----:B------:R-:W2:Y:S04]  /*55f50*/  LDL.LU.64 R4, [R1+0x800] ;  /* 0x0008000001047983 */ /* 0x000ea80000300a00 */
[----:B0-----:R-:W2:Y:S02]  /*55f60*/  LDL.LU.64 R6, [R1+0x808] ;  /* 0x0008080001067983 */ /* 0x001ea40000300a00 */
[----:B--2---:R-:W-:Y:S02]  /*55f70*/  HMMA.16816.F32 R40, R40, R8, R4 ;  /* 0x000000082828723c */ /* 0x004fe40000001804 */
[----:B------:R-:W2:Y:S06]  /*55f80*/  LDL R9, [R1+0x2f70] ;  /* 0x002f700001097983 */ /* 0x000eac0000100800 */
[C---:B---3--:R-:W-:Y:S11]  /*55f90*/  HMMA.16816.F32 R4, R48.reuse, R38, R56 ;  /* 0x000000263004723c */ /* 0x048ff60000001838 */
[----:B------:R-:W-:Y:S04]  /*55fa0*/  @!UPT UIADD3 URZ, URZ, URZ, URZ ;  /* 0x0000003f3f3ff290 */ /* 0x000fe8000fffe03f */
[----:B------:R-:W-:Y:S04]  /*55fb0*/  STL.64 [R1+0x900], R40 ;  /* 0x0009002801007387 */ /* 0x000fe80000100a00 */
[----:B------:R-:W-:Y:S04]  /*55fc0*/  STL.64 [R1+0x908], R42 ;  /* 0x0009082a01007387 */ /* 0x000fe80000100a00 */
[----:B------:R-:W-:Y:S04]  /*55fd0*/  STL.64 [R1+0x59f0], R38 ;  /* 0x0059f02601007387 */ /* 0x000fe80000100a00 */
[----:B------:R-:W-:Y:S04]  /*55fe0*/  STL.64 [R1+0x59e8], R36 ;  /* 0x0059e82401007387 */ /* 0x000fe80000100a00 */
[----:B------:R-:W-:Y:S04]  /*55ff0*/  STL.64 [R1+0x470], R4 ;  /* 0x0004700401007387 */ /* 0x000fe80000100a00 */
[----:B------:R0:W-:Y:S02]  /*56000*/  STL.64 [R1+0x478], R6 ;  /* 0x0004780601007387 */ /* 0x0001e40000100a00 */
[C---:B0-----:R-:W-:Y:S02]  /*56010*/  HMMA.16816.F32 R4, R48.reuse, R34, R52 ;  /* 0x000000223004723c */ /* 0x041fe40000001834 */
[----:B------:R-:W-:Y:S04]  /*56020*/  STL.64 [R1+0x59d0], R34 ;  /* 0x0059d02201007387 */ /* 0x000fe80000100a00 */
[----:B------:R0:W-:Y:S11]  /*56030*/  STL.64 [R1+0x59c8], R32 ;  /* 0x0059c82001007387 */ /* 0x0001f60000100a00 */
[----:B------:R-:W-:Y:S06]  /*56040*/  @!UPT UIADD3 URZ, URZ, URZ, URZ ;  /* 0x0000003f3f3ff290 */ /* 0x000fec000fffe03f */
[----:B------:R-:W-:Y:S04]  /*56050*/  STL.64 [R1+0x460], R4 ;  /* 0x0004600401007387 */ /* 0x000fe80000100a00 */
[----:B------:R1:W-:Y:S04]  /*56060*/  STL.64 [R1+0x468], R6 ;  /* 0x0004680601007387 */ /* 0x0003e80000100a00 */
[----:B0-----:R-:W3:Y:S01]  /*56070*/  LDL.LU R32, [R1+0x440] ;  /* 0x0004400001207983 */ /* 0x001ee20000300800 */
[----:B-1----:R-:W-:Y:S11]  /*56080*/  HMMA.16816.F32 R4, R48, R30, R12 ;  /* 0x0000001e3004723c */ /* 0x002ff6000000180c */
[----:B------:R-:W-:Y:S11]  /*56090*/  @!UPT UIADD3 URZ, URZ, URZ, URZ ;  /* 0x0000003f3f3ff290 */ /* 0x000ff6000fffe03f */
[----:B------:R-:W-:Y:S01]  /*560a0*/  @!UPT UIADD3 URZ, URZ, URZ, URZ ;  /* 0x0000003f3f3ff290 */ /* 0x000fe2000fffe03f */
[----:B------:R-:W-:Y:S04]  /*560b0*/  STL.64 [R1+0x450], R4 ;  /* 0x0004500401007387 */ /* 0x000fe80000100a00 */
[----:B------:R0:W-:Y:S04]  /*560c0*/  STL.64 [R1+0x458], R6 ;  /* 0x0004580601007387 */ /* 0x0001e80000100a00 */
[----:B------:R-:W3:Y:S04]  /*560d0*/  LDL.LU R33, [R1+0x444] ;  /* 0x0004440001217983 */ /* 0x000ee80000300800 */
[----:B------:R-:W3:Y:S04]  /*560e0*/  LDL.LU R34, [R1+0x448] ;  /* 0x0004480001227983 */ /* 0x000ee80000300800 */
[----:B------:R-:W3:Y:S04]  /*560f0*/  LDL.LU R35, [R1+0x44c] ;  /* 0x00044c0001237983 */ /* 0x000ee80000300800 */
[----:B------:R-:W2:Y:S04]  /*56100*/  LDL.LU R12, [R1+0x430] ;  /* 0x00043000010c7983 */ /* 0x000ea80000300800 */
[----:B------:R-:W2:Y:S04]  /*56110*/  LDL.LU R13, [R1+0x434] ;  /* 0x00043400010d7983 */ /* 0x000ea80000300800 */
[----:B------:R-:W2:Y:S04]  /*56120*/  LDL.LU R14, [R1+0x438] ;  /* 0x00043800010e7983 */ /* 0x000ea80000300800 */
[----:B------:R-:W2:Y:S04]  /*56130*/  LDL.LU R15, [R1+0x43c] ;  /* 0x00043c00010f7983 */ /* 0x000ea80000300800 */
[----:B------:R-:W2:Y:S04]  /*56140*/  LDL.LU R52, [R1+0x790] ;  /* 0x0007900001347983 */ /* 0x000ea80000300800 */
[----:B------:R-:W2:Y:S04]  /*56150*/  LDL.LU R53, [R1+0x794] ;  /* 0x0007940001357983 */ /* 0x000ea80000300800 */
[----:B------:R-:W2:Y:S04]  /*56160*/  LDL.LU R54, [R1+0x798] ;  /* 0x0007980001367983 */ /* 0x000ea80000300800 */
[----:B------:R-:W2:Y:S04]  /*56170*/  LDL.LU R55, [R1+0x79c] ;  /* 0x00079c0001377983 */ /* 0x000ea80000300800 */
[----:B------:R-:W3:Y:S04]  /*56180*/  LDL.LU R40, [R1+0x420] ;  /* 0x0004200001287983 */ /* 0x000ee80000300800 */
[----:B------:R-:W3:Y:S04]  /*56190*/  LDL.LU R41, [R1+0x424] ;  /* 0x0004240001297983 */ /* 0x000ee80000300800 */
[----:B------:R-:W3:Y:S04]  /*561a0*/  LDL.LU R42, [R1+0x428] ;  /* 0x00042800012a7983 */ /* 0x000ee80000300800 */
[----:B------:R-:W3:Y:S01]  /*561b0*/  LDL.LU R43, [R1+0x42c] ;  /* 0x00042c00012b7983 */ /* 0x000ee20000300800 */
[----:B------:R-:W-:-:S02]  /*561c0*/  IMAD.MOV.U32 R36, RZ, RZ, R19 ;  /* 0x000000ffff247224 */ /* 0x000fc400078e0013 */
[----:B------:R-:W-:Y:S02]  /*561d0*/  IMAD.MOV.U32 R37, RZ, RZ, R18 ;  /* 0x000000ffff257224 */ /* 0x000fe400078e0012 */
[----:B----4-:R-:W-:Y:S02]  /*561e0*/  IMAD.MOV.U32 R38, RZ, RZ, R26 ;  /* 0x000000ffff267224 */ /* 0x010fe400078e001a */
[----:B------:R-:W-:Y:S02]  /*561f0*/  IMAD.MOV.U32 R39, RZ, RZ, R27 ;  /* 0x000000ffff277224 */ /* 0x000fe400078e001b */
[----:B0-----:R-:W-:Y:S02]  /*56200*/  IMAD.MOV.U32 R6, RZ, RZ, R22 ;  /* 0x000000ffff067224 */ /* 0x001fe400078e0016 */
[----:B------:R-:W-:Y:S01]  /*56210*/  IMAD.MOV.U32 R7, RZ, RZ, R23 ;  /* 0x000000ffff077224 */ /* 0x000fe200078e0017 */
[----:B--2---:R-:W-:Y:S04]  /*56220*/  STL.64 [R1+0x5a48], R54 ;  /* 0x005a483601007387 */ /* 0x004fe80000100a00 */
[----:B------:R0:W-:Y:S04]  /*56230*/  STL.64 [R1+0x5a40], R52 ;  /* 0x005a403401007387 */ /* 0x0001e80000100a00 */
[----:B0-----:R-:W2:Y:S04]  /*56240*/  LDL.LU R52, [R1+0x7a0] ;  /* 0x0007a00001347983 */ /* 0x001ea80000300800 */
[----:B------:R-:W2:Y:S04]  /*56250*/  LDL.LU R53, [R1+0x7a4] ;  /* 0x0007a40001357983 */ /* 0x000ea80000300800 */
[----:B------:R-:W2:Y:S04]  /*56260*/  LDL.LU R54, [R1+0x7a8] ;  /* 0x0007a80001367983 */ /* 0x000ea80000300800 */
[----:B------:R-:W2:Y:S04]  /*56270*/  LDL.LU R55, [R1+0x7ac] ;  /* 0x0007ac0001377983 */ /* 0x000ea80000300800 */
[----:B------:R-:W4:Y:S04]  /*56280*/  LDL.64 R58, [R1+0x48] ;  /* 0x00004800013a7983 */ /* 0x000f280000100a00 */
[----:B------:R-:W2:Y:S04]  /*56290*/  LDL.LU R19, [R1+0x5a74] ;  /* 0x005a740001137983 */ /* 0x000ea80000300800 */
[----:B------:R-:W2:Y:S04]  /*562a0*/  LDL.LU R18, [R1+0x5a70] ;  /* 0x005a700001127983 */ /* 0x000ea80000300800 */
[----:B------:R-:W3:Y:S04]  /*562b0*/  LDL.LU R26, [R1+0x5a6c] ;  /* 0x005a6c00011a7983 */ /* 0x000ee80000300800 */
[----:B------:R-:W3:Y:S04]  /*562c0*/  LDL.LU R27, [R1+0x5a68] ;  /* 0x005a6800011b7983 */ /* 0x000ee80000300800 */
[----:B------:R-:W2:Y:S04]  /*562d0*/  LDL.LU R4, [R1+0x770] ;  /* 0x0007700001047983 */ /* 0x000ea80000300800 */
[----:B------:R-:W2:Y:S04]  /*562e0*/  LDL.LU R5, [R1+0x774] ;  /* 0x0007740001057983 */ /* 0x000ea80000300800 */
[----:B------:R-:W2:Y:S04]  /*562f0*/  LDL.LU R22, [R1+0x5a64] ;  /* 0x005a640001167983 */ /* 0x000ea80000300800 */
[----:B------:R-:W4:Y:S04]  /*56300*/  LDL.LU R23, [R1+0x5a60] ;  /* 0x005a600001177983 */ /* 0x000f280000300800 */
[----:B------:R0:W-:Y:S04]  /*56310*/  STL.64 [R1+0x5a08], R30 ;  /* 0x005a081e01007387 */ /* 0x0001e80000100a00 */
[----:B------:R-:W-:Y:S04]  /*56320*/  STL.64 [R1+0x5a00], R28 ;  /* 0x005a001c01007387 */ /* 0x000fe80000100a00 */
[----:B0-----:R-:W4:Y:S01]  /*56330*/  LDL.64 R30, [R1+0x38] ;  /* 0x00003800011e7983 */ /* 0x001f220000100a00 */
[----:B---3--:R-:W-:Y:S03]  /*56340*/  HMMA.16816.F32 R32, R48, R26, R32 ;  /* 0x0000001a3020723c */ /* 0x008fe60000001820 */
[----:B------:R2:W-:Y:S04]  /*56350*/  STL.64 [R1+0x5a20], R26 ;  /* 0x005a201a01007387 */ /* 0x0005e80000100a00 */
[----:B------:R0:W-:Y:S01]  /*56360*/  STL.64 [R1+0x5a18], R24 ;  /* 0x005a181801007387 */ /* 0x0001e20000100a00 */
[----:B--2---:R-:W-:-:S02]  /*56370*/  IMAD.MOV.U32 R26, RZ, RZ, R18 ;  /* 0x000000ffff1a7224 */ /* 0x004fc400078e0012 */
[----:B------:R-:W-:Y:S11]  /*56380*/  IMAD.MOV.U32 R27, RZ, RZ, R19 ;  /* 0x000000ffff1b7224 */ /* 0x000ff600078e0013 */
[----:B------:R-:W-:Y:S02]  /*56390*/  @!UPT UIADD3 URZ, URZ, URZ, URZ ;  /* 0x0000003f3f3ff290 */ /* 0x000fe4000fffe03f */
[----:B------:R-:W-:Y:S04]  /*563a0*/  STL.64 [R1+0x440], R32 ;  /* 0x0004402001007387 */ /* 0x000fe80000100a00 */
[----:B------:R4:W-:Y:S04]  /*563b0*/  STL.64 [R1+0x448], R34 ;  /* 0x0004482201007387 */ /* 0x0009e80000100a00 */
[----:B0-----:R-:W2:Y:S04]  /*563c0*/  LDL.LU R24, [R1+0x780] ;  /* 0x0007800001187983 */ /* 0x001ea80000300800 */
[----:B------:R-:W2:Y:S04]  /*563d0*/  LDL.LU R25, [R1+0x784] ;  /* 0x0007840001197983 */ /* 0x000ea80000300800 */
[----:B------:R-:W3:Y:S04]  /*563e0*/  LDL.LU R18, [R1+0x5a5c] ;  /* 0x005a5c0001127983 */ /* 0x000ee80000300800 */
[----:B------:R-:W3:Y:S01]  /*563f0*/  LDL.LU R19, [R1+0x5a58] ;  /* 0x005a580001137983 */ /* 0x000ee20000300800 */
[----:B----4-:R-:W-:Y:S03]  /*56400*/  HMMA.16816.F32 R32, R48, R22, R12 ;  /* 0x000000163020723c */ /* 0x010fe6000000180c */
[----:B------:R-:W4:Y:S04]  /*56410*/  LDL.LU R12, [R1+0x750] ;  /* 0x00075000010c7983 */ /* 0x000f280000300800 */
[----:B------:R-:W-:-:S02]  /*56420*/  IMAD.MOV.U32 R13, RZ, RZ, R46 ;  /* 0x000000ffff0d7224 */ /* 0x000fc400078e002e */
[----:B------:R-:W-:Y:S11]  /*56430*/  IMAD.MOV.U32 R14, RZ, RZ, R47 ;  /* 0x000000ffff0e7224 */ /* 0x000ff600078e002f */
[----:B------:R-:W-:Y:S03]  /*56440*/  @!UPT UIADD3 URZ, URZ, URZ, URZ ;  /* 0x0000003f3f3ff290 */ /* 0x000fe6000fffe03f */
[----:B------:R-:W-:Y:S04]  /*56450*/  STL.64 [R1+0x430], R32 ;  /* 0x0004302001007387 */ /* 0x000fe80000100a00 */
[----:B------:R0:W-:Y:S04]  /*56460*/  STL.64 [R1+0x438], R34 ;  /* 0x0004382201007387 */ /* 0x0001e80000100a00 */
[----:B------:R-:W2:Y:S04]  /*56470*/  LDL.LU R46, [R1+0x5a54] ;  /* 0x005a5400012e7983 */ /* 0x000ea80000300800 */
[----:B------:R-:W2:Y:S01]  /*56480*/  LDL.LU R47, [R1+0x5a50] ;  /* 0x005a5000012f7983 */ /* 0x000ea20000300800 */
[----:B------:R-:W-:-:S03]  /*56490*/  IMAD.MOV.U32 R15, RZ, RZ, R61 ;  /* 0x000000ffff0f7224 */ /* 0x000fc600078e003d */
[----:B0-----:R-:W4:Y:S01]  /*564a0*/  LDL.64 R34, [R1+0x18] ;  /* 0x0000180001227983 */ /* 0x001f220000100a00 */
[----:B---3--:R-:W-:Y:S11]  /*564b0*/  HMMA.16816.F32 R40, R48, R18, R40 ;  /* 0x000000123028723c */ /* 0x008ff60000001828 */
[----:B------:R-:W-:Y:S11]  /*564c0*/  @!UPT UIADD3 URZ, URZ, URZ, URZ ;  /* 0x0000003f3f3ff290 */ /* 0x000ff6000fffe03f */
[----:B------:R-:W-:Y:S01]  /*564d0*/  @!UPT UIADD3 URZ, URZ, URZ, URZ ;  /* 0x0000003f3f3ff290 */ /* 0x000fe2000fffe03f */
[----:B------:R-:W-:Y:S01]  /*564e0*/  STL.64 [R1+0x420], R40 ;  /* 0x0004202801007387 */ /* 0x000fe20000100a00 */
[----:B------:R-:W-:-:S03]  /*564f0*/  IMAD.MOV.U32 R61, RZ, RZ, R43 ;  /* 0x000000ffff3d7224 */ /* 0x000fc600078e002b */
[----:B------:R-:W-:Y:S04]  /*56500*/  STL [R1+0x428], R42 ;  /* 0x0004282a01007387 */ /* 0x000fe80000100800 */
[----:B------:R-:W0:Y:S01]  /*56510*/  LDSM.16.MT88.4 R40, [R9+0x1000] ;  /* 0x001000000928783b */ /* 0x000e220000004200 */
[C---:B--2---:R-:W-:Y:S03]  /*56520*/  HMMA.16816.F32 R52, R48.reuse, R46, R52 ;  /* 0x0000002e3034723c */ /* 0x044fe60000001834 */
[----:B------:R-:W-:Y:S04]  /*56530*/  STL [R1+0x5538], R61 ;  /* 0x0055383d01007387 */ /* 0x000fe80000100800 */
[----:B0-----:R0:W-:Y:S04]  /*56540*/  STL.64 [R1+0x5920], R42 ;  /* 0x0059202a01007387 */ /* 0x0011e80000100a00 */
[----:B------:R-:W-:Y:S04]  /*56550*/  STL.64 [R1+0x5918], R40 ;  /* 0x0059182801007387 */ /* 0x000fe80000100a00 */
[----:B0-----:R-:W2:Y:S08]  /*56560*/  LDL.64 R42, [R1+0x58] ;  /* 0x00005800012a7983 */ /* 0x001eb00000100a00 */
[----:B------:R-:W-:Y:S04]  /*56570*/  STL.64 [R1+0x940], R52 ;  /* 0x0009403401007387 */ /* 0x000fe80000100a00 */
[----:B------:R0:W-:Y:S04]  /*56580*/  STL.64 [R1+0x948], R54 ;  /* 0x0009483601007387 */ /* 0x0001e80000100a00 */
[----:B0-----:R-:W2:Y:S04]  /*56590*/  LDL.LU.64 R54, [R1+0x5a48] ;  /* 0x005a480001367983 */ /* 0x001ea80000300a00 */
[----:B------:R-:W2:Y:S01]  /*565a0*/  LDL.LU.64 R52, [R1+0x5a40] ;  /* 0x005a400001347983 */ /* 0x000ea20000300a00 */
[C---:B------:R-:W-:Y:S08]  /*565b0*/  HMMA.16816.F32 R24, R48.reuse, R58, R24 ;  /* 0x0000003a3018723c */ /* 0x040ff00000001818 */
[----:B------:R-:W-:Y:S01]  /*565c0*/  HMMA.16816.F32 R4, R48, R30, R4 ;  /* 0x0000001e3004723c */ /* 0x000fe20000001804 */
[----:B------:R-:W-:-:S02]  /*565d0*/  IMAD.MOV.U32 R41, RZ, RZ, R58 ;  /* 0x000000ffff297224 */ /* 0x000fc400078e003a */
[----:B------:R-:W-:-:S05]  /*565e0*/  IMAD.MOV.U32 R40, RZ, RZ, R59 ;  /* 0x000000ffff287224 */ /* 0x000fca00078e003b */
[C---:B--2---:R-:W-:Y:S11]  /*565f0*/  HMMA.16816.F32 R52, R48.reuse, R42, R52 ;  /* 0x0000002a3034723c */ /* 0x044ff60000001834 */
[----:B------:R-:W-:Y:S11]  /*56600*/  @!UPT UIADD3 URZ, URZ, URZ, URZ ;  /* 0x0000003f3f3ff290 */ /* 0x000ff6000fffe03f */
[----:B------:R-:W-:Y:S01]  /*56610*/  @!UPT UIADD3 URZ, URZ, URZ, URZ ;  /* 0x0000003f3f3ff290 */ /* 0x000fe2000fffe03f */
[----:B------:R-:W-:Y:S04]  /*56620*/  STL.64 [R1+0x7a0], R52 ;  /* 0x0007a03401007387 */ /* 0x000fe80000100a00 */
[----:B------:R0:W-:Y:S04]  /*56630*/  STL.64 [R1+0x7a8], R54 ;  /* 0x0007a83601007387 */ /* 0x0001e80000100a00 */
[----:B0-----:R-:W2:Y:S04]  /*56640*/  LDL.LU.64 R54, [R1+0x5a38] ;  /* 0x005a380001367983 */ /* 0x001ea80000300a00 */
[----:B------:R-:W-:Y:S04]  /*56650*/  STL.64 [R1+0x790], R24 ;  /* 0x0007901801007387 */ /* 0x000fe80000100a00 */
[----:B------:R0:W-:Y:S04]  /*56660*/  STL.64 [R1+0x798], R26 ;  /* 0x0007981a01007387 */ /* 0x0001e80000100a00 */
[----:B------:R-:W3:Y:S04]  /*56670*/  LDL.LU R56, [R1+0x740] ;  /* 0x0007400001387983 */ /* 0x000ee80000300800 */
[----:B------:R-:W3:Y:S04]  /*56680*/  LDL.LU R57, [R1+0x744] ;  /* 0x0007440001397983 */ /* 0x000ee80000300800 */
[----:B------:R-:W3:Y:S04]  /*56690*/  LDL.LU R58, [R1+0x748] ;  /* 0x00074800013a7983 */ /* 0x000ee80000300800 */
[----:B------:R-:W3:Y:S04]  /*566a0*/  LDL.LU R59, [R1+0x74c] ;  /* 0x00074c00013b7983 */ /* 0x000ee80000300800 */
[----:B0-----:R-:W3:Y:S04]  /*566b0*/  LDL.64 R26, [R1+0x8] ;  /* 0x00000800011a7983 */ /* 0x001ee80000100a00 */
[----:B------:R-:W-:Y:S04]  /*566c0*/  STL.64 [R1+0x780], R4 ;  /* 0x0007800401007387 */ /* 0x000fe80000100a00 */
[----:B------:R0:W-:Y:S04]  /*566d0*/  STL.64 [R1+0x788], R6 ;  /* 0x0007880601007387 */ /* 0x0001e80000100a00 */
[----:B0-----:R-:W3:Y:S01]  /*566e0*/  LDL.LU.64 R6, [R1+0x5a30] ;  /* 0x005a300001067983 */ /* 0x001ee20000300a00 */
[----:B----4-:R-:W-:Y:S01]  /*566f0*/  HMMA.16816.F32 R12, R48, R34, R12 ;  /* 0x00000022300c723c */ /* 0x010fe2000000180c */
[----:B------:R-:W-:-:S02]  /*56700*/  IMAD.MOV.U32 R44, RZ, RZ, R43 ;  /* 0x000000ffff2c7224 */ /* 0x000fc400078e002b */
[----:B------:R-:W4:Y:S01]  /*56710*/  LDL.LU R28, [R1+0x730] ;  /* 0x00073000011c7983 */ /* 0x000f220000300800 */
[----:B------:R-:W-:Y:S02]  /*56720*/  IMAD.MOV.U32 R52, RZ, RZ, R42 ;  /* 0x000000ffff347224 */ /* 0x000fe400078e002a */
[----:B------:R-:W-:Y:S02]  /*56730*/  IMAD.MOV.U32 R43, RZ, RZ, R30 ;  /* 0x000000ffff2b7224 */ /* 0x000fe400078e001e */
[----:B------:R-:W-:Y:S02]  /*56740*/  IMAD.MOV.U32 R42, RZ, RZ, R31 ;  /* 0x000000ffff2a7224 */ /* 0x000fe400078e001f */
[----:B------:R-:W-:Y:S11]  /*56750*/  IMAD.MOV.U32 R53, RZ, RZ, R35 ;  /* 0x000000ffff357224 */ /* 0x000ff600078e0023 */
[----:B------:R-:W-:Y:S03]  /*56760*/  @!UPT UIADD3 URZ, URZ, URZ, URZ ;  /* 0x0000003f3f3ff290 */ /* 0x000fe6000fffe03f */
[----:B------:R-:W-:Y:S02]  /*56770*/  IMAD.MOV.U32 R4, RZ, RZ, R12 ;  /* 0x000000ffff047224 */ /* 0x000fe400078e000c */
[----:B------:R-:W-:Y:S01]  /*56780*/  IMAD.MOV.U32 R35, RZ, RZ, R60 ;  /* 0x000000ffff237224 */ /* 0x000fe200078e003c */
[C---:B--2---:R-:W-:Y:S11]  /*56790*/  HMMA.16816.F32 R36, R48.reuse, R54, R36 ;  /* 0x000000363024723c */ /* 0x044ff60000001824 */
[----:B------:R-:W-:Y:S11]  /*567a0*/  @!UPT UIADD3 URZ, URZ, URZ, URZ ;  /* 0x0000003f3f3ff290 */ /* 0x000ff6000fffe03f */
[----:B------:R-:W-:Y:S01]  /*567b0*/  @!UPT UIADD3 URZ, URZ, URZ, URZ ;  /* 0x0000003f3f3ff290 */ /* 0x000fe2000fffe03f */
[----:B------:R0:W-:Y:S01]  /*567c0*/  STL.64 [R1+0x770], R36 ;  /* 0x0007702401007387 */ /* 0x0001e20000100a00 */
[----:B---3--:R-:W-:Y:S03]  /*567d0*/  HMMA.16816.F32 R56, R48, R26, R56 ;  /* 0x0000001a3038723c */ /* 0x008fe60000001838 */
[----:B------:R1:W-:Y:S04]  /*567e0*/  STL.64 [R1+0x778], R38 ;  /* 0x0007782601007387 */ /* 0x0003e80000100a00 */
[----:B------:R-:W4:Y:S04]  /*567f0*/  LDL.LU R29, [R1+0x734] ;  /* 0x00073400011d7983 */ /* 0x000f280000300800 */
[----:B------:R-:W4:Y:S01]  /*56800*/  LDL.LU R30, [R1+0x738] ;  /* 0x00073800011e7983 */ /* 0x000f220000300800 */
[----:B0-----:R-:W-:-:S03]  /*56810*/  IMAD.MOV.U32 R37, RZ, RZ, R3 ;  /* 0x000000ffff257224 */ /* 0x001fc600078e0003 */
[----:B------:R-:W4:Y:S01]  /*56820*/  LDL.LU R31, [R1+0x73c] ;  /* 0x00073c00011f7983 */ /* 0x000f220000300800 */
[----:B-1----:R-:W-:-:S03]  /*56830*/  IMAD.MOV.U32 R38, RZ, RZ, R2 ;  /* 0x000000ffff267224 */ /* 0x002fc600078e0002 */
[----:B------:R-:W2:Y:S01]  /*56840*/  LDL.LU R36, [R1+0x720] ;  /* 0x0007200001247983 */ /* 0x000ea20000300800 */
[----:B------:R-:W-:-:S03]  /*56850*/  IMAD.MOV.U32 R3, RZ, RZ, R13 ;  /* 0x000000ffff037224 */ /* 0x000fc600078e000d */
[----:B------:R0:W-:Y:S01]  /*56860*/  STL.64 [R1+0x5990], R54 ;  /* 0x0059903601007387 */ /* 0x0001e20000100a00 */
[----:B------:R-:W-:Y:S02]  /*56870*/  IMAD.MOV.U32 R39, RZ, RZ, R0 ;  /* 0x000000ffff277224 */ /* 0x000fe400078e0000 */
[----:B------:R-:W-:Y:S01]  /*56880*/  IMAD.MOV.U32 R2, RZ, RZ, R14 ;  /* 0x000000ffff027224 */ /* 0x000fe200078e000e */
[----:B------:R-:W3:Y:S01]  /*56890*/  LDL.LU R12, [R1+0x410] ;  /* 0x00041000010c7983 */ /* 0x000ee20000300800 */
[----:B------:R-:W-:-:S03]  /*568a0*/  IMAD.MOV.U32 R0, RZ, RZ, R15 ;  /* 0x000000ffff007224 */ /* 0x000fc600078e000f */
[----:B------:R-:W3:Y:S01]  /*568b0*/  LDL.LU R13, [R1+0x414] ;  /* 0x00041400010d7983 */ /* 0x000ee20000300800 */
[----:B------:R-:W-:-:S03]  /*568c0*/  IMAD.MOV.U32 R33, RZ, RZ, R6 ;  /* 0x000000ffff217224 */ /* 0x000fc600078e0006 */
[----:B------:R-:W3:Y:S01]  /*568d0*/  LDL.LU R14, [R1+0x418] ;  /* 0x00041800010e7983 */ /* 0x000ee20000300800 */
[----:B0-----:R-:W-:-:S03]  /*568e0*/  IMAD.MOV.U32 R54, RZ, RZ, R34 ;  /* 0x000000ffff367224 */ /* 0x001fc600078e0022 */
[----:B------:R-:W3:Y:S01]  /*568f0*/  LDL.LU R15, [R1+0x41c] ;  /* 0x00041c00010f7983 */ /* 0x000ee20000300800 */
[----:B------:R-:W-:-:S03]  /*56900*/  IMAD.MOV.U32 R34, RZ, RZ, R7 ;  /* 0x000000ffff227224 */ /* 0x000fc600078e0007 */
[----:B------:R-:W2:Y:S04]  /*56910*/  LDL.LU R32, [R1+0x220] ;  /* 0x0002200001207983 */ /* 0x000ea80000300800 */
[----:B------:R-:W2:Y:S04]  /*56920*/  LDL.LU R6, [R1+0x5a2c] ;  /* 0x005a2c0001067983 */ /* 0x000ea80000300800 */
[----:B------:R-:W2:Y:S04]  /*56930*/  LDL.LU R7, [R1+0x5a28] ;  /* 0x005a280001077983 */ /* 0x000ea80000300800 */
[----:B------:R0:W-:Y:S04]  /*56940*/  STL [R1+0x5478], R0 ;  /* 0x0054780001007387 */ /* 0x0001e80000100800 */
[----:B------:R-:W-:Y:S04]  /*56950*/  STL [R1+0x5474], R3 ;  /* 0x0054740301007387 */ /* 0x000fe80000100800 */
[----:B------:R-:W-:Y:S01]  /*56960*/  STL [R1+0x5470], R4 ;  /* 0x0054700401007387 */ /* 0x000fe20000100800 */
[----:B0-----:R-:W-:-:S03]  /*56970*/  IMAD.MOV.U32 R0, RZ, RZ, R27 ;  /* 0x000000ffff007224 */ /* 0x001fc600078e001b */
[----:B------:R0:W-:Y:S01]  /*56980*/  STL [R1+0x546c], R2 ;  /* 0x00546c0201007387 */ /* 0x0001e20000100800 */
[----:B------:R-:W-:Y:S02]  /*56990*/  IMAD.MOV.U32 R60, RZ, RZ, R58 ;  /* 0x000000ffff3c7224 */ /* 0x000fe400078e003a */
[----:B------:R-:W-:Y:S02]  /*569a0*/  IMAD.MOV.U32 R5, RZ, RZ, R59 ;  /* 0x000000ffff057224 */ /* 0x000fe400078e003b */
[----:B0-----:R-:W-:Y:S02]  /*569b0*/  IMAD.MOV.U32 R2, RZ, RZ, R26 ;  /* 0x000000ffff027224 */ /* 0x001fe400078e001a */
[----:B------:R-:W2:Y:S04]  /*569c0*/  LDL.LU.64 R26, [R1+0x5a20] ;  /* 0x005a2000011a7983 */ /* 0x000ea80000300a00 */
[----:B------:R-:W2:Y:S04]  /*569d0*/  LDL.LU.64 R24, [R1+0x5a18] ;  /* 0x005a180001187983 */ /* 0x000ea80000300a00 */
[----:B------:R-:W-:Y:S04]  /*569e0*/  STL.64 [R1+0x750], R56 ;  /* 0x0007503801007387 */ /* 0x000fe80000100a00 */
[----:B------:R-:W4:Y:S04]  /*569f0*/  LDL.LU.64 R58, [R1+0x5a10] ;  /* 0x005a1000013a7983 */ /* 0x000f280000300a00 */
[----:B------:R-:W-:Y:S04]  /*56a00*/  STL [R1+0x5480], R5 ;  /* 0x0054800501007387 */ /* 0x000fe80000100800 */
[----:B------:R-:W-:Y:S01]  /*56a10*/  STL [R1+0x547c], R60 ;  /* 0x00547c3c01007387 */ /* 0x000fe20000100800 */
[----:B----4-:R-:W-:Y:S11]  /*56a20*/  HMMA.16816.F32 R28, R48, R58, R28 ;  /* 0x0000003a301c723c */ /* 0x010ff6000000181c */
[----:B------:R-:W-:Y:S11]  /*56a30*/  @!UPT UIADD3 URZ, URZ, URZ, URZ ;  /* 0x0000003f3f3ff290 */ /* 0x000ff6000fffe03f */
[----:B------:R-:W-:Y:S01]  /*56a40*/  @!UPT UIADD3 URZ, URZ, URZ, URZ ;  /* 0x0000003f3f3ff290 */ /* 0x000fe2000fffe03f */
[----:B------:R-:W-:Y:S04]  /*56a50*/  STL.64 [R1+0x740], R28 ;  /* 0x0007401c01007387 */ /* 0x000fe80000100a00 */
[----:B------:R0:W-:Y:S04]  /*56a60*/  STL.64 [R1+0x748], R30 ;  /* 0x0007481e01007387 */ /* 0x0001e80000100a00 */
[----:B0-----:R-:W4:Y:S04]  /*56a70*/  LDL.LU.64 R30, [R1+0x5a08] ;  /* 0x005a0800011e7983 */ /* 0x001f280000300a00 */
[----:B------:R-:W3:Y:S04]  /*56a80*/  LDL.LU.64 R28, [R1+0x5a00] ;  /* 0x005a0000011c7983 */ /* 0x000ee80000300a00 */
[----:B------:R0:W-:Y:S04]  /*56a90*/  STL.64 [R1+0x5948], R58 ;  /* 0x0059483a01007387 */ /* 0x0001e80000100a00 */
[----:B------:R-:W3:Y:S04]  /*56aa0*/  LDL.LU R56, [R1+0x1f0] ;  /* 0x0001f00001387983 */ /* 0x000ee80000300800 */
[----:B------:R-:W3:Y:S01]  /*56ab0*/  LDL.LU R57, [R1+0x1f4] ;  /* 0x0001f40001397983 */ /* 0x000ee20000300800 */
[----:B0-----:R-:W-:-:S03]  /*56ac0*/  IMAD.MOV.U32 R58, RZ, RZ, R10 ;  /* 0x000000ffff3a7224 */ /* 0x001fc600078e000a */
[----:B------:R-:W3:Y:S01]  /*56ad0*/  LDL.LU R10, [R1+0x59fc] ;  /* 0x0059fc00010a7983 */ /* 0x000ee20000300800 */
[----:B------:R-:W-:-:S03]  /*56ae0*/  IMAD.MOV.U32 R59, RZ, RZ, R11 ;  /* 0x000000ffff3b7224 */ /* 0x000fc600078e000b */
[----:B------:R-:W3:Y:S01]  /*56af0*/  LDL.LU R11, [R1+0x59f8] ;  /* 0x0059f800010b7983 */ /* 0x000ee20000300800 */
[----:B--2---:R-:W-:Y:S03]  /*56b00*/  HMMA.16816.F32 R36, R48, R6, R36 ;  /* 0x000000063024723c */ /* 0x004fe60000001824 */
[----:B------:R-:W2:Y:S11]  /*56b10*/  LDL R45, [R1+0x2f6c] ;  /* 0x002f6c00012d7983 */ /* 0x000eb60000100800 */
[----:B------:R-:W-:Y:S09]  /*56b20*/  @!UPT UIADD3 URZ, URZ, URZ, URZ ;  /* 0x0000003f3f3ff290 */ /* 0x000ff2000fffe03f */
[----:B------:R-:W-:Y:S01]  /*56b30*/  STL.64 [R1+0x730], R36 ;  /* 0x0007302401007387 */ /* 0x000fe20000100a00 */
[----:B------:R-:W-:-:S03]  /*56b40*/  IMAD.MOV.U32 R5, RZ, RZ, R39 ;  /* 0x000000ffff057224 */ /* 0x000fc600078e0027 */
[----:B------:R0:W-:Y:S04]  /*56b50*/  STL [R1+0x738], R38 ;  /* 0x0007382601007387 */ /* 0x0001e80000100800 */
[----:B0-----:R-:W2:Y:S04]  /*56b60*/  LDL.LU.64 R38, [R1+0x59f0] ;  /* 0x0059f00001267983 */ /* 0x001ea80000300a00 */
[----:B------:R-:W2:Y:S04]  /*56b70*/  LDL.LU.64 R36, [R1+0x59e8] ;  /* 0x0059e80001247983 */ /* 0x000ea80000300a00 */
[----:B------:R-:W-:Y:S04]  /*56b80*/  STL.64 [R1+0x5940], R6 ;  /* 0x0059400601007387 */ /* 0x000fe80000100a00 */
[----:B------:R0:W-:Y:S04]  /*56b90*/  STL [R1+0x5938], R5 ;  /* 0x0059380501007387 */ /* 0x0001e80000100800 */
[----:B------:R-:W4:Y:S04]  /*56ba0*/  LDL.LU R4, [R1+0x200] ;  /* 0x0002000001047983 */ /* 0x000f280000300800 */
[----:B0-----:R-:W4:Y:S04]  /*56bb0*/  LDL.LU R5, [R1+0x204] ;  /* 0x0002040001057983 */ /* 0x001f280000300800 */
[----:B------:R-:W4:Y:S04]  /*56bc0*/  LDL.LU R6, [R1+0x208] ;  /* 0x0002080001067983 */ /* 0x000f280000300800 */
[----:B------:R-:W4:Y:S01]  /*56bd0*/  LDL.LU R7, [R1+0x20c] ;  /* 0x00020c0001077983 */ /* 0x000f220000300800 */
[----:B---3--:R-:W-:Y:S03]  /*56be0*/  HMMA.16816.F32 R48, R48, R10, R12 ;  /* 0x0000000a3030723c */ /* 0x008fe6000000180c */
[----:B------:R-:W2:Y:S04]  /*56bf0*/  LDL.LU.64 R14, [R1+0x59e0] ;  /* 0x0059e000010e7983 */ /* 0x000ea80000300a00 */
[----:B------:R-:W2:Y:S11]  /*56c00*/  LDL.LU.64 R12, [R1+0x59d8] ;  /* 0x0059d800010c7983 */ /* 0x000eb60000300a00 */
[----:B------:R-:W-:Y:S05]  /*56c10*/  @!UPT UIADD3 URZ, URZ, URZ, URZ ;  /* 0x0000003f3f3ff290 */ /* 0x000fea000fffe03f */
[----:B------:R0:W-:Y:S04]  /*56c20*/  STL.64 [R1+0x410], R48 ;  /* 0x0004103001007387 */ /* 0x0001e80000100a00 */
[----:B------:R1:W-:Y:S04]  /*56c30*/  STL.64 [R1+0x418], R50 ;  /* 0x0004183201007387 */ /* 0x0003e80000100a00 */
[----:B0-----:R-:W3:Y:S04]  /*56c40*/  LDL.LU R48, [R1+0x210] ;  /* 0x0002100001307983 */ /* 0x001ee80000300800 */
[----:B------:R-:W3:Y:S04]  /*56c50*/  LDL.LU R49, [R1+0x214] ;  /* 0x0002140001317983 */ /* 0x000ee80000300800 */
[----:B-1----:R-:W3:Y:S04]  /*56c60*/  LDL.LU R50, [R1+0x218] ;  /* 0x0002180001327983 */ /* 0x002ee80000300800 */
[----:B------:R-:W3:Y:S01]  /*56c70*/  LDL.LU R51, [R1+0x21c] ;  /* 0x00021c0001337983 */ /* 0x000ee20000300800 */
[C---:B--2---:R-:W-:Y:S11]  /*56c80*/  HMMA.16816.F32 R32, R12.reuse, R38, R32 ;  /* 0x000000260c20723c */ /* 0x044ff60000001820 */
[----:B------:R-:W-:Y:S11]  /*56c90*/  @!UPT UIADD3 URZ, URZ, URZ, URZ ;  /* 0x0000003f3f3ff290 */ /* 0x000ff6000fffe03f */
[----:B------:R-:W-:Y:S01]  /*56ca0*/  @!UPT UIADD3 URZ, URZ, URZ, URZ ;  /* 0x0000003f3f3ff290 */ /* 0x000fe2000fffe03f */
[----:B------:R-:W-:Y:S04]  /*56cb0*/  STL.64 [R1+0x220], R32 ;  /* 0x0002202001007387 */ /* 0x000fe80000100a00 */
[----:B------:R0:W-:Y:S04]  /*56cc0*/  STL.64 [R1+0x228], R34 ;  /* 0x0002282201007387 */ /* 0x0001e80000100a00 */
[----:B0-----:R-:W3:Y:S04]  /*56cd0*/  LDL.LU.64 R34, [R1+0x59d0] ;  /* 0x0059d00001227983 */ /* 0x001ee80000300a00 */
[----:B------:R-:W2:Y:S04]  /*56ce0*/  LDL.LU.64 R32, [R1+0x59c8] ;  /* 0x0059c80001207983 */ /* 0x000ea80000300a00 */
[----:B------:R-:W-:Y:S01]  /*56cf0*/  STL.64 [R1+0x5930], R38 ;  /* 0x0059302601007387 */ /* 0x000fe20000100a00 */
[C---:B----4-:R-:W-:Y:S03]  /*56d00*/  HMMA.16816.F32 R4, R12.reuse, R30, R4 ;  /* 0x0000001e0c04723c */ /* 0x050fe60000001804 */
[----:B------:R3:W-:Y:S11]  /*56d10*/  STL.64 [R1+0x5928], R36 ;  /* 0x0059282401007387 */ /* 0x0007f60000100a00 */
[----:B------:R-:W-:Y:S10]  /*56d20*/  @!UPT UIADD3 URZ, URZ, URZ, URZ ;  /* 0x0000003f3f3ff290 */ /* 0x000ff4000fffe03f */
[----:B------:R-:W-:Y:S01]  /*56d30*/  IMAD.MOV.U32 R8, RZ, RZ, R7 ;  /* 0x000000ffff087224 */ /* 0x000fe200078e0007 */
[C---:B---3--:R-:W-:Y:S01]  /*56d40*/  HMMA.16816.F32 R36, R12.reuse, R34, R48 ;  /* 0x000000220c24723c */ /* 0x048fe20000001830 */
[----:B------:R-:W-:Y:S04]  /*56d50*/  STL.64 [R1+0x5958], R34 ;  /* 0x0059582201007387 */ /* 0x000fe80000100a00 */
[----:B--2---:R-:W-:Y:S11]  /*56d60*/  STL.64 [R1+0x5950], R32 ;  /* 0x0059502001007387 */ /* 0x004ff60000100a00 */
[----:B------:R-:W-:Y:S07]  /*56d70*/  @!UPT UIADD3 URZ, URZ, URZ, URZ ;  /* 0x0000003f3f3ff290 */ /* 0x000fee000fffe03f */
[----:B------:R-:W-:Y:S04]  /*56d80*/  STL.64 [R1+0x210], R36 ;  /* 0x0002102401007387 */ /* 0x000fe80000100a00 */
[----:B------:R-:W-:Y:S04]  /*56d90*/  STL.64 [R1+0x218], R38 ;  /* 0x0002182601007387 */ /* 0x000fe80000100a00 */
[----:B------:R-:W-:Y:S04]  /*56da0*/  STL.64 [R1+0x200], R4 ;  /* 0x0002000401007387 */ /* 0x000fe80000100a00 */
[----:B------:R0:W-:Y:S02]  /*56db0*/  STL [R1+0x208], R6 ;  /* 0x0002080601007387 */ /* 0x0001e40000100800 */
[----:B0-----:R-:W-:Y:S02]  /*56dc0*/  HMMA.16816.F32 R4, R12, R26, R56 ;  /* 0x0000001a0c04723c */ /* 0x001fe40000001838 */
[----:B------:R-:W-:Y:S04]  /*56dd0*/  STL.64 [R1+0x5968], R30 ;  /* 0x0059681e01007387 */ /* 0x000fe80000100a00 */
[----:B------:R-:W-:Y:S04]  /*56de0*/  STL.64 [R1+0x5960], R28 ;  /* 0x0059601c01007387 */ /* 0x000fe80000100a00 */
[----:B------:R-:W-:Y:S04]  /*56df0*/  STL [R1+0x53b8], R8 ;  /* 0x0053b80801007387 */ /* 0x000fe80000100800 */
[----:B------:R-:W-:Y:S04]  /*56e00*/  STL.64 [R1+0x5978], R26 ;  /* 0x0059781a01007387 */ /* 0x000fe80000100a00 */
[----:B------:R-:W-:Y:S05]  /*56e10*/  STL.64 [R1+0x5970], R24 ;  /* 0x0059701801007387 */ /* 0x000fea0000100a00 */
[----:B------:R0:W-:Y:S04]  /*56e20*/  STL.64 [R1+0x1f0], R4 ;  /* 0x0001f00401007387 */ /* 0x0001e80000100a00 */
[----:B------:R1:W-:Y:S04]  /*56e30*/  STL.64 [R1+0x1f8], R6 ;  /* 0x0001f80601007387 */ /* 0x0003e80000100a00 */
[----:B0-----:R-:W2:Y:S04]  /*56e40*/  LDL.LU R4, [R1+0x590] ;  /* 0x0005900001047983 */ /* 0x001ea80000300800 */
[----:B------:R-:W2:Y:S04]  /*56e50*/  LDL.LU R5, [R1+0x594] ;  /* 0x0005940001057983 */ /* 0x000ea80000300800 */
[----:B-1----:R-:W3:Y:S04]  /*56e60*/  LDL.LU R6, [R1+0x598] ;  /* 0x0005980001067983 */ /* 0x002ee80000300800 */
[----:B------:R-:W3:Y:S01]  /*56e70*/  LDL.LU R7, [R1+0x59c] ;  /* 0x00059c0001077983 */ /* 0x000ee20000300800 */
[----:B------:R-:W-:-:S02]  /*56e80*/  IMAD.MOV.U32 R58, RZ, RZ, R2 ;  /* 0x000000ffff3a7224 */ /* 0x000fc400078e0002 */
[----:B------:R-:W-:Y:S02]  /*56e90*/  IMAD.MOV.U32 R59, RZ, RZ, R0 ;  /* 0x000000ffff3b7224 */ /* 0x000fe400078e0000 */
[----:B------:R-:W-:Y:S02]  /*56ea0*/  IMAD.MOV.U32 R30, RZ, RZ, R54 ;  /* 0x000000ffff1e7224 */ /* 0x000fe400078e0036 */
[----:B------:R-:W-:Y:S01]  /*56eb0*/  IMAD.MOV.U32 R31, RZ, RZ, R53 ;  /* 0x000000ffff1f7224 */ /* 0x000fe200078e0035 */
[----:B---3--:R-:W-:Y:S04]  /*56ec0*/  STL.64 [R1+0x5988], R6 ;  /* 0x0059880601007387 */ /* 0x008fe80000100a00 */
[----:B--2---:R0:W-:Y:S04]  /*56ed0*/  STL.64 [R1+0x5980], R4 ;  /* 0x0059800401007387 */ /* 0x0041e80000100a00 */
[----:B------:R-:W-:Y:S04]  /*56ee0*/  STL.64 [R1+0x5998], R58 ;  /* 0x0059983a01007387 */ /* 0x000fe80000100a00 */
[----:B------:R1:W-:Y:S04]  /*56ef0*/  STL.64 [R1+0x59a0], R30 ;  /* 0x0059a01e01007387 */ /* 0x0003e80000100a00 */
[----:B0-----:R-:W2:Y:S04]  /*56f00*/  LDL.LU R4, [R1+0x5c0] ;  /* 0x0005c00001047983 */ /* 0x001ea80000300800 */
[----:B------:R-:W2:Y:S04]  /*56f10*/  LDL.LU R5, [R1+0x5c4] ;  /* 0x0005c40001057983 */ /* 0x000ea80000300800 */
[----:B------:R-:W3:Y:S04]  /*56f20*/  LDL.LU R6, [R1+0x5c8] ;  /* 0x0005c80001067983 */ /* 0x000ee80000300800 */
[----:B------:R-:W3:Y:S01]  /*56f30*/  LDL.LU R7, [R1+0x5cc] ;  /* 0x0005cc0001077983 */ /* 0x000ee20000300800 */
[----:B------:R-:W-:-:S02]  /*56f40*/  IMAD.MOV.U32 R54, RZ, RZ, R43 ;  /* 0x000000ffff367224 */ /* 0x000fc400078e002b */
[----:B------:R-:W-:Y:S02]  /*56f50*/  IMAD.MOV.U32 R55, RZ, RZ, R42 ;  /* 0x000000ffff377224 */ /* 0x000fe400078e002a */
[----:B-1----:R-:W-:Y:S02]  /*56f60*/  IMAD.MOV.U32 R31, RZ, RZ, R40 ;  /* 0x000000ffff1f7224 */ /* 0x002fe400078e0028 */
[----:B------:R-:W-:Y:S01]  /*56f70*/  IMAD.MOV.U32 R30, RZ, RZ, R41 ;  /* 0x000000ffff1e7224 */ /* 0x000fe200078e0029 */
[----:B---3--:R-:W-:Y:S04]  /*56f80*/  STL.64 [R1+0x59b0], R6 ;  /* 0x0059b00601007387 */ /* 0x008fe80000100a00 */
[----:B--2---:R0:W-:Y:S04]  /*56f90*/  STL.64 [R1+0x59a8], R4 ;  /* 0x0059a80401007387 */ /* 0x0041e80000100a00 */
[----:B------:R-:W2:Y:S04]  /*56fa0*/  LDL.LU R48, [R1+0x1e0] ;  /* 0x0001e00001307983 */ /* 0x000ea80000300800 */
[----:B------:R-:W2:Y:S04]  /*56fb0*/  LDL.LU R49, [R1+0x1e4] ;  /* 0x0001e40001317983 */ /* 0x000ea80000300800 */
[----:B------:R-:W2:Y:S04]  /*56fc0*/  LDL.LU R50, [R1+0x1e8] ;  /* 0x0001e80001327983 */ /* 0x000ea80000300800 */
[----:B------:R-:W2:Y:S04]  /*56fd0*/  LDL.LU R51, [R1+0x1ec] ;  /* 0x0001ec0001337983 */ /* 0x000ea80000300800 */
[----:B------:R-:W-:Y:S04]  /*56fe0*/  STL.64 [R1+0x59b8], R54 ;  /* 0x0059b83601007387 */ /* 0x000fe80000100a00 */
[----:B------:R-:W3:Y:S04]  /*56ff0*/  LDL.LU R40, [R1+0x1d0] ;  /* 0x0001d00001287983 */ /* 0x000ee80000300800 */
[----:B------:R-:W3:Y:S04]  /*57000*/  LDL.LU R41, [R1+0x1d4] ;  /* 0x0001d40001297983 */ /* 0x000ee80000300800 */
[----:B------:R-:W3:Y:S04]  /*57010*/  LDL.LU R42, [R1+0x1d8] ;  /* 0x0001d800012a7983 */ /* 0x000ee80000300800 */
[----:B------:R-:W3:Y:S04]  /*57020*/  LDL.LU R43, [R1+0x1dc] ;  /* 0x0001dc00012b7983 */ /* 0x000ee80000300800 */
[----:B------:R1:W-:Y:S04]  /*57030*/  STL.64 [R1+0x59c0], R30 ;  /* 0x0059c01e01007387 */ /* 0x0003e80000100a00 */
[----:B0-----:R-:W4:Y:S04]  /*57040*/  LDL.LU R4, [R1+0x5e0] ;  /* 0x0005e00001047983 */ /* 0x001f280000300800 */
[----:B------:R-:W4:Y:S04]  /*57050*/  LDL.LU R5, [R1+0x5e4] ;  /* 0x0005e40001057983 */ /* 0x000f280000300800 */
[----:B------:R-:W4:Y:S04]  /*57060*/  LDL.LU R6, [R1+0x5e8] ;  /* 0x0005e80001067983 */ /* 0x000f280000300800 */
[----:B------:R-:W4:Y:S04]  /*57070*/  LDL.LU R7, [R1+0x5ec] ;  /* 0x0005ec0001077983 */ /* 0x000f280000300800 */
[----:B------:R-:W4:Y:S04]  /*57080*/  LDL.LU R28, [R1+0x5f0] ;  /* 0x0005f000011c7983 */ /* 0x000f280000300800 */
[----:B------:R-:W4:Y:S04]  /*57090*/  LDL.LU R29, [R1+0x5f4] ;  /* 0x0005f400011d7983 */ /* 0x000f280000300800 */
[----:B-1----:R-:W4:Y:S04]  /*570a0*/  LDL.LU R30, [R1+0x5f8] ;  /* 0x0005f800011e7983 */ /* 0x002f280000300800 */
        /* <DEDUP_REMOVED lines=13> */
[C---:B--2---:R-:W-:Y:S08]  /*57180*/  HMMA.16816.F32 R36, R12.reuse, R22, R48 ;  /* 0x000000160c24723c */ /* 0x044ff00000001830 */
[----:B---3--:R-:W-:Y:S11]  /*57190*/  HMMA.16816.F32 R48, R12, R18, R40 ;  /* 0x000000120c30723c */ /* 0x008ff60000001828 */
[----:B------:R-:W-:Y:S04]  /*571a0*/  @!UPT UIADD3 URZ, URZ, URZ, URZ ;  /* 0x0000003f3f3ff290 */ /* 0x000fe8000fffe03f */
[----:B------:R0:W-:Y:S01]  /*571b0*/  STL.64 [R1+0x1e0], R36 ;  /* 0x0001e02401007387 */ /* 0x0001e20000100a00 */
[----:B------:R-:W-:-:S03]  /*571c0*/  IMAD.MOV.U32 R8, RZ, RZ, R39 ;  /* 0x000000ffff087224 */ /* 0x000fc600078e0027 */
[----:B------:R1:W-:Y:S04]  /*571d0*/  STL [R1+0x1e8], R38 ;  /* 0x0001e82601007387 */ /* 0x0003e80000100800 */
[----:B0-----:R-:W2:Y:S04]  /*571e0*/  LDL.LU R36, [R1+0x580] ;  /* 0x0005800001247983 */ /* 0x001ea80000300800 */
[----:B------:R-:W2:Y:S04]  /*571f0*/  LDL.LU R37, [R1+0x584] ;  /* 0x0005840001257983 */ /* 0x000ea80000300800 */
[----:B-1----:R-:W2:Y:S04]  /*57200*/  LDL.LU R38, [R1+0x588] ;  /* 0x0005880001267983 */ /* 0x002ea80000300800 */
[----:B------:R-:W2:Y:S04]  /*57210*/  LDL.LU R39, [R1+0x58c] ;  /* 0x00058c0001277983 */ /* 0x000ea80000300800 */
[----:B------:R-:W-:Y:S04]  /*57220*/  STL [R1+0x5468], R8 ;  /* 0x0054680801007387 */ /* 0x000fe80000100800 */
[----:B------:R-:W3:Y:S04]  /*57230*/  LDL.LU R40, [R1+0x1c0] ;  /* 0x0001c00001287983 */ /* 0x000ee80000300800 */
[----:B------:R-:W-:Y:S04]  /*57240*/  STL.64 [R1+0x1d0], R48 ;  /* 0x0001d03001007387 */ /* 0x000fe80000100a00 */
[----:B------:R-:W-:Y:S04]  /*57250*/  STL.64 [R1+0x1d8], R50 ;  /* 0x0001d83201007387 */ /* 0x000fe80000100a00 */
[----:B------:R-:W0:Y:S04]  /*57260*/  LDSM.16.MT88.4 R48, [R9+0x1080] ;  /* 0x001080000930783b */ /* 0x000e280000004200 */
[----:B------:R-:W3:Y:S04]  /*57270*/  LDL.LU R41, [R1+0x1c4] ;  /* 0x0001c40001297983 */ /* 0x000ee80000300800 */
[----:B------:R-:W3:Y:S04]  /*57280*/  LDL.LU R42, [R1+0x1c8] ;  /* 0x0001c800012a7983 */ /* 0x000ee80000300800 */
[----:B------:R-:W3:Y:S04]  /*57290*/  LDL.LU R43, [R1+0x1cc] ;  /* 0x0001cc00012b7983 */ /* 0x000ee80000300800 */
[----:B0-----:R-:W-:Y:S04]  /*572a0*/  STL.64 [R1+0x5870], R50 ;  /* 0x0058703201007387 */ /* 0x001fe80000100a00 */
[----:B------:R0:W-:Y:S04]  /*572b0*/  STL.64 [R1+0x5868], R48 ;  /* 0x0058683001007387 */ /* 0x0001e80000100a00 */
[----:B0-----:R-:W2:Y:S04]  /*572c0*/  LDL.LU R48, [R1+0x600] ;  /* 0x0006000001307983 */ /* 0x001ea80000300800 */
[----:B------:R-:W2:Y:S04]  /*572d0*/  LDL.LU R49, [R1+0x604] ;  /* 0x0006040001317983 */ /* 0x000ea80000300800 */
[----:B------:R-:W2:Y:S04]  /*572e0*/  LDL.LU R50, [R1+0x608] ;  /* 0x0006080001327983 */ /* 0x000ea80000300800 */
[----:B------:R-:W2:Y:S01]  /*572f0*/  LDL.LU R51, [R1+0x60c] ;  /* 0x00060c0001337983 */ /* 0x000ea20000300800 */
[----:B------:R-:W-:-:S02]  /*57300*/  IMAD.MOV.U32 R54, RZ, RZ, R52 ;  /* 0x000000ffff367224 */ /* 0x000fc400078e0034 */
[----:B------:R-:W-:-:S07]  /*57310*/  IMAD.MOV.U32 R55, RZ, RZ, R44 ;  /* 0x000000ffff377224 */ /* 0x000fce00078e002c */
[C---:B----4-:R-:W-:Y:S08]  /*57320*/  HMMA.16816.F32 R52, R12.reuse, R54, R28 ;  /* 0x000000360c34723c */ /* 0x050ff0000000181c */
[C---:B--2---:R-:W-:Y:S11]  /*57330*/  HMMA.16816.F32 R48, R12.reuse, R46, R48 ;  /* 0x0000002e0c30723c */ /* 0x044ff60000001830 */
[----:B------:R-:W-:Y:S11]  /*57340*/  @!UPT UIADD3 URZ, URZ, URZ, URZ ;  /* 0x0000003f3f3ff290 */ /* 0x000ff6000fffe03f */
[----:B------:R-:W-:Y:S01]  /*57350*/  @!UPT UIADD3 URZ, URZ, URZ, URZ ;  /* 0x0000003f3f3ff290 */ /* 0x000fe2000fffe03f */
[----:B------:R0:W-:Y:S04]  /*57360*/  STL.64 [R1+0x720], R48 ;  /* 0x0007203001007387 */ /* 0x0001e80000100a00 */
[----:B------:R1:W-:Y:S04]  /*57370*/  STL.64 [R1+0x728], R50 ;  /* 0x0007283201007387 */ /* 0x0003e80000100a00 */
[----:B0-----:R-:W2:Y:S04]  /*57380*/  LDL.LU R48, [R1+0x3b0] ;  /* 0x0003b00001307983 */ /* 0x001ea80000300800 */
[----:B------:R-:W2:Y:S04]  /*57390*/  LDL.LU R49, [R1+0x3b4] ;  /* 0x0003b40001317983 */ /* 0x000ea80000300800 */
[----:B-1----:R-:W2:Y:S04]  /*573a0*/  LDL.LU R50, [R1+0x3b8] ;  /* 0x0003b80001327983 */ /* 0x002ea80000300800 */
[----:B------:R-:W2:Y:S04]  /*573b0*/  LDL.LU R51, [R1+0x3bc] ;  /* 0x0003bc0001337983 */ /* 0x000ea80000300800 */
[----:B------:R-:W4:Y:S04]  /*573c0*/  LDL.LU.64 R30, [R1+0x59c0] ;  /* 0x0059c000011e7983 */ /* 0x000f280000300a00 */
[----:B------:R-:W-:Y:S04]  /*573d0*/  STL.64 [R1+0x600], R52 ;  /* 0x0006003401007387 */ /* 0x000fe80000100a00 */
[----:B------:R0:W-:Y:S04]  /*573e0*/  STL.64 [R1+0x608], R54 ;  /* 0x0006083601007387 */ /* 0x0001e80000100a00 */
[----:B0-----:R-:W2:Y:S01]  /*573f0*/  LDL.LU.64 R54, [R1+0x59b8] ;  /* 0x0059b80001367983 */ /* 0x001ea20000300a00 */
[C---:B----4-:R-:W-:Y:S03]  /*57400*/  HMMA.16816.F32 R28, R12.reuse, R30, R4 ;  /* 0x0000001e0c1c723c */ /* 0x050fe60000001804 */
[----:B------:R-:W4:Y:S04]  /*57410*/  LDL.LU.64 R6, [R1+0x59b0] ;  /* 0x0059b00001067983 */ /* 0x000f280000300a00 */
[----:B------:R-:W4:Y:S01]  /*57420*/  LDL.LU.64 R4, [R1+0x59a8] ;  /* 0x0059a80001047983 */ /* 0x000f220000300a00 */
[C---:B--2---:R-:W-:Y:S11]  /*57430*/  HMMA.16816.F32 R52, R12.reuse, R54, R56 ;  /* 0x000000360c34723c */ /* 0x044ff60000001838 */
[----:B------:R-:W-:Y:S04]  /*57440*/  @!UPT UIADD3 URZ, URZ, URZ, URZ ;  /* 0x0000003f3f3ff290 */ /* 0x000fe8000fffe03f */
[----:B------:R-:W-:Y:S04]  /*57450*/  STL.64 [R1+0x5f0], R28 ;  /* 0x0005f01c01007387 */ /* 0x000fe80000100a00 */
[----:B------:R0:W-:Y:S04]  /*57460*/  STL.64 [R1+0x5f8], R30 ;  /* 0x0005f81e01007387 */ /* 0x0001e80000100a00 */
[----:B0-----:R-:W2:Y:S04]  /*57470*/  LDL.LU.64 R30, [R1+0x59a0] ;  /* 0x0059a000011e7983 */ /* 0x001ea80000300a00 */
[----:B------:R-:W3:Y:S04]  /*57480*/  LDL.LU.64 R58, [R1+0x5998] ;  /* 0x00599800013a7983 */ /* 0x000ee80000300a00 */
[----:B------:R-:W-:Y:S04]  /*57490*/  STL.64 [R1+0x5e0], R52 ;  /* 0x0005e03401007387 */ /* 0x000fe80000100a00 */
[----:B------:R0:W-:Y:S04]  /*574a0*/  STL.64 [R1+0x5e8], R54 ;  /* 0x0005e83601007387 */ /* 0x0001e80000100a00 */
[----:B0-----:R-:W4:Y:S01]  /*574b0*/  LDL.LU.64 R54, [R1+0x5990] ;  /* 0x0059900001367983 */ /* 0x001f220000300a00 */
[C---:B--2---:R-:W-:Y:S08]  /*574c0*/  HMMA.16816.F32 R28, R12.reuse, R30, R24 ;  /* 0x0000001e0c1c723c */ /* 0x044ff00000001818 */
[C---:B----4-:R-:W-:Y:S08]  /*574d0*/  HMMA.16816.F32 R4, R12.reuse, R54, R4 ;  /* 0x000000360c04723c */ /* 0x050ff00000001804 */
[C---:B---3--:R-:W-:Y:S11]  /*574e0*/  HMMA.16816.F32 R56, R12.reuse, R58, R32 ;  /* 0x0000003a0c38723c */ /* 0x048ff60000001820 */
[----:B------:R-:W-:Y:S04]  /*574f0*/  @!UPT UIADD3 URZ, URZ, URZ, URZ ;  /* 0x0000003f3f3ff290 */ /* 0x000fe8000fffe03f */
[----:B------:R-:W-:Y:S04]  /*57500*/  STL.64 [R1+0x5d0], R4 ;  /* 0x0005d00401007387 */ /* 0x000fe80000100a00 */
[----:B------:R0:W-:Y:S04]  /*57510*/  STL.64 [R1+0x5d8], R6 ;  /* 0x0005d80601007387 */ /* 0x0001e80000100a00 */
[----:B0-----:R-:W2:Y:S04]  /*57520*/  LDL.LU.64 R6, [R1+0x5988] ;  /* 0x0059880001067983 */ /* 0x001ea80000300a00 */
[----:B------:R-:W2:Y:S04]  /*57530*/  LDL.LU.64 R4, [R1+0x5980] ;  /* 0x0059800001047983 */ /* 0x000ea80000300a00 */
[----:B------:R0:W-:Y:S04]  /*57540*/  STL.64 [R1+0x58c0], R54 ;  /* 0x0058c03601007387 */ /* 0x0001e80000100a00 */
[----:B------:R-:W3:Y:S04]  /*57550*/  LDL.LU R52, [R1+0x3c0] ;  /* 0x0003c00001347983 */ /* 0x000ee80000300800 */
[----:B------:R-:W3:Y:S04]  /*57560*/  LDL.LU R53, [R1+0x3c4] ;  /* 0x0003c40001357983 */ /* 0x000ee80000300800 */
[----:B0-----:R-:W3:Y:S04]  /*57570*/  LDL.LU R54, [R1+0x3c8] ;  /* 0x0003c80001367983 */ /* 0x001ee80000300800 */
[----:B------:R-:W3:Y:S04]  /*57580*/  LDL.LU R55, [R1+0x3cc] ;  /* 0x0003cc0001377983 */ /* 0x000ee80000300800 */
[----:B------:R-:W4:Y:S04]  /*57590*/  LDL.LU.64 R26, [R1+0x5978] ;  /* 0x00597800011a7983 */ /* 0x000f280000300a00 */
[----:B------:R-:W2:Y:S04]  /*575a0*/  LDL.LU.64 R24, [R1+0x5970] ;  /* 0x0059700001187983 */ /* 0x000ea80000300a00 */
[----:B------:R-:W-:Y:S04]  /*575b0*/  STL.64 [R1+0x5c0], R28 ;  /* 0x0005c01c01007387 */ /* 0x000fe80000100a00 */
[----:B------:R0:W-:Y:S04]  /*575c0*/  STL.64 [R1+0x5c8], R30 ;  /* 0x0005c81e01007387 */ /* 0x0001e80000100a00 */
[----:B0-----:R-:W2:Y:S04]  /*575d0*/  LDL.LU.64 R30, [R1+0x5968] ;  /* 0x00596800011e7983 */ /* 0x001ea80000300a00 */
[----:B------:R-:W2:Y:S04]  /*575e0*/  LDL.LU.64 R28, [R1+0x5960] ;  /* 0x00596000011c7983 */ /* 0x000ea80000300a00 */
[----:B------:R-:W2:Y:S04]  /*575f0*/  LDL.LU.64 R34, [R1+0x5958] ;  /* 0x0059580001227983 */ /* 0x000ea80000300a00 */
[----:B------:R-:W2:Y:S04]  /*57600*/  LDL.LU.64 R32, [R1+0x5950] ;  /* 0x0059500001207983 */ /* 0x000ea80000300a00 */
[----:B------:R-:W-:Y:S04]  /*57610*/  STL.64 [R1+0x5b0], R56 ;  /* 0x0005b03801007387 */ /* 0x000fe80000100a00 */
[----:B------:R0:W-:Y:S04]  /*57620*/  STL.64 [R1+0x5b8], R58 ;  /* 0x0005b83a01007387 */ /* 0x0001e80000100a00 */
[----:B0-----:R-:W2:Y:S02]  /*57630*/  LDL.LU.64 R58, [R1+0x5948] ;  /* 0x00594800013a7983 */ /* 0x001ea40000300a00 */
[C---:B--2---:R-:W-:Y:S11]  /*57640*/  HMMA.16816.F32 R4, R12.reuse, R58, R4 ;  /* 0x0000003a0c04723c */ /* 0x044ff60000001804 */
[----:B------:R-:W-:Y:S11]  /*57650*/  @!UPT UIADD3 URZ, URZ, URZ, URZ ;  /* 0x0000003f3f3ff290 */ /* 0x000ff6000fffe03f */
[----:B------:R-:W-:Y:S01]  /*57660*/  @!UPT UIADD3 URZ, URZ, URZ, URZ ;  /* 0x0000003f3f3ff290 */ /* 0x000fe2000fffe03f */
[----:B------:R-:W-:Y:S04]  /*57670*/  STL.64 [R1+0x5a0], R4 ;  /* 0x0005a00401007387 */ /* 0x000fe80000100a00 */
[----:B------:R0:W-:Y:S04]  /*57680*/  STL.64 [R1+0x5a8], R6 ;  /* 0x0005a80601007387 */ /* 0x0001e80000100a00 */
[----:B0-----:R-:W2:Y:S04]  /*57690*/  LDL.LU.64 R6, [R1+0x5940] ;  /* 0x0059400001067983 */ /* 0x001ea80000300a00 */
[----:B------:R-:W3:Y:S04]  /*576a0*/  LDL.LU R5, [R1+0x5938] ;  /* 0x0059380001057983 */ /* 0x000ee80000300800 */
[----:B------:R0:W-:Y:S04]  /*576b0*/  STL.64 [R1+0x5888], R58 ;  /* 0x0058883a01007387 */ /* 0x0001e80000100a00 */
[----:B------:R-:W4:Y:S04]  /*576c0*/  LDL.LU R56, [R1+0x3d0] ;  /* 0x0003d00001387983 */ /* 0x000f280000300800 */
[----:B------:R-:W4:Y:S04]  /*576d0*/  LDL.LU R57, [R1+0x3d4] ;  /* 0x0003d40001397983 */ /* 0x000f280000300800 */
[----:B0-----:R-:W4:Y:S04]  /*576e0*/  LDL.LU R58, [R1+0x3d8] ;  /* 0x0003d800013a7983 */ /* 0x001f280000300800 */
[----:B------:R-:W4:Y:S01]  /*576f0*/  LDL.LU R59, [R1+0x3dc] ;  /* 0x0003dc00013b7983 */ /* 0x000f220000300800 */
[C---:B--2---:R-:W-:Y:S08]  /*57700*/  HMMA.16816.F32 R36, R12.reuse, R6, R36 ;  /* 0x000000060c24723c */ /* 0x044ff00000001824 */
[----:B------:R-:W-:Y:S11]  /*57710*/  HMMA.16816.F32 R12, R12, R10, R40 ;  /* 0x0000000a0c0c723c */ /* 0x000ff60000001828 */
[----:B------:R-:W-:Y:S04]  /*57720*/  @!UPT UIADD3 URZ, URZ, URZ, URZ ;  /* 0x0000003f3f3ff290 */ /* 0x000fe8000fffe03f */
[----:B------:R-:W-:Y:S04]  /*57730*/  STL.64 [R1+0x590], R36 ;  /* 0x0005902401007387 */ /* 0x000fe80000100a00 */
[----:B------:R0:W-:Y:S04]  /*57740*/  STL.64 [R1+0x598], R38 ;  /* 0x0005982601007387 */ /* 0x0001e80000100a00 */
[----:B0-----:R-:W2:Y:S04]  /*57750*/  LDL.LU.64 R38, [R1+0x5930] ;  /* 0x0059300001267983 */ /* 0x001ea80000300a00 */
[----:B------:R-:W4:Y:S04]  /*57760*/  LDL.LU.64 R36, [R1+0x5928] ;  /* 0x0059280001247983 */ /* 0x000f280000300a00 */
[----:B------:R-:W-:Y:S04]  /*57770*/  STL.64 [R1+0x5898], R6 ;  /* 0x0058980601007387 */ /* 0x000fe80000100a00 */
[----:B---3--:R0:W-:Y:S04]  /*57780*/  STL [R1+0x5890], R5 ;  /* 0x0058900501007387 */ /* 0x0081e80000100800 */
[----:B------:R-:W3:Y:S04]  /*57790*/  LDL.LU R4, [R1+0x3e0] ;  /* 0x0003e00001047983 */ /* 0x000ee80000300800 */
[----:B0-----:R-:W3:Y:S04]  /*577a0*/  LDL.LU R5, [R1+0x3e4] ;  /* 0x0003e40001057983 */ /* 0x001ee80000300800 */
[----:B------:R-:W3:Y:S04]  /*577b0*/  LDL.LU R6, [R1+0x3e8] ;  /* 0x0003e80001067983 */ /* 0x000ee80000300800 */
[----:B------:R-:W3:Y:S04]  /*577c0*/  LDL.LU R7, [R1+0x3ec] ;  /* 0x0003ec0001077983 */ /* 0x000ee80000300800 */
[----:B------:R-:W3:Y:S04]  /*577d0*/  LDL.LU.64 R42, [R1+0x5920] ;  /* 0x00592000012a7983 */ /* 0x000ee80000300a00 */
[----:B------:R-:W3:Y:S04]  /*577e0*/  LDL.LU.64 R40, [R1+0x5918] ;  /* 0x0059180001287983 */ /* 0x000ee80000300a00 */
[----:B------:R0:W-:Y:S04]  /*577f0*/  STL.64 [R1+0x1c0], R12 ;  /* 0x0001c00c01007387 */ /* 0x0001e80000100a00 */
[----:B------:R1:W-:Y:S04]  /*57800*/  STL.64 [R1+0x1c8], R14 ;  /* 0x0001c80e01007387 */ /* 0x0003e80000100a00 */
[----:B0-----:R-:W3:Y:S04]  /*57810*/  LDL.LU R12, [R1+0x3f0] ;  /* 0x0003f000010c7983 */ /* 0x001ee80000300800 */
[----:B------:R-:W3:Y:S04]  /*57820*/  LDL.LU R13, [R1+0x3f4] ;  /* 0x0003f400010d7983 */ /* 0x000ee80000300800 */
[----:B-1----:R-:W3:Y:S04]  /*57830*/  LDL.LU R14, [R1+0x3f8] ;  /* 0x0003f800010e7983 */ /* 0x002ee80000300800 */
[----:B------:R-:W3:Y:S04]  /*57840*/  LDL.LU R15, [R1+0x3fc] ;  /* 0x0003fc00010f7983 */ /* 0x000ee80000300800 */
[----:B------:R-:W-:Y:S04]  /*57850*/  STL.64 [R1+0x5880], R10 ;  /* 0x0058800a01007387 */ /* 0x000fe80000100a00 */
[----:B------:R0:W-:Y:S04]  /*57860*/  STL [R1+0x5878], R9 ;  /* 0x0058780901007387 */ /* 0x0001e80000100800 */
[----:B------:R-:W3:Y:S04]  /*57870*/  LDL.LU R8, [R1+0x400] ;  /* 0x0004000001087983 */ /* 0x000ee80000300800 */
[----:B0-----:R-:W3:Y:S04]  /*57880*/  LDL.LU R9, [R1+0x404] ;  /* 0x0004040001097983 */ /* 0x001ee80000300800 */
[----:B------:R-:W3:Y:S04]  /*57890*/  LDL.LU R10, [R1+0x408] ;  /* 0x00040800010a7983 */ /* 0x000ee80000300800 */
[----:B------:R-:W3:Y:S04]  /*578a0*/  LDL.LU R11, [R1+0x40c] ;  /* 0x00040c00010b7983 */ /* 0x000ee80000300800 */
[----:B--2---:R-:W-:Y:S04]  /*578b0*/  STL.64 [R1+0x58a8], R38 ;  /* 0x0058a82601007387 */ /* 0x004fe80000100a00 */
[----:B----4-:R-:W-:Y:S01]  /*578c0*/  STL.64 [R1+0x58a0], R36 ;  /* 0x0058a02401007387 */ /* 0x010fe20000100a00 */
[C---:B---3--:R-:W-:Y:S08]  /*578d0*/  HMMA.16816.F32 R4, R40.reuse, R30, R4 ;  /* 0x0000001e2804723c */ /* 0x048ff00000001804 */
[C---:B------:R-:W-:Y:S11]  /*578e0*/  HMMA.16816.F32 R8, R40.reuse, R38, R8 ;  /* 0x000000262808723c */ /* 0x040ff60000001808 */
[----:B------:R-:W-:Y:S11]  /*578f0*/  @!UPT UIADD3 URZ, URZ, URZ, URZ ;  /* 0x0000003f3f3ff290 */ /* 0x000ff6000fffe03f */
[----:B------:R-:W-:Y:S01]  /*57900*/  @!UPT UIADD3 URZ, URZ, URZ, URZ ;  /* 0x0000003f3f3ff290 */ /* 0x000fe2000fffe03f */
[----:B------:R-:W-:Y:S04]  /*57910*/  STL.64 [R1+0x400], R8 ;  /* 0x0004000801007387 */ /* 0x000fe80000100a00 */
[----:B------:R0:W-:Y:S02]  /*57920*/  STL.64 [R1+0x408], R10 ;  /* 0x0004080a01007387 */ /* 0x0001e40000100a00 */
[C---:B0-----:R-:W-:Y:S02]  /*57930*/  HMMA.16816.F32 R8, R40.reuse, R34, R12 ;  /* 0x000000222808723c */ /* 0x041fe4000000180c */
[----:B------:R-:W-:Y:S04]  /*57940*/  STL.64 [R1+0x58b8], R34 ;  /* 0x0058b82201007387 */ /* 0x000fe80000100a00 */
[----:B------:R-:W-:Y:S04]  /*57950*/  STL.64 [R1+0x58b0], R32 ;  /* 0x0058b02001007387 */ /* 0x000fe80000100a00 */
[----:B------:R-:W0:Y:S11]  /*57960*/  LDSM.16.MT88.4 R12, [R45+0x1000] ;  /* 0x001000002d0c783b */ /* 0x000e360000004200 */
[----:B------:R-:W-:Y:S02]  /*57970*/  @!UPT UIADD3 URZ, URZ, URZ, URZ ;  /* 0x0000003f3f3ff290 */ /* 0x000fe4000fffe03f */
[----:B------:R-:W-:Y:S04]  /*57980*/  STL.64 [R1+0x3f0], R8 ;  /* 0x0003f00801007387 */ /* 0x000fe80000100a00 */
[----:B------:R-:W-:Y:S04]  /*57990*/  STL.64 [R1+0x3f8], R10 ;  /* 0x0003f80a01007387 */ /* 0x000fe80000100a00 */
[----:B------:R-:W-:Y:S04]  /*579a0*/  STL.64 [R1+0x5860], R30 ;  /* 0x0058601e01007387 */ /* 0x000fe80000100a00 */
[----:B------:R-:W-:Y:S04]  /*579b0*/  STL.64 [R1+0x5858], R28 ;  /* 0x0058581c01007387 */ /* 0x000fe80000100a00 */
[----:B------:R-:W-:Y:S04]  /*579c0*/  STL.64 [R1+0x3e0], R4 ;  /* 0x0003e00401007387 */ /* 0x000fe80000100a00 */
[----:B------:R1:W-:Y:S02]  /*579d0*/  STL.64 [R1+0x3e8], R6 ;  /* 0x0003e80601007387 */ /* 0x0003e40000100a00 */
[C---:B-1----:R-:W-:Y:S02]  /*579e0*/  HMMA.16816.F32 R4, R40.reuse, R26, R56 ;  /* 0x0000001a2804723c */ /* 0x042fe40000001838 */
[----:B------:R-:W-:Y:S04]  /*579f0*/  STL.64 [R1+0x58d0], R26 ;  /* 0x0058d01a01007387 */ /* 0x000fe80000100a00 */
[----:B------:R-:W-:Y:S11]  /*57a00*/  STL.64 [R1+0x58c8], R24 ;  /* 0x0058c81801007387 */ /* 0x000ff60000100a00 */
[----:B------:R-:W-:Y:S06]  /*57a10*/  @!UPT UIADD3 URZ, URZ, URZ, URZ ;  /* 0x0000003f3f3ff290 */ /* 0x000fec000fffe03f */
        /* <DEDUP_REMOVED lines=13> */
[----:B------:R-:W-:Y:S04]  /*57af0*/  STL.64 [R1+0x3b8], R6 ;  /* 0x0003b80601007387 */ /* 0x000fe80000100a00 */
[----:B------:R-:W2:Y:S04]  /*57b00*/  LDL.LU R24, [R1+0x6e0] ;  /* 0x0006e00001187983 */ /* 0x000ea80000300800 */
[----:B------:R-:W2:Y:S04]  /*57b10*/  LDL.LU R25, [R1+0x6e4] ;  /* 0x0006e40001197983 */ /* 0x000ea80000300800 */
[----:B------:R-:W3:Y:S04]  /*57b20*/  LDL.LU R26, [R1+0x6e8] ;  /* 0x0006e800011a7983 */ /* 0x000ee80000300800 */
[----:B------:R-:W3:Y:S04]  /*57b30*/  LDL.LU R27, [R1+0x6ec] ;  /* 0x0006ec00011b7983 */ /* 0x000ee80000300800 */
[----:B---3--:R-:W-:Y:S04]  /*57b40*/  STL.64 [R1+0x5900], R26 ;  /* 0x0059001a01007387 */ /* 0x008fe80000100a00 */
[----:B--2---:R1:W-:Y:S04]  /*57b50*/  STL.64 [R1+0x58f8], R24 ;  /* 0x0058f81801007387 */ /* 0x0043e80000100a00 */
[----:B-1----:R-:W2:Y:S04]  /*57b60*/  LDL.LU R24, [R1+0x700] ;  /* 0x0007000001187983 */ /* 0x002ea80000300800 */
[----:B------:R-:W2:Y:S04]  /*57b70*/  LDL.LU R25, [R1+0x704] ;  /* 0x0007040001197983 */ /* 0x000ea80000300800 */
[----:B------:R-:W3:Y:S04]  /*57b80*/  LDL.LU R26, [R1+0x708] ;  /* 0x00070800011a7983 */ /* 0x000ee80000300800 */
[----:B------:R-:W3:Y:S04]  /*57b90*/  LDL.LU R27, [R1+0x70c] ;  /* 0x00070c00011b7983 */ /* 0x000ee80000300800 */
[----:B---3--:R-:W-:Y:S04]  /*57ba0*/  STL.64 [R1+0x5910], R26 ;  /* 0x0059101a01007387 */ /* 0x008fe80000100a00 */
[----:B--2---:R1:W-:Y:S04]  /*57bb0*/  STL.64 [R1+0x5908], R24 ;  /* 0x0059081801007387 */ /* 0x0043e80000100a00 */
[----:B-1----:R-:W2:Y:S04]  /*57bc0*/  LDL.LU R24, [R1+0x710] ;  /* 0x0007100001187983 */ /* 0x002ea80000300800 */
[----:B------:R-:W2:Y:S04]  /*57bd0*/  LDL.LU R25, [R1+0x714] ;  /* 0x0007140001197983 */ /* 0x000ea80000300800 */
[----:B------:R-:W2:Y:S04]  /*57be0*/  LDL.LU R26, [R1+0x718] ;  /* 0x00071800011a7983 */ /* 0x000ea80000300800 */
[----:B------:R-:W2:Y:S04]  /*57bf0*/  LDL.LU R27, [R1+0x71c] ;  /* 0x00071c00011b7983 */ /* 0x000ea80000300800 */
[----:B------:R-:W3:Y:S04]  /*57c00*/  LDL.64 R18, [R1+0x58] ;  /* 0x0000580001127983 */ /* 0x000ee80000100a00 */
[----:B------:R-:W4:Y:S04]  /*57c10*/  LDL.LU R20, [R1+0x6f0] ;  /* 0x0006f00001147983 */ /* 0x000f280000300800 */
[----:B------:R-:W4:Y:S04]  /*57c20*/  LDL.LU R21, [R1+0x6f4] ;  /* 0x0006f40001157983 */ /* 0x000f280000300800 */
[----:B------:R-:W4:Y:S04]  /*57c30*/  LDL.LU R22, [R1+0x6f8] ;  /* 0x0006f80001167983 */ /* 0x000f280000300800 */
[----:B------:R-:W4:Y:S04]  /*57c40*/  LDL.LU R23, [R1+0x6fc] ;  /* 0x0006fc0001177983 */ /* 0x000f280000300800 */
[----:B------:R-:W3:Y:S04]  /*57c50*/  LDL.64 R54, [R1+0x38] ;  /* 0x0000380001367983 */ /* 0x000ee80000100a00 */
        /* <DEDUP_REMOVED lines=8> */
[----:B------:R-:W3:Y:S04]  /*57ce0*/  LDL.64 R30, [R1+0x18] ;  /* 0x00001800011e7983 */ /* 0x000ee80000100a00 */
        /* <DEDUP_REMOVED lines=13> */
[----:B0-----:R0:W-:Y:S04]  /*57dc0*/  STL.64 [R1+0x5800], R14 ;  /* 0x0058000e01007387 */ /* 0x0011e80000100a00 */
[----:B------:R-:W-:Y:S04]  /*57dd0*/  STL.64 [R1+0x57f8], R12 ;  /* 0x0057f80c01007387 */ /* 0x000fe80000100a00 */
[----:B0-----:R-:W4:Y:S01]  /*57de0*/  LDL.64 R14, [R1+0x48] ;  /* 0x00004800010e7983 */ /* 0x001f220000100a00 */
[C---:B--2---:R-:W-:Y:S11]  /*57df0*/  HMMA.16816.F32 R24, R40.reuse, R46, R24 ;  /* 0x0000002e2818723c */ /* 0x044ff60000001818 */
[----:B------:R-:W-:Y:S11]  /*57e00*/  @!UPT UIADD3 URZ, URZ, URZ, URZ ;  /* 0x0000003f3f3ff290 */ /* 0x000ff6000fffe03f */
[----:B------:R-:W-:Y:S01]  /*57e10*/  @!UPT UIADD3 URZ, URZ, URZ, URZ ;  /* 0x0000003f3f3ff290 */ /* 0x000fe2000fffe03f */
[----:B------:R-:W-:Y:S04]  /*57e20*/  STL.64 [R1+0x930], R24 ;  /* 0x0009301801007387 */ /* 0x000fe80000100a00 */
[----:B------:R0:W-:Y:S04]  /*57e30*/  STL.64 [R1+0x938], R26 ;  /* 0x0009381a01007387 */ /* 0x0001e80000100a00 */
[----:B0-----:R-:W3:Y:S04]  /*57e40*/  LDL.LU.64 R26, [R1+0x5910] ;  /* 0x00591000011a7983 */ /* 0x001ee80000300a00 */
[----:B------:R-:W3:Y:S02]  /*57e50*/  LDL.LU.64 R24, [R1+0x5908] ;  /* 0x0059080001187983 */ /* 0x000ee40000300a00 */
[C---:B---3--:R-:W-:Y:S11]  /*57e60*/  HMMA.16816.F32 R24, R40.reuse, R18, R24 ;  /* 0x000000122818723c */ /* 0x048ff60000001818 */
[----:B------:R-:W-:Y:S11]  /*57e70*/  @!UPT UIADD3 URZ, URZ, URZ, URZ ;  /* 0x0000003f3f3ff290 */ /* 0x000ff6000fffe03f */
[----:B------:R-:W-:Y:S01]  /*57e80*/  @!UPT UIADD3 URZ, URZ, URZ, URZ ;  /* 0x0000003f3f3ff290 */ /* 0x000fe2000fffe03f */
[----:B------:R-:W-:Y:S04]  /*57e90*/  STL.64 [R1+0x710], R24 ;  /* 0x0007101801007387 */ /* 0x000fe80000100a00 */
[----:B------:R0:W-:Y:S04]  /*57ea0*/  STL.64 [R1+0x718], R26 ;  /* 0x0007181a01007387 */ /* 0x0001e80000100a00 */
[----:B0-----:R-:W2:Y:S04]  /*57eb0*/  LDL.LU.64 R26, [R1+0x5900] ;  /* 0x00590000011a7983 */ /* 0x001ea80000300a00 */
[----:B------:R-:W2:Y:S01]  /*57ec0*/  LDL.LU.64 R24, [R1+0x58f8] ;  /* 0x0058f80001187983 */ /* 0x000ea20000300a00 */
[----:B----4-:R-:W-:Y:S01]  /*57ed0*/  HMMA.16816.F32 R20, R40, R14, R20 ;  /* 0x0000000e2814723c */ /* 0x010fe20000001814 */
[----:B------:R-:W-:-:S02]  /*57ee0*/  IMAD.MOV.U32 R60, RZ, RZ, R18 ;  /* 0x000000ffff3c7224 */ /* 0x000fc400078e0012 */
[----:B------:R-:W-:Y:S02]  /*57ef0*/  IMAD.MOV.U32 R44, RZ, RZ, R19 ;  /* 0x000000ffff2c7224 */ /* 0x000fe400078e0013 */
[----:B------:R-:W3:Y:S04]  /*57f00*/  LDL.LU.64 R18, [R1+0x58f0] ;  /* 0x0058f00001127983 */ /* 0x000ee80000300a00 */
[----:B------:R-:W4:Y:S01]  /*57f10*/  LDL.LU.64 R16, [R1+0x58e8] ;  /* 0x0058e80001107983 */ /* 0x000f220000300a00 */
[----:B------:R-:W-:Y:S02]  /*57f20*/  IMAD.MOV.U32 R13, RZ, RZ, R54 ;  /* 0x000000ffff0d7224 */ /* 0x000fe400078e0036 */
[----:B------:R-:W-:-:S11]  /*57f30*/  IMAD.MOV.U32 R12, RZ, RZ, R55 ;  /* 0x000000ffff0c7224 */ /* 0x000fd600078e0037 */
        /* <DEDUP_REMOVED lines=10> */
[----:B------:R-:W2:Y:S04]  /*57fe0*/  LDL.LU.64 R24, [R1+0x58c8] ;  /* 0x0058c80001187983 */ /* 0x000ea80000300a00 */
[----:B------:R-:W2:Y:S01]  /*57ff0*/  LDL.LU.64 R54, [R1+0x58c0] ;  /* 0x0058c00001367983 */ /* 0x000ea20000300a00 */
[C---:B------:R-:W-:Y:S08]  /*58000*/  HMMA.16816.F32 R36, R40.reuse, R30, R36 ;  /* 0x0000001e2824723c */ /* 0x040ff00000001824 */
[----:B------:R-:W-:Y:S01]  /*58010*/  HMMA.16816.F32 R4, R40, R58, R4 ;  /* 0x0000003a2804723c */ /* 0x000fe20000001804 */
[----:B------:R-:W-:-:S02]  /*58020*/  IMAD.MOV.U32 R2, RZ, RZ, R30 ;  /* 0x000000ffff027224 */ /* 0x000fc400078e001e */
[----:B------:R-:W-:Y:S02]  /*58030*/  IMAD.MOV.U32 R0, RZ, RZ, R31 ;  /* 0x000000ffff007224 */ /* 0x000fe400078e001f */
[----:B------:R-:W-:-:S03]  /*58040*/  IMAD.MOV.U32 R3, RZ, RZ, R59 ;  /* 0x000000ffff037224 */ /* 0x000fc600078e003b */
[----:B--2---:R-:W-:Y:S11]  /*58050*/  HMMA.16816.F32 R32, R40, R54, R32 ;  /* 0x000000362820723c */ /* 0x004ff60000001820 */
[----:B------:R-:W-:Y:S11]  /*58060*/  @!UPT UIADD3 URZ, URZ, URZ, URZ ;  /* 0x0000003f3f3ff290 */ /* 0x000ff6000fffe03f */
[----:B------:R-:W-:Y:S01]  /*58070*/  @!UPT UIADD3 URZ, URZ, URZ, URZ ;  /* 0x0000003f3f3ff290 */ /* 0x000fe2000fffe03f */
[----:B------:R-:W-:Y:S04]  /*58080*/  STL.64 [R1+0x6e0], R32 ;  /* 0x0006e02001007387 */ /* 0x000fe80000100a00 */
[----:B------:R0:W-:Y:S04]  /*58090*/  STL.64 [R1+0x6e8], R34 ;  /* 0x0006e82201007387 */ /* 0x0001e80000100a00 */
[----:B0-----:R-:W2:Y:S04]  /*580a0*/  LDL.LU.64 R34, [R1+0x58b8] ;  /* 0x0058b80001227983 */ /* 0x001ea80000300a00 */
[----:B------:R-:W2:Y:S04]  /*580b0*/  LDL.LU.64 R32, [R1+0x58b0] ;  /* 0x0058b00001207983 */ /* 0x000ea80000300a00 */
[----:B------:R0:W-:Y:S04]  /*580c0*/  STL.64 [R1+0x5848], R54 ;  /* 0x0058483601007387 */ /* 0x0001e80000100a00 */
[----:B------:R-:W2:Y:S04]  /*580d0*/  LDL.LU R52, [R1+0x3a0] ;  /* 0x0003a00001347983 */ /* 0x000ea80000300800 */
[----:B------:R-:W2:Y:S04]  /*580e0*/  LDL.LU R53, [R1+0x3a4] ;  /* 0x0003a40001357983 */ /* 0x000ea80000300800 */
[----:B0-----:R-:W2:Y:S04]  /*580f0*/  LDL.LU R54, [R1+0x3a8] ;  /* 0x0003a80001367983 */ /* 0x001ea80000300800 */
[----:B------:R-:W2:Y:S04]  /*58100*/  LDL.LU R55, [R1+0x3ac] ;  /* 0x0003ac0001377983 */ /* 0x000ea80000300800 */
[----:B------:R-:W-:Y:S04]  /*58110*/  STL.64 [R1+0x6d0], R36 ;  /* 0x0006d02401007387 */ /* 0x000fe80000100a00 */
[----:B------:R0:W-:Y:S04]  /*58120*/  STL.64 [R1+0x6d8], R38 ;  /* 0x0006d82601007387 */ /* 0x0001e80000100a00 */
[----:B0-----:R-:W2:Y:S04]  /*58130*/  LDL.LU.64 R38, [R1+0x58a8] ;  /* 0x0058a80001267983 */ /* 0x001ea80000300a00 */
[----:B------:R-:W2:Y:S04]  /*58140*/  LDL.LU.64 R36, [R1+0x58a0] ;  /* 0x0058a00001247983 */ /* 0x000ea80000300a00 */
[----:B------:R-:W2:Y:S04]  /*58150*/  LDL.LU R28, [R1+0x1a0] ;  /* 0x0001a000011c7983 */ /* 0x000ea80000300800 */
[----:B------:R-:W2:Y:S04]  /*58160*/  LDL.LU R29, [R1+0x1a4] ;  /* 0x0001a400011d7983 */ /* 0x000ea80000300800 */
[----:B------:R-:W2:Y:S04]  /*58170*/  LDL.LU R30, [R1+0x1a8] ;  /* 0x0001a800011e7983 */ /* 0x000ea80000300800 */
[----:B------:R-:W2:Y:S04]  /*58180*/  LDL.LU R31, [R1+0x1ac] ;  /* 0x0001ac00011f7983 */ /* 0x000ea80000300800 */
[----:B------:R0:W-:Y:S04]  /*58190*/  STL.64 [R1+0x6c0], R4 ;  /* 0x0006c00401007387 */ /* 0x0001e80000100a00 */
[----:B------:R1:W-:Y:S01]  /*581a0*/  STL.64 [R1+0x6c8], R6 ;  /* 0x0006c80601007387 */ /* 0x0003e20000100a00 */
[----:B0-----:R-:W-:-:S03]  /*581b0*/  IMAD.MOV.U32 R4, RZ, RZ, R58 ;  /* 0x000000ffff047224 */ /* 0x001fc600078e003a */
[----:B-1----:R-:W2:Y:S04]  /*581c0*/  LDL.LU.64 R6, [R1+0x5898] ;  /* 0x0058980001067983 */ /* 0x002ea80000300a00 */
[----:B------:R-:W2:Y:S04]  /*581d0*/  LDL.LU R5, [R1+0x5890] ;  /* 0x0058900001057983 */ /* 0x000ea80000300800 */
[----:B------:R-:W2:Y:S02]  /*581e0*/  LDL.LU.64 R58, [R1+0x5888] ;  /* 0x00588800013a7983 */ /* 0x000ea40000300a00 */
[C---:B--2---:R-:W-:Y:S11]  /*581f0*/  HMMA.16816.F32 R8, R40.reuse, R58, R8 ;  /* 0x0000003a2808723c */ /* 0x044ff60000001808 */
[----:B------:R-:W-:Y:S11]  /*58200*/  @!UPT UIADD3 URZ, URZ, URZ, URZ ;  /* 0x0000003f3f3ff290 */ /* 0x000ff6000fffe03f */
[----:B------:R-:W-:Y:S01]  /*58210*/  @!UPT UIADD3 URZ, URZ, URZ, URZ ;  /* 0x0000003f3f3ff290 */ /* 0x000fe2000fffe03f */
[----:B------:R-:W-:Y:S04]  /*58220*/  STL.64 [R1+0x6b0], R8 ;  /* 0x0006b00801007387 */ /* 0x000fe80000100a00 */
[----:B------:R0:W-:Y:S04]  /*58230*/  STL.64 [R1+0x6b8], R10 ;  /* 0x0006b80a01007387 */ /* 0x0001e80000100a00 */
[----:B0-----:R-:W2:Y:S01]  /*58240*/  LDL.LU.64 R10, [R1+0x5880] ;  /* 0x00588000010a7983 */ /* 0x001ea20000300a00 */
[C---:B------:R-:W-:Y:S03]  /*58250*/  HMMA.16816.F32 R48, R40.reuse, R6, R48 ;  /* 0x000000062830723c */ /* 0x040fe60000001830 */
[----:B------:R-:W3:Y:S04]  /*58260*/  LDL.LU R9, [R1+0x5878] ;  /* 0x0058780001097983 */ /* 0x000ee80000300800 */
[----:B------:R0:W-:Y:S04]  /*58270*/  STL.64 [R1+0x5850], R58 ;  /* 0x0058503a01007387 */ /* 0x0001e80000100a00 */
[----:B------:R-:W3:Y:S04]  /*58280*/  LDL.LU R56, [R1+0x170] ;  /* 0x0001700001387983 */ /* 0x000ee80000300800 */
[----:B------:R-:W3:Y:S04]  /*58290*/  LDL.LU R57, [R1+0x174] ;  /* 0x0001740001397983 */ /* 0x000ee80000300800 */
[----:B0-----:R-:W3:Y:S04]  /*582a0*/  LDL.LU R58, [R1+0x178] ;  /* 0x00017800013a7983 */ /* 0x001ee80000300800 */
[----:B------:R-:W3:Y:S04]  /*582b0*/  LDL.LU R59, [R1+0x17c] ;  /* 0x00017c00013b7983 */ /* 0x000ee80000300800 */
[----:B------:R-:W-:Y:S04]  /*582c0*/  STL.64 [R1+0x6a0], R48 ;  /* 0x0006a03001007387 */ /* 0x000fe80000100a00 */
[----:B------:R0:W-:Y:S04]  /*582d0*/  STL.64 [R1+0x6a8], R50 ;  /* 0x0006a83201007387 */ /* 0x0001e80000100a00 */
[----:B0-----:R-:W3:Y:S04]  /*582e0*/  LDL.LU.64 R50, [R1+0x5870] ;  /* 0x0058700001327983 */ /* 0x001ee80000300a00 */
[----:B------:R-:W3:Y:S01]  /*582f0*/  LDL.LU.64 R48, [R1+0x5868] ;  /* 0x0058680001307983 */ /* 0x000ee20000300a00 */
[----:B--2---:R-:W-:Y:S03]  /*58300*/  HMMA.16816.F32 R52, R40, R10, R52 ;  /* 0x0000000a2834723c */ /* 0x004fe60000001834 */
[----:B------:R-:W2:Y:S11]  /*58310*/  LDL.LU R40, [R1+0x1b0] ;  /* 0x0001b00001287983 */ /* 0x000eb60000300800 */
[----:B------:R-:W-:Y:S09]  /*58320*/  @!UPT UIADD3 URZ, URZ, URZ, URZ ;  /* 0x0000003f3f3ff290 */ /* 0x000ff2000fffe03f */
[----:B------:R0:W-:Y:S04]  /*58330*/  STL.64 [R1+0x3a0], R52 ;  /* 0x0003a03401007387 */ /* 0x0001e80000100a00 */
[----:B------:R1:W-:Y:S04]  /*58340*/  STL.64 [R1+0x3a8], R54 ;  /* 0x0003a83601007387 */ /* 0x0003e80000100a00 */
[----:B------:R-:W2:Y:S04]  /*58350*/  LDL.LU R41, [R1+0x1b4] ;  /* 0x0001b40001297983 */ /* 0x000ea80000300800 */
[----:B------:R-:W2:Y:S04]  /*58360*/  LDL.LU R42, [R1+0x1b8] ;  /* 0x0001b800012a7983 */ /* 0x000ea80000300800 */
[----:B------:R-:W2:Y:S04]  /*58370*/  LDL.LU R43, [R1+0x1bc] ;  /* 0x0001bc00012b7983 */ /* 0x000ea80000300800 */
[----:B0-----:R-:W4:Y:S04]  /*58380*/  LDL.LU R52, [R1+0x160] ;  /* 0x0001600001347983 */ /* 0x001f280000300800 */
[----:B------:R-:W4:Y:S01]  /*58390*/  LDL.LU R53, [R1+0x164] ;  /* 0x0001640001357983 */ /* 0x000f220000300800 */
[C---:B---3--:R-:W-:Y:S03]  /*583a0*/  HMMA.16816.F32 R28, R48.reuse, R34, R28 ;  /* 0x00000022301c723c */ /* 0x048fe6000000181c */
[----:B-1----:R-:W4:Y:S04]  /*583b0*/  LDL.LU R54, [R1+0x168] ;  /* 0x0001680001367983 */ /* 0x002f280000300800 */
[----:B------:R-:W4:Y:S04]  /*583c0*/  LDL.LU R55, [R1+0x16c] ;  /* 0x00016c0001377983 */ /* 0x000f280000300800 */
[----:B------:R-:W-:Y:S04]  /*583d0*/  STL.64 [R1+0x5810], R10 ;  /* 0x0058100a01007387 */ /* 0x000fe80000100a00 */
[----:B------:R0:W-:Y:S04]  /*583e0*/  STL [R1+0x5808], R9 ;  /* 0x0058080901007387 */ /* 0x0001e80000100800 */
[----:B------:R-:W3:Y:S04]  /*583f0*/  LDL.LU R8, [R1+0x180] ;  /* 0x0001800001087983 */ /* 0x000ee80000300800 */
[----:B0-----:R-:W3:Y:S04]  /*58400*/  LDL.LU R9, [R1+0x184] ;  /* 0x0001840001097983 */ /* 0x001ee80000300800 */
[----:B------:R-:W3:Y:S04]  /*58410*/  LDL.LU R10, [R1+0x188] ;  /* 0x00018800010a7983 */ /* 0x000ee80000300800 */
[----:B------:R-:W3:Y:S01]  /*58420*/  LDL.LU R11, [R1+0x18c] ;  /* 0x00018c00010b7983 */ /* 0x000ee20000300800 */
[C---:B--2---:R-:W-:Y:S11]  /*58430*/  HMMA.16816.F32 R40, R48.reuse, R38, R40 ;  /* 0x000000263028723c */ /* 0x044ff60000001828 */
[----:B------:R-:W-:Y:S11]  /*58440*/  @!UPT UIADD3 URZ, URZ, URZ, URZ ;  /* 0x0000003f3f3ff290 */ /* 0x000ff6000fffe03f */
[----:B------:R-:W-:Y:S01]  /*58450*/  @!UPT UIADD3 URZ, URZ, URZ, URZ ;  /* 0x0000003f3f3ff290 */ /* 0x000fe2000fffe03f */
[----:B------:R-:W-:Y:S04]  /*58460*/  STL.64 [R1+0x1b0], R40 ;  /* 0x0001b02801007387 */ /* 0x000fe80000100a00 */
[----:B------:R-:W-:Y:S04]  /*58470*/  STL.64 [R1+0x1b8], R42 ;  /* 0x0001b82a01007387 */ /* 0x000fe80000100a00 */
[----:B------:R-:W-:Y:S04]  /*58480*/  STL.64 [R1+0x5820], R38 ;  /* 0x0058202601007387 */ /* 0x000fe80000100a00 */
[----:B------:R0:W-:Y:S04]  /*58490*/  STL.64 [R1+0x5818], R36 ;  /* 0x0058182401007387 */ /* 0x0001e80000100a00 */
[----:B0-----:R-:W2:Y:S04]  /*584a0*/  LDL.LU R36, [R1+0x140] ;  /* 0x0001400001247983 */ /* 0x001ea80000300800 */
[----:B------:R-:W2:Y:S04]  /*584b0*/  LDL.LU R37, [R1+0x144] ;  /* 0x0001440001257983 */ /* 0x000ea80000300800 */
[----:B------:R-:W2:Y:S04]  /*584c0*/  LDL.LU R38, [R1+0x148] ;  /* 0x0001480001267983 */ /* 0x000ea80000300800 */
[----:B------:R-:W2:Y:S04]  /*584d0*/  LDL.LU R39, [R1+0x14c] ;  /* 0x00014c0001277983 */ /* 0x000ea80000300800 */
[----:B------:R-:W-:Y:S04]  /*584e0*/  STL.64 [R1+0x1a0], R28 ;  /* 0x0001a01c01007387 */ /* 0x000fe80000100a00 */
[----:B------:R0:W-:Y:S04]  /*584f0*/  STL.64 [R1+0x1a8], R30 ;  /* 0x0001a81e01007387 */ /* 0x0001e80000100a00 */
[----:B0-----:R-:W2:Y:S04]  /*58500*/  LDL.LU.64 R30, [R1+0x5860] ;  /* 0x00586000011e7983 */ /* 0x001ea80000300a00 */
[----:B------:R-:W4:Y:S04]  /*58510*/  LDL.LU.64 R28, [R1+0x5858] ;  /* 0x00585800011c7983 */ /* 0x000f280000300a00 */
[----:B------:R-:W-:Y:S04]  /*58520*/  STL.64 [R1+0x57f0], R34 ;  /* 0x0057f02201007387 */ /* 0x000fe80000100a00 */
[----:B------:R0:W-:Y:S04]  /*58530*/  STL.64 [R1+0x57e8], R32 ;  /* 0x0057e82001007387 */ /* 0x0001e80000100a00 */
[----:B0-----:R-:W4:Y:S04]  /*58540*/  LDL.LU R32, [R1+0x190] ;  /* 0x0001900001207983 */ /* 0x001f280000300800 */
[----:B------:R-:W4:Y:S04]  /*58550*/  LDL.LU R33, [R1+0x194] ;  /* 0x0001940001217983 */ /* 0x000f280000300800 */
[----:B------:R-:W4:Y:S04]  /*58560*/  LDL.LU R34, [R1+0x198] ;  /* 0x0001980001227983 */ /* 0x000f280000300800 */
[----:B------:R-:W4:Y:S01]  /*58570*/  LDL.LU R35, [R1+0x19c] ;  /* 0x00019c0001237983 */ /* 0x000f220000300800 */
[C---:B---3--:R-:W-:Y:S03]  /*58580*/  HMMA.16816.F32 R8, R48.reuse, R26, R8 ;  /* 0x0000001a3008723c */ /* 0x048fe60000001808 */
[----:B--2---:R-:W-:Y:S04]  /*58590*/  STL.64 [R1+0x57e0], R30 ;  /* 0x0057e01e01007387 */ /* 0x004fe80000100a00 */
[----:B----4-:R0:W-:Y:S01]  /*585a0*/  STL.64 [R1+0x57d8], R28 ;  /* 0x0057d81c01007387 */ /* 0x0101e20000100a00 */
[C---:B------:R-:W-:Y:S11]  /*585b0*/  HMMA.16816.F32 R32, R48.reuse, R30, R32 ;  /* 0x0000001e3020723c */ /* 0x040ff60000001820 */
[----:B------:R-:W-:Y:S11]  /*585c0*/  @!UPT UIADD3 URZ, URZ, URZ, URZ ;  /* 0x0000003f3f3ff290 */ /* 0x000ff6000fffe03f */
[----:B------:R-:W-:Y:S01]  /*585d0*/  @!UPT UIADD3 URZ, URZ, URZ, URZ ;  /* 0x0000003f3f3ff290 */ /* 0x000fe2000fffe03f */
[----:B------:R-:W-:Y:S04]  /*585e0*/  STL.64 [R1+0x190], R32 ;  /* 0x0001902001007387 */ /* 0x000fe80000100a00 */
[----:B------:R-:W-:Y:S04]  /*585f0*/  STL.64 [R1+0x198], R34 ;  /* 0x0001982201007387 */ /* 0x000fe80000100a00 */
[----:B0-----:R-:W2:Y:S04]  /*58600*/  LDL.LU R28, [R1+0x150] ;  /* 0x00015000011c7983 */ /* 0x001ea80000300800 */
[----:B------:R-:W2:Y:S04]  /*58610*/  LDL.LU R29, [R1+0x154] ;  /* 0x00015400011d7983 */ /* 0x000ea80000300800 */
[----:B------:R-:W2:Y:S04]  /*58620*/  LDL.LU R30, [R1+0x158] ;  /* 0x00015800011e7983 */ /* 0x000ea80000300800 */
[----:B------:R-:W2:Y:S04]  /*58630*/  LDL.LU R31, [R1+0x15c] ;  /* 0x00015c00011f7983 */ /* 0x000ea80000300800 */
[----:B------:R-:W-:Y:S04]  /*58640*/  STL.64 [R1+0x5830], R26 ;  /* 0x0058301a01007387 */ /* 0x000fe80000100a00 */
[----:B------:R0:W-:Y:S02]  /*58650*/  STL.64 [R1+0x5828], R24 ;  /* 0x0058281801007387 */ /* 0x0001e40000100a00 */
[C---:B0-----:R-:W-:Y:S02]  /*58660*/  HMMA.16816.F32 R24, R48.reuse, R22, R56 ;  /* 0x000000163018723c */ /* 0x041fe40000001838 */
[----:B------:R0:W-:Y:S04]  /*58670*/  STL.64 [R1+0x180], R8 ;  /* 0x0001800801007387 */ /* 0x0001e80000100a00 */
[----:B------:R1:W-:Y:S04]  /*58680*/  STL.64 [R1+0x188], R10 ;  /* 0x0001880a01007387 */ /* 0x0003e80000100a00 */
[----:B0-----:R-:W3:Y:S11]  /*58690*/  LDL.LU R8, [R1+0x130] ;  /* 0x0001300001087983 */ /* 0x001ef60000300800 */
[----:B------:R-:W-:Y:S02]  /*586a0*/  @!UPT UIADD3 URZ, URZ, URZ, URZ ;  /* 0x0000003f3f3ff290 */ /* 0x000fe4000fffe03f */
[----:B------:R-:W-:Y:S04]  /*586b0*/  STL.64 [R1+0x170], R24 ;  /* 0x0001701801007387 */ /* 0x000fe80000100a00 */
[----:B------:R-:W-:Y:S04]  /*586c0*/  STL.64 [R1+0x178], R26 ;  /* 0x0001781a01007387 */ /* 0x000fe80000100a00 */
[----:B------:R-:W3:Y:S04]  /*586d0*/  LDL.LU R9, [R1+0x134] ;  /* 0x0001340001097983 */ /* 0x000ee80000300800 */
[----:B-1----:R-:W3:Y:S04]  /*586e0*/  LDL.LU R10, [R1+0x138] ;  /* 0x00013800010a7983 */ /* 0x002ee80000300800 */
[----:B------:R-:W3:Y:S04]  /*586f0*/  LDL.LU R11, [R1+0x13c] ;  /* 0x00013c00010b7983 */ /* 0x000ee80000300800 */
[----:B------:R-:W-:Y:S04]  /*58700*/  STL.64 [R1+0x5840], R22 ;  /* 0x0058401601007387 */ /* 0x000fe80000100a00 */
[----:B------:R0:W-:Y:S02]  /*58710*/  STL.64 [R1+0x5838], R20 ;  /* 0x0058381401007387 */ /* 0x0001e40000100a00 */
[----:B0-----:R-:W-:Y:S11]  /*58720*/  HMMA.16816.F32 R20, R48, R18, R52 ;  /* 0x000000123014723c */ /* 0x001ff60000001834 */
[----:B------:R-:W-:Y:S11]  /*58730*/  @!UPT UIADD3 URZ, URZ, URZ, URZ ;  /* 0x0000003f3f3ff290 */ /* 0x000ff6000fffe03f */
[----:B------:R-:W-:Y:S01]  /*58740*/  @!UPT UIADD3 URZ, URZ, URZ, URZ ;  /* 0x0000003f3f3ff290 */ /* 0x000fe2000fffe03f */
[----:B------:R-:W-:Y:S04]  /*58750*/  STL.64 [R1+0x160], R20 ;  /* 0x0001601401007387 */ /* 0x000fe80000100a00 */
[----:B------:R0:W-:Y:S04]  /*58760*/  STL.64 [R1+0x168], R22 ;  /* 0x0001681601007387 */ /* 0x0001e80000100a00 */
[----:B------:R-:W4:Y:S04]  /*58770*/  LDL.LU R56, [R1+0x120] ;  /* 0x0001200001387983 */ /* 0x000f280000300800 */
[----:B------:R-:W4:Y:S04]  /*58780*/  LDL.LU R57, [R1+0x124] ;  /* 0x0001240001397983 */ /* 0x000f280000300800 */
[----:B------:R-:W4:Y:S04]  /*58790*/  LDL.LU R58, [R1+0x128] ;  /* 0x00012800013a7983 */ /* 0x000f280000300800 */
[----:B------:R-:W4:Y:S01]  /*587a0*/  LDL.LU R59, [R1+0x12c] ;  /* 0x00012c00013b7983 */ /* 0x000f220000300800 */
[----:B------:R-:W-:-:S02]  /*587b0*/  IMAD.MOV.U32 R42, RZ, RZ, R60 ;  /* 0x000000ffff2a7224 */ /* 0x000fc400078e003c */
[----:B------:R-:W-:Y:S01]  /*587c0*/  IMAD.MOV.U32 R43, RZ, RZ, R44 ;  /* 0x000000ffff2b7224 */ /* 0x000fe200078e002c */
[----:B------:R-:W4:Y:S01]  /*587d0*/  LDL.LU R32, [R1+0x110] ;  /* 0x0001100001207983 */ /* 0x000f220000300800 */
[----:B------:R-:W-:Y:S02]  /*587e0*/  IMAD.MOV.U32 R54, RZ, RZ, R13 ;  /* 0x000000ffff367224 */ /* 0x000fe400078e000d */
[----:B------:R-:W-:Y:S01]  /*587f0*/  IMAD.MOV.U32 R55, RZ, RZ, R12 ;  /* 0x000000ffff377224 */ /* 0x000fe200078e000c */
[----:B------:R-:W4:Y:S02]  /*58800*/  LDL.LU R33, [R1+0x114] ;  /* 0x0001140001217983 */ /* 0x000f240000300800 */
[C---:B0-----:R-:W-:Y:S02]  /*58810*/  HMMA.16816.F32 R20, R48.reuse, R42, R36 ;  /* 0x0000002a3014723c */ /* 0x041fe40000001824 */
[----:B------:R-:W4:Y:S04]  /*58820*/  LDL.LU R34, [R1+0x118] ;  /* 0x0001180001227983 */ /* 0x000f280000300800 */
[----:B------:R-:W4:Y:S02]  /*58830*/  LDL.LU R35, [R1+0x11c] ;  /* 0x00011c0001237983 */ /* 0x000f240000300800 */
[C---:B--2---:R-:W-:Y:S11]  /*58840*/  HMMA.16816.F32 R24, R48.reuse, R46, R28 ;  /* 0x0000002e3018723c */ /* 0x044ff6000000181c */
[----:B------:R-:W-:Y:S11]  /*58850*/  @!UPT UIADD3 URZ, URZ, URZ, URZ ;  /* 0x0000003f3f3ff290 */ /* 0x000ff6000fffe03f */
[----:B------:R-:W-:Y:S01]  /*58860*/  @!UPT UIADD3 URZ, URZ, URZ, URZ ;  /* 0x0000003f3f3ff290 */ /* 0x000fe2000fffe03f */
[----:B------:R-:W-:Y:S04]  /*58870*/  STL.64 [R1+0x580], R24 ;  /* 0x0005801801007387 */ /* 0x000fe80000100a00 */
[----:B------:R-:W-:Y:S04]  /*58880*/  STL.64 [R1+0x588], R26 ;  /* 0x0005881a01007387 */ /* 0x000fe80000100a00 */
[----:B------:R0:W-:Y:S04]  /*58890*/  STL.64 [R1+0x150], R20 ;  /* 0x0001501401007387 */ /* 0x0001e80000100a00 */
[----:B------:R1:W-:Y:S04]  /*588a0*/  STL.64 [R1+0x158], R22 ;  /* 0x0001581601007387 */ /* 0x0003e80000100a00 */
[----:B0-----:R-:W2:Y:S04]  /*588b0*/  LDL.LU R20, [R1+0x100] ;  /* 0x0001000001147983 */ /* 0x001ea80000300800 */
[----:B------:R-:W2:Y:S04]  /*588c0*/  LDL.LU R21, [R1+0x104] ;  /* 0x0001040001157983 */ /* 0x000ea80000300800 */
[----:B-1----:R-:W2:Y:S04]  /*588d0*/  LDL.LU R22, [R1+0x108] ;  /* 0x0001080001167983 */ /* 0x002ea80000300800 */
[----:B------:R-:W2:Y:S01]  /*588e0*/  LDL.LU R23, [R1+0x10c] ;  /* 0x00010c0001177983 */ /* 0x000ea20000300800 */
[----:B---3--:R-:W-:Y:S03]  /*588f0*/  HMMA.16816.F32 R8, R48, R14, R8 ;  /* 0x0000000e3008723c */ /* 0x008fe60000001808 */
        /* <DEDUP_REMOVED lines=8> */
[----:B------:R0:W-:Y:S04]  /*58980*/  STL.64 [R1+0x140], R8 ;  /* 0x0001400801007387 */ /* 0x0001e80000100a00 */
[----:B------:R1:W-:Y:S01]  /*58990*/  STL.64 [R1+0x148], R10 ;  /* 0x0001480a01007387 */ /* 0x0003e20000100a00 */
[----:B------:R-:W-:-:S02]  /*589a0*/  IMAD.MOV.U32 R30, RZ, RZ, R2 ;  /* 0x000000ffff1e7224 */ /* 0x000fc400078e0002 */
[----:B------:R-:W-:Y:S01]  /*589b0*/  IMAD.MOV.U32 R31, RZ, RZ, R0 ;  /* 0x000000ffff1f7224 */ /* 0x000fe200078e0000 */
[----:B0-----:R-:W3:Y:S04]  /*589c0*/  LDL.LU R8, [R1+0x570] ;  /* 0x0005700001087983 */ /* 0x001ee80000300800 */
[----:B------:R-:W3:Y:S01]  /*589d0*/  LDL.LU R9, [R1+0x574] ;  /* 0x0005740001097983 */ /* 0x000ee20000300800 */
[----:B----4-:R-:W-:Y:S03]  /*589e0*/  HMMA.16816.F32 R52, R48, R54, R56 ;  /* 0x000000363034723c */ /* 0x010fe60000001838 */
[----:B-1----:R-:W4:Y:S01]  /*589f0*/  LDL.LU R10, [R1+0x578] ;  /* 0x00057800010a7983 */ /* 0x002f220000300800 */
[----:B------:R-:W-:-:S03]  /*58a00*/  IMAD.MOV.U32 R2, RZ, RZ, R14 ;  /* 0x000000ffff027224 */ /* 0x000fc600078e000e */
[----:B------:R-:W4:Y:S01]  /*58a10*/  LDL.LU R11, [R1+0x57c] ;  /* 0x00057c00010b7983 */ /* 0x000f220000300800 */
[----:B------:R-:W-:-:S03]  /*58a20*/  IMAD.MOV.U32 R0, RZ, RZ, R15 ;  /* 0x000000ffff007224 */ /* 0x000fc600078e000f */
[----:B------:R-:W4:Y:S04]  /*58a30*/  LDL.LU R12, [R1+0xd0] ;  /* 0x0000d000010c7983 */ /* 0x000f280000300800 */
[----:B------:R-:W4:Y:S04]  /*58a40*/  LDL.LU R13, [R1+0xd4] ;  /* 0x0000d400010d7983 */ /* 0x000f280000300800 */
[----:B------:R-:W4:Y:S04]  /*58a50*/  LDL.LU R14, [R1+0xd8] ;  /* 0x0000d800010e7983 */ /* 0x000f280000300800 */
[----:B------:R-:W4:Y:S04]  /*58a60*/  LDL.LU R15, [R1+0xdc] ;  /* 0x0000dc00010f7983 */ /* 0x000f280000300800 */
[----:B------:R-:W4:Y:S04]  /*58a70*/  LDL.LU.64 R58, [R1+0x5850] ;  /* 0x00585000013a7983 */ /* 0x000f280000300a00 */
[----:B------:R-:W-:Y:S04]  /*58a80*/  STL.64 [R1+0x130], R52 ;  /* 0x0001303401007387 */ /* 0x000fe80000100a00 */
[----:B------:R0:W-:Y:S04]  /*58a90*/  STL.64 [R1+0x138], R54 ;  /* 0x0001383601007387 */ /* 0x0001e80000100a00 */
[----:B0-----:R-:W4:Y:S01]  /*58aa0*/  LDL.LU.64 R54, [R1+0x5848] ;  /* 0x0058480001367983 */ /* 0x001f220000300a00 */
[----:B------:R-:W-:-:S02]  /*58ab0*/  IMAD.MOV.U32 R38, RZ, RZ, R4 ;  /* 0x000000ffff267224 */ /* 0x000fc400078e0004 */
[----:B------:R-:W-:Y:S01]  /*58ac0*/  IMAD.MOV.U32 R39, RZ, RZ, R3 ;  /* 0x000000ffff277224 */ /* 0x000fe200078e0003 */
[C---:B--2---:R-:W-:Y:S08]  /*58ad0*/  HMMA.16816.F32 R28, R48.reuse, R30, R20 ;  /* 0x0000001e301c723c */ /* 0x044ff00000001814 */
[C---:B---3--:R-:W-:Y:S08]  /*58ae0*/  HMMA.16816.F32 R36, R48.reuse, R38, R24 ;  /* 0x000000263024723c */ /* 0x048ff00000001818 */
[----:B----4-:R-:W-:Y:S01]  /*58af0*/  HMMA.16816.F32 R32, R48, R54, R32 ;  /* 0x000000363020723c */ /* 0x010fe20000001820 */
[----:B------:R-:W-:-:S07]  /*58b00*/  IMAD.MOV.U32 R4, RZ, RZ, R54 ;  /* 0x000000ffff047224 */ /* 0x000fce00078e0036 */
[C---:B------:R-:W-:Y:S01]  /*58b10*/  HMMA.16816.F32 R40, R48.reuse, R58, R40 ;  /* 0x0000003a3028723c */ /* 0x040fe20000001828 */
[----:B------:R-:W-:Y:S11]  /*58b20*/  IMAD.MOV.U32 R3, RZ, RZ, R55 ;  /* 0x000000ffff037224 */ /* 0x000ff600078e0037 */
[----:B------:R-:W-:Y:S03]  /*58b30*/  @!UPT UIADD3 URZ, URZ, URZ, URZ ;  /* 0x0000003f3f3ff290 */ /* 0x000fe6000fffe03f */
[----:B------:R0:W-:Y:S04]  /*58b40*/  STL.64 [R1+0x120], R32 ;  /* 0x0001202001007387 */ /* 0x0001e80000100a00 */
[----:B------:R1:W-:Y:S04]  /*58b50*/  STL.64 [R1+0x128], R34 ;  /* 0x0001282201007387 */ /* 0x0003e80000100a00 */
[----:B0-----:R-:W2:Y:S04]  /*58b60*/  LDL.LU R32, [R1+0x390] ;  /* 0x0003900001207983 */ /* 0x001ea80000300800 */
[----:B------:R-:W2:Y:S04]  /*58b70*/  LDL.LU R33, [R1+0x394] ;  /* 0x0003940001217983 */ /* 0x000ea80000300800 */
[----:B-1----:R-:W2:Y:S04]  /*58b80*/  LDL.LU R34, [R1+0x398] ;  /* 0x0003980001227983 */ /* 0x002ea80000300800 */
[----:B------:R-:W2:Y:S04]  /*58b90*/  LDL.LU R35, [R1+0x39c] ;  /* 0x00039c0001237983 */ /* 0x000ea80000300800 */
[----:B------:R-:W3:Y:S04]  /*58ba0*/  LDL.LU R52, [R1+0x330] ;  /* 0x0003300001347983 */ /* 0x000ee80000300800 */
[----:B------:R-:W3:Y:S04]  /*58bb0*/  LDL.LU R53, [R1+0x334] ;  /* 0x0003340001357983 */ /* 0x000ee80000300800 */
[----:B------:R-:W3:Y:S04]  /*58bc0*/  LDL.LU R54, [R1+0x338] ;  /* 0x0003380001367983 */ /* 0x000ee80000300800 */
[----:B------:R-:W3:Y:S04]  /*58bd0*/  LDL.LU R55, [R1+0x33c] ;  /* 0x00033c0001377983 */ /* 0x000ee80000300800 */
[----:B------:R-:W4:Y:S04]  /*58be0*/  LDL R57, [R1+0x2f68] ;  /* 0x002f680001397983 */ /* 0x000f280000100800 */
[----:B------:R-:W2:Y:S04]  /*58bf0*/  LDL.LU.64 R22, [R1+0x5840] ;  /* 0x0058400001167983 */ /* 0x000ea80000300a00 */
[----:B------:R-:W2:Y:S04]  /*58c00*/  LDL.LU.64 R20, [R1+0x5838] ;  /* 0x0058380001147983 */ /* 0x000ea80000300a00 */
[----:B------:R0:W-:Y:S04]  /*58c10*/  STL.64 [R1+0x110], R28 ;  /* 0x0001101c01007387 */ /* 0x0001e80000100a00 */
[----:B------:R1:W-:Y:S04]  /*58c20*/  STL.64 [R1+0x118], R30 ;  /* 0x0001181e01007387 */ /* 0x0003e80000100a00 */
[----:B0-----:R-:W2:Y:S04]  /*58c30*/  LDL.LU R28, [R1+0x380] ;  /* 0x00038000011c7983 */ /* 0x001ea80000300800 */
[----:B------:R-:W2:Y:S04]  /*58c40*/  LDL.LU R29, [R1+0x384] ;  /* 0x00038400011d7983 */ /* 0x000ea80000300800 */
[----:B-1----:R-:W2:Y:S04]  /*58c50*/  LDL.LU R30, [R1+0x388] ;  /* 0x00038800011e7983 */ /* 0x002ea80000300800 */
[----:B------:R-:W2:Y:S04]  /*58c60*/  LDL.LU R31, [R1+0x38c] ;  /* 0x00038c00011f7983 */ /* 0x000ea80000300800 */
[----:B------:R-:W2:Y:S04]  /*58c70*/  LDL.LU.64 R26, [R1+0x5830] ;  /* 0x00583000011a7983 */ /* 0x000ea80000300a00 */
[----:B------:R-:W2:Y:S04]  /*58c80*/  LDL.LU.64 R24, [R1+0x5828] ;  /* 0x0058280001187983 */ /* 0x000ea80000300a00 */
[----:B------:R-:W-:Y:S04]  /*58c90*/  STL.64 [R1+0x100], R36 ;  /* 0x0001002401007387 */ /* 0x000fe80000100a00 */
[----:B------:R0:W-:Y:S04]  /*58ca0*/  STL.64 [R1+0x108], R38 ;  /* 0x0001082601007387 */ /* 0x0001e80000100a00 */
[----:B0-----:R-:W2:Y:S04]  /*58cb0*/  LDL.LU.64 R38, [R1+0x5820] ;  /* 0x0058200001267983 */ /* 0x001ea80000300a00 */
[----:B------:R-:W2:Y:S04]  /*58cc0*/  LDL.LU.64 R36, [R1+0x5818] ;  /* 0x0058180001247983 */ /* 0x000ea80000300a00 */
[----:B------:R-:W-:Y:S04]  /*58cd0*/  STL.64 [R1+0xf0], R40 ;  /* 0x0000f02801007387 */ /* 0x000fe80000100a00 */
[----:B------:R-:W-:Y:S04]  /*58ce0*/  STL.64 [R1+0xf8], R42 ;  /* 0x0000f82a01007387 */ /* 0x000fe80000100a00 */
[----:B------:R-:W0:Y:S01]  /*58cf0*/  LDSM.16.MT88.4 R40, [R45+0x1080] ;  /* 0x001080002d28783b */ /* 0x000e220000004200 */
[C---:B------:R-:W-:Y:S03]  /*58d00*/  HMMA.16816.F32 R8, R48.reuse, R6, R8 ;  /* 0x000000063008723c */ /* 0x040fe60000001808 */
[----:B0-----:R-:W-:Y:S04]  /*58d10*/  STL.64 [R1+0x5728], R42 ;  /* 0x0057282a01007387 */ /* 0x001fe80000100a00 */
        /* <DEDUP_REMOVED lines=8> */
[----:B------:R-:W3:Y:S04]  /*58da0*/  LDL.LU R9, [R1+0x5808] ;  /* 0x0058080001097983 */ /* 0x000ee80000300800 */
[----:B------:R-:W-:Y:S04]  /*58db0*/  STL.64 [R1+0x57d0], R6 ;  /* 0x0057d00601007387 */ /* 0x000fe80000100a00 */
[----:B------:R-:W-:Y:S01]  /*58dc0*/  STL [R1+0x57c8], R5 ;  /* 0x0057c80501007387 */ /* 0x000fe20000100800 */
[----:B--2---:R-:W-:Y:S03]  /*58dd0*/  HMMA.16816.F32 R48, R48, R10, R12 ;  /* 0x0000000a3030723c */ /* 0x004fe6000000180c */
[----:B------:R-:W2:Y:S04]  /*58de0*/  LDL.LU.64 R14, [R1+0x5800] ;  /* 0x00580000010e7983 */ /* 0x000ea80000300a00 */
[----:B------:R-:W2:Y:S11]  /*58df0*/  LDL.LU.64 R12, [R1+0x57f8] ;  /* 0x0057f800010c7983 */ /* 0x000eb60000300a00 */
[----:B------:R-:W-:Y:S05]  /*58e00*/  @!UPT UIADD3 URZ, URZ, URZ, URZ ;  /* 0x0000003f3f3ff290 */ /* 0x000fea000fffe03f */
[----:B------:R0:W-:Y:S04]  /*58e10*/  STL.64 [R1+0xe0], R48 ;  /* 0x0000e03001007387 */ /* 0x0001e80000100a00 */
[----:B------:R1:W-:Y:S04]  /*58e20*/  STL.64 [R1+0xe8], R50 ;  /* 0x0000e83201007387 */ /* 0x0003e80000100a00 */
[----:B0-----:R-:W4:Y:S04]  /*58e30*/  LDL.LU R48, [R1+0x350] ;  /* 0x0003500001307983 */ /* 0x001f280000300800 */
[----:B------:R-:W4:Y:S04]  /*58e40*/  LDL.LU R49, [R1+0x354] ;  /* 0x0003540001317983 */ /* 0x000f280000300800 */
[----:B-1----:R-:W4:Y:S04]  /*58e50*/  LDL.LU R50, [R1+0x358] ;  /* 0x0003580001327983 */ /* 0x002f280000300800 */
[----:B------:R-:W4:Y:S04]  /*58e60*/  LDL.LU R51, [R1+0x35c] ;  /* 0x00035c0001337983 */ /* 0x000f280000300800 */
[----:B------:R-:W-:Y:S04]  /*58e70*/  STL.64 [R1+0x5798], R10 ;  /* 0x0057980a01007387 */ /* 0x000fe80000100a00 */
[----:B---3--:R0:W-:Y:S04]  /*58e80*/  STL [R1+0x5790], R9 ;  /* 0x0057900901007387 */ /* 0x0081e80000100800 */
        /* <DEDUP_REMOVED lines=8> */
[----:B------:R0:W-:Y:S04]  /*58f10*/  STL.64 [R1+0x398], R34 ;  /* 0x0003982201007387 */ /* 0x0001e80000100a00 */
[----:B0-----:R-:W2:Y:S04]  /*58f20*/  LDL.LU.64 R34, [R1+0x57f0] ;  /* 0x0057f00001227983 */ /* 0x001ea80000300a00 */
[----:B------:R-:W3:Y:S04]  /*58f30*/  LDL.LU.64 R32, [R1+0x57e8] ;  /* 0x0057e80001207983 */ /* 0x000ee80000300a00 */
[----:B------:R-:W-:Y:S04]  /*58f40*/  STL.64 [R1+0x5738], R38 ;  /* 0x0057382601007387 */ /* 0x000fe80000100a00 */
[----:B------:R0:W-:Y:S04]  /*58f50*/  STL.64 [R1+0x5730], R36 ;  /* 0x0057302401007387 */ /* 0x0001e80000100a00 */
[----:B0-----:R-:W3:Y:S04]  /*58f60*/  LDL.LU R36, [R1+0x370] ;  /* 0x0003700001247983 */ /* 0x001ee80000300800 */
[----:B------:R-:W3:Y:S04]  /*58f70*/  LDL.LU R37, [R1+0x374] ;  /* 0x0003740001257983 */ /* 0x000ee80000300800 */
        /* <DEDUP_REMOVED lines=8> */
[----:B------:R-:W4:Y:S04]  /*59000*/  LDL.LU.64 R28, [R1+0x57d8] ;  /* 0x0057d800011c7983 */ /* 0x000f280000300a00 */
[----:B------:R-:W-:Y:S04]  /*59010*/  STL.64 [R1+0x5748], R34 ;  /* 0x0057482201007387 */ /* 0x000fe80000100a00 */
[----:B---3--:R2:W-:Y:S01]  /*59020*/  STL.64 [R1+0x5740], R32 ;  /* 0x0057402001007387 */ /* 0x0085e20000100a00 */
[C---:B------:R-:W-:Y:S08]  /*59030*/  HMMA.16816.F32 R8, R12.reuse, R26, R8 ;  /* 0x0000001a0c08723c */ /* 0x040ff00000001808 */
[C---:B--2---:R-:W-:Y:S01]  /*59040*/  HMMA.16816.F32 R32, R12.reuse, R30, R36 ;  /* 0x0000001e0c20723c */ /* 0x044fe20000001824 */
[----:B------:R-:W-:Y:S04]  /*59050*/  STL.64 [R1+0x5758], R30 ;  /* 0x0057581e01007387 */ /* 0x000fe80000100a00 */
[----:B----4-:R-:W-:Y:S11]  /*59060*/  STL.64 [R1+0x5750], R28 ;  /* 0x0057501c01007387 */ /* 0x010ff60000100a00 */
[----:B------:R-:W-:Y:S07]  /*59070*/  @!UPT UIADD3 URZ, URZ, URZ, URZ ;  /* 0x0000003f3f3ff290 */ /* 0x000fee000fffe03f */
        /* <DEDUP_REMOVED lines=19> */
[----:B-1----:R-:W-:Y:S02]  /*591b0*/  HMMA.16816.F32 R8, R12, R46, R52 ;  /* 0x0000002e0c08723c */ /* 0x002fe40000001834 */
[----:B------:R-:W2:Y:S11]  /*591c0*/  LDL.LU R52, [R1+0x540] ;  /* 0x0005400001347983 */ /* 0x000eb60000300800 */
[----:B------:R-:W-:Y:S10]  /*591d0*/  @!UPT UIADD3 URZ, URZ, URZ, URZ ;  /* 0x0000003f3f3ff290 */ /* 0x000ff4000fffe03f */
[----:B------:R-:W-:Y:S04]  /*591e0*/  STL.64 [R1+0x330], R8 ;  /* 0x0003300801007387 */ /* 0x000fe80000100a00 */
[----:B------:R-:W-:Y:S04]  /*591f0*/  STL.64 [R1+0x338], R10 ;  /* 0x0003380a01007387 */ /* 0x000fe80000100a00 */
[----:B------:R-:W2:Y:S04]  /*59200*/  LDL.LU R53, [R1+0x544] ;  /* 0x0005440001357983 */ /* 0x000ea80000300800 */
[----:B------:R-:W3:Y:S04]  /*59210*/  LDL.LU R54, [R1+0x548] ;  /* 0x0005480001367983 */ /* 0x000ee80000300800 */
[----:B------:R-:W3:Y:S04]  /*59220*/  LDL.LU R55, [R1+0x54c] ;  /* 0x00054c0001377983 */ /* 0x000ee80000300800 */
[----:B---3--:R1:W-:Y:S04]  /*59230*/  STL.64 [R1+0x5778], R54 ;  /* 0x0057783601007387 */ /* 0x0083e80000100a00 */
[----:B--2---:R-:W-:Y:S04]  /*59240*/  STL.64 [R1+0x5770], R52 ;  /* 0x0057703401007387 */ /* 0x004fe80000100a00 */
[----:B------:R-:W2:Y:S04]  /*59250*/  LDL.LU R24, [R1+0x640] ;  /* 0x0006400001187983 */ /* 0x000ea80000300800 */
[----:B------:R-:W2:Y:S04]  /*59260*/  LDL.LU R25, [R1+0x644] ;  /* 0x0006440001197983 */ /* 0x000ea80000300800 */
[----:B------:R-:W3:Y:S04]  /*59270*/  LDL.LU R26, [R1+0x648] ;  /* 0x00064800011a7983 */ /* 0x000ee80000300800 */
[----:B------:R-:W3:Y:S01]  /*59280*/  LDL.LU R27, [R1+0x64c] ;  /* 0x00064c00011b7983 */ /* 0x000ee20000300800 */
[----:B-1----:R-:W-:-:S02]  /*59290*/  IMAD.MOV.U32 R54, RZ, RZ, R4 ;  /* 0x000000ffff367224 */ /* 0x002fc400078e0004 */
[----:B------:R-:W-:Y:S01]  /*592a0*/  IMAD.MOV.U32 R55, RZ, RZ, R3 ;  /* 0x000000ffff377224 */ /* 0x000fe200078e0003 */
[----:B---3--:R-:W-:Y:S04]  /*592b0*/  STL.64 [R1+0x5788], R26 ;  /* 0x0057881a01007387 */ /* 0x008fe80000100a00 */
[----:B--2---:R1:W-:Y:S04]  /*592c0*/  STL.64 [R1+0x5780], R24 ;  /* 0x0057801801007387 */ /* 0x0043e80000100a00 */
[----:B------:R-:W-:Y:S04]  /*592d0*/  STL.64 [R1+0x57a0], R54 ;  /* 0x0057a03601007387 */ /* 0x000fe80000100a00 */
[----:B-1----:R-:W2:Y:S04]  /*592e0*/  LDL.LU R24, [R1+0x650] ;  /* 0x0006500001187983 */ /* 0x002ea80000300800 */
[----:B------:R-:W2:Y:S04]  /*592f0*/  LDL.LU R25, [R1+0x654] ;  /* 0x0006540001197983 */ /* 0x000ea80000300800 */
[----:B------:R-:W3:Y:S04]  /*59300*/  LDL.LU R26, [R1+0x658] ;  /* 0x00065800011a7983 */ /* 0x000ee80000300800 */
[----:B------:R-:W3:Y:S04]  /*59310*/  LDL.LU R27, [R1+0x65c] ;  /* 0x00065c00011b7983 */ /* 0x000ee80000300800 */
[----:B---3--:R-:W-:Y:S04]  /*59320*/  STL.64 [R1+0x57b0], R26 ;  /* 0x0057b01a01007387 */ /* 0x008fe80000100a00 */
[----:B--2---:R-:W-:Y:S04]  /*59330*/  STL.64 [R1+0x57a8], R24 ;  /* 0x0057a81801007387 */ /* 0x004fe80000100a00 */
[----:B------:R-:W2:Y:S04]  /*59340*/  LDL.LU R16, [R1+0x660] ;  /* 0x0006600001107983 */ /* 0x000ea80000300800 */
[----:B------:R-:W2:Y:S04]  /*59350*/  LDL.LU R17, [R1+0x664] ;  /* 0x0006640001117983 */ /* 0x000ea80000300800 */
[----:B------:R-:W3:Y:S04]  /*59360*/  LDL.LU R18, [R1+0x668] ;  /* 0x0006680001127983 */ /* 0x000ee80000300800 */
[----:B------:R-:W3:Y:S04]  /*59370*/  LDL.LU R19, [R1+0x66c] ;  /* 0x00066c0001137983 */ /* 0x000ee80000300800 */
[----:B---3--:R1:W-:Y:S04]  /*59380*/  STL.64 [R1+0x57c0], R18 ;  /* 0x0057c01201007387 */ /* 0x0083e80000100a00 */
[----:B--2---:R-:W-:Y:S04]  /*59390*/  STL.64 [R1+0x57b8], R16 ;  /* 0x0057b81001007387 */ /* 0x004fe80000100a00 */
[----:B------:R-:W2:Y:S04]  /*593a0*/  LDL.LU R4, [R1+0x680] ;  /* 0x0006800001047983 */ /* 0x000ea80000300800 */
[----:B------:R-:W2:Y:S04]  /*593b0*/  LDL.LU R5, [R1+0x684] ;  /* 0x0006840001057983 */ /* 0x000ea80000300800 */
[----:B------:R-:W2:Y:S04]  /*593c0*/  LDL.LU R6, [R1+0x688] ;  /* 0x0006880001067983 */ /* 0x000ea80000300800 */
[----:B------:R-:W2:Y:S04]  /*593d0*/  LDL.LU R7, [R1+0x68c] ;  /* 0x00068c0001077983 */ /* 0x000ea80000300800 */
[----:B-1----:R-:W2:Y:S04]  /*593e0*/  LDL.64 R18, [R1+0x58] ;  /* 0x0000580001127983 */ /* 0x002ea80000100a00 */
[----:B------:R-:W3:Y:S04]  /*593f0*/  LDL.LU R24, [R1+0x670] ;  /* 0x0006700001187983 */ /* 0x000ee80000300800 */
[----:B------:R-:W3:Y:S04]  /*59400*/  LDL.LU R25, [R1+0x674] ;  /* 0x0006740001197983 */ /* 0x000ee80000300800 */
[----:B------:R-:W3:Y:S04]  /*59410*/  LDL.LU R26, [R1+0x678] ;  /* 0x00067800011a7983 */ /* 0x000ee80000300800 */
[----:B------:R-:W3:Y:S04]  /*59420*/  LDL.LU R27, [R1+0x67c] ;  /* 0x00067c00011b7983 */ /* 0x000ee80000300800 */
[----:B------:R-:W4:Y:S04]  /*59430*/  LDL.64 R10, [R1+0x38] ;  /* 0x00003800010a7983 */ /* 0x000f280000100a00 */
[----:B------:R-:W4:Y:S04]  /*59440*/  LDL.64 R30, [R1+0x18] ;  /* 0x00001800011e7983 */ /* 0x000f280000100a00 */
        /* <DEDUP_REMOVED lines=16> */
[----:B------:R1:W-:Y:S04]  /*59550*/  STL.64 [R1+0x56f8], R46 ;  /* 0x0056f82e01007387 */ /* 0x0003e80000100a00 */
[----:B------:R-:W4:Y:S04]  /*59560*/  LDL.LU R44, [R1+0x560] ;  /* 0x00056000012c7983 */ /* 0x000f280000300800 */
[----:B------:R-:W4:Y:S04]  /*59570*/  LDL.LU R45, [R1+0x564] ;  /* 0x00056400012d7983 */ /* 0x000f280000300800 */
[----:B-1----:R-:W4:Y:S01]  /*59580*/  LDL.LU R46, [R1+0x568] ;  /* 0x00056800012e7983 */ /* 0x002f220000300800 */
[----:B------:R-:W-:-:S03]  /*59590*/  IMAD.MOV.U32 R54, RZ, RZ, R2 ;  /* 0x000000ffff367224 */ /* 0x000fc600078e0002 */
[----:B------:R-:W4:Y:S01]  /*595a0*/  LDL.LU R47, [R1+0x56c] ;  /* 0x00056c00012f7983 */ /* 0x000f220000300800 */
[----:B------:R-:W-:-:S03]  /*595b0*/  IMAD.MOV.U32 R55, RZ, RZ, R0 ;  /* 0x000000ffff377224 */ /* 0x000fc600078e0000 */
[----:B0-----:R0:W-:Y:S04]  /*595c0*/  STL.64 [R1+0x5690], R50 ;  /* 0x0056903201007387 */ /* 0x0011e80000100a00 */
[----:B------:R-:W-:Y:S04]  /*595d0*/  STL.64 [R1+0x5688], R48 ;  /* 0x0056883001007387 */ /* 0x000fe80000100a00 */
[----:B0-----:R-:W4:Y:S01]  /*595e0*/  LDL.64 R50, [R1+0x8] ;  /* 0x0000080001327983 */ /* 0x001f220000100a00 */
[----:B--2---:R-:W-:Y:S01]  /*595f0*/  HMMA.16816.F32 R4, R12, R18, R4 ;  /* 0x000000120c04723c */ /* 0x004fe20000001804 */
[----:B------:R-:W-:-:S07]  /*59600*/  IMAD.MOV.U32 R3, RZ, RZ, R19 ;  /* 0x000000ffff037224 */ /* 0x000fce00078e0013 */
[----:B---3--:R-:W-:Y:S11]  /*59610*/  HMMA.16816.F32 R52, R12, R54, R24 ;  /* 0x000000360c34723c */ /* 0x008ff60000001818 */
[----:B------:R-:W-:Y:S04]  /*59620*/  @!UPT UIADD3 URZ, URZ, URZ, URZ ;  /* 0x0000003f3f3ff290 */ /* 0x000fe8000fffe03f */
[----:B------:R0:W-:Y:S04]  /*59630*/  STL.64 [R1+0x690], R4 ;  /* 0x0006900401007387 */ /* 0x0001e80000100a00 */
[----:B------:R1:W-:Y:S01]  /*59640*/  STL.64 [R1+0x698], R6 ;  /* 0x0006980601007387 */ /* 0x0003e20000100a00 */
[----:B0-----:R-:W-:-:S03]  /*59650*/  IMAD.MOV.U32 R4, RZ, RZ, R18 ;  /* 0x000000ffff047224 */ /* 0x001fc600078e0012 */
[----:B-1----:R-:W2:Y:S04]  /*59660*/  LDL.LU.64 R6, [R1+0x57d0] ;  /* 0x0057d00001067983 */ /* 0x002ea80000300a00 */
[----:B------:R-:W3:Y:S04]  /*59670*/  LDL.LU R5, [R1+0x57c8] ;  /* 0x0057c80001057983 */ /* 0x000ee80000300800 */
[----:B------:R-:W2:Y:S04]  /*59680*/  LDL.LU.64 R18, [R1+0x57c0] ;  /* 0x0057c00001127983 */ /* 0x000ea80000300a00 */
[----:B------:R-:W2:Y:S04]  /*59690*/  LDL.LU.64 R16, [R1+0x57b8] ;  /* 0x0057b80001107983 */ /* 0x000ea80000300a00 */
[----:B------:R-:W3:Y:S04]  /*596a0*/  LDL.LU.64 R26, [R1+0x57b0] ;  /* 0x0057b000011a7983 */ /* 0x000ee80000300a00 */
[----:B------:R-:W3:Y:S04]  /*596b0*/  LDL.LU.64 R24, [R1+0x57a8] ;  /* 0x0057a80001187983 */ /* 0x000ee80000300a00 */
[----:B------:R-:W-:Y:S04]  /*596c0*/  STL.64 [R1+0x680], R52 ;  /* 0x0006803401007387 */ /* 0x000fe80000100a00 */
[----:B------:R0:W-:Y:S04]  /*596d0*/  STL.64 [R1+0x688], R54 ;  /* 0x0006883601007387 */ /* 0x0001e80000100a00 */
[----:B0-----:R-:W3:Y:S01]  /*596e0*/  LDL.LU.64 R54, [R1+0x57a0] ;  /* 0x0057a00001367983 */ /* 0x001ee20000300a00 */
[----:B----4-:R-:W-:Y:S01]  /*596f0*/  IMAD.MOV.U32 R8, RZ, RZ, R11 ;  /* 0x000000ffff087224 */ /* 0x010fe200078e000b */
[C---:B--2---:R-:W-:Y:S11]  /*59700*/  HMMA.16816.F32 R16, R12.reuse, R10, R16 ;  /* 0x0000000a0c10723c */ /* 0x044ff60000001810 */
[----:B------:R-:W-:Y:S11]  /*59710*/  @!UPT UIADD3 URZ, URZ, URZ, URZ ;  /* 0x0000003f3f3ff290 */ /* 0x000ff6000fffe03f */
[----:B------:R-:W-:Y:S01]  /*59720*/  @!UPT UIADD3 URZ, URZ, URZ, URZ ;  /* 0x0000003f3f3ff290 */ /* 0x000fe2000fffe03f */
[----:B------:R0:W-:Y:S04]  /*59730*/  STL.64 [R1+0x670], R16 ;  /* 0x0006701001007387 */ /* 0x0001e80000100a00 */
[----:B------:R-:W-:Y:S01]  /*59740*/  STL.64 [R1+0x678], R18 ;  /* 0x0006781201007387 */ /* 0x000fe20000100a00 */
[C---:B---3--:R-:W-:Y:S01]  /*59750*/  HMMA.16816.F32 R52, R12.reuse, R54, R24 ;  /* 0x000000360c34723c */ /* 0x048fe20000001818 */
[----:B0-----:R-:W-:Y:S02]  /*59760*/  IMAD.MOV.U32 R16, RZ, RZ, R10 ;  /* 0x000000ffff107224 */ /* 0x001fe400078e000a */
[----:B------:R-:W2:Y:S04]  /*59770*/  LDL.LU.64 R10, [R1+0x5798] ;  /* 0x00579800010a7983 */ /* 0x000ea80000300a00 */
[----:B------:R-:W3:Y:S04]  /*59780*/  LDL.LU R9, [R1+0x5790] ;  /* 0x0057900001097983 */ /* 0x000ee80000300800 */
[----:B------:R-:W4:Y:S04]  /*59790*/  LDL.LU.64 R26, [R1+0x5788] ;  /* 0x00578800011a7983 */ /* 0x000f280000300a00 */
[----:B------:R-:W4:Y:S01]  /*597a0*/  LDL.LU.64 R24, [R1+0x5780] ;  /* 0x0057800001187983 */ /* 0x000f220000300a00 */
[----:B------:R-:W-:Y:S07]  /*597b0*/  HMMA.16816.F32 R32, R12, R50, R32 ;  /* 0x000000320c20723c */ /* 0x000fee0000001820 */
[----:B------:R-:W-:Y:S04]  /*597c0*/  STL.64 [R1+0x660], R52 ;  /* 0x0006603401007387 */ /* 0x000fe80000100a00 */
[----:B------:R0:W-:Y:S01]  /*597d0*/  STL.64 [R1+0x668], R54 ;  /* 0x0006683601007387 */ /* 0x0001e20000100a00 */
[----:B------:R-:W-:-:S02]  /*597e0*/  IMAD.MOV.U32 R2, RZ, RZ, R30 ;  /* 0x000000ffff027224 */ /* 0x000fc400078e001e */
[----:B------:R-:W-:Y:S01]  /*597f0*/  IMAD.MOV.U32 R0, RZ, RZ, R31 ;  /* 0x000000ffff007224 */ /* 0x000fe200078e001f */
[----:B0-----:R-:W2:Y:S04]  /*59800*/  LDL.LU.64 R54, [R1+0x5778] ;  /* 0x0057780001367983 */ /* 0x001ea80000300a00 */
[----:B------:R-:W2:Y:S01]  /*59810*/  LDL.LU.64 R52, [R1+0x5770] ;  /* 0x0057700001347983 */ /* 0x000ea20000300a00 */
[C---:B------:R-:W-:Y:S08]  /*59820*/  HMMA.16816.F32 R36, R12.reuse, R58, R36 ;  /* 0x0000003a0c24723c */ /* 0x040ff00000001824 */
[C---:B------:R-:W-:Y:S08]  /*59830*/  HMMA.16816.F32 R40, R12.reuse, R6, R40 ;  /* 0x000000060c28723c */ /* 0x040ff00000001828 */
[C---:B----4-:R-:W-:Y:S11]  /*59840*/  HMMA.16816.F32 R24, R12.reuse, R30, R24 ;  /* 0x0000001e0c18723c */ /* 0x050ff60000001818 */
[----:B------:R-:W-:Y:S11]  /*59850*/  @!UPT UIADD3 URZ, URZ, URZ, URZ ;  /* 0x0000003f3f3ff290 */ /* 0x000ff6000fffe03f */
[----:B------:R-:W-:Y:S01]  /*59860*/  @!UPT UIADD3 URZ, URZ, URZ, URZ ;  /* 0x0000003f3f3ff290 */ /* 0x000fe2000fffe03f */
[----:B------:R-:W-:Y:S04]  /*59870*/  STL.64 [R1+0x650], R24 ;  /* 0x0006501801007387 */ /* 0x000fe80000100a00 */
[----:B------:R0:W-:Y:S04]  /*59880*/  STL.64 [R1+0x658], R26 ;  /* 0x0006581a01007387 */ /* 0x0001e80000100a00 */
[----:B0-----:R-:W4:Y:S04]  /*59890*/  LDL.LU.64 R26, [R1+0x5768] ;  /* 0x00576800011a7983 */ /* 0x001f280000300a00 */
[----:B------:R-:W4:Y:S04]  /*598a0*/  LDL.LU.64 R24, [R1+0x5760] ;  /* 0x0057600001187983 */ /* 0x000f280000300a00 */
[----:B------:R-:W4:Y:S04]  /*598b0*/  LDL.LU.64 R30, [R1+0x5758] ;  /* 0x00575800011e7983 */ /* 0x000f280000300a00 */
[----:B------:R-:W4:Y:S04]  /*598c0*/  LDL.LU.64 R28, [R1+0x5750] ;  /* 0x00575000011c7983 */ /* 0x000f280000300a00 */
[----:B------:R-:W-:Y:S04]  /*598d0*/  STL.64 [R1+0x640], R32 ;  /* 0x0006402001007387 */ /* 0x000fe80000100a00 */
[----:B------:R0:W-:Y:S04]  /*598e0*/  STL.64 [R1+0x648], R34 ;  /* 0x0006482201007387 */ /* 0x0001e80000100a00 */
[----:B0-----:R-:W4:Y:S04]  /*598f0*/  LDL.LU.64 R34, [R1+0x5748] ;  /* 0x0057480001227983 */ /* 0x001f280000300a00 */
[----:B------:R-:W4:Y:S04]  /*59900*/  LDL.LU.64 R32, [R1+0x5740] ;  /* 0x0057400001207983 */ /* 0x000f280000300a00 */
[----:B------:R0:W-:Y:S04]  /*59910*/  STL.64 [R1+0x5698], R50 ;  /* 0x0056983201007387 */ /* 0x0001e80000100a00 */
[----:B------:R-:W4:Y:S04]  /*59920*/  LDL.LU R48, [R1+0x320] ;  /* 0x0003200001307983 */ /* 0x000f280000300800 */
[----:B------:R-:W4:Y:S04]  /*59930*/  LDL.LU R49, [R1+0x324] ;  /* 0x0003240001317983 */ /* 0x000f280000300800 */
[----:B0-----:R-:W4:Y:S04]  /*59940*/  LDL.LU R50, [R1+0x328] ;  /* 0x0003280001327983 */ /* 0x001f280000300800 */
[----:B------:R-:W4:Y:S04]  /*59950*/  LDL.LU R51, [R1+0x32c] ;  /* 0x00032c0001337983 */ /* 0x000f280000300800 */
[----:B------:R-:W-:Y:S04]  /*59960*/  STL.64 [R1+0x630], R36 ;  /* 0x0006302401007387 */ /* 0x000fe80000100a00 */
[----:B------:R0:W-:Y:S04]  /*59970*/  STL.64 [R1+0x638], R38 ;  /* 0x0006382601007387 */ /* 0x0001e80000100a00 */
[----:B0-----:R-:W4:Y:S04]  /*59980*/  LDL.LU.64 R38, [R1+0x5738] ;  /* 0x0057380001267983 */ /* 0x001f280000300a00 */
[----:B------:R-:W4:Y:S04]  /*59990*/  LDL.LU.64 R36, [R1+0x5730] ;  /* 0x0057300001247983 */ /* 0x000f280000300a00 */
[----:B------:R-:W-:Y:S04]  /*599a0*/  STL.64 [R1+0x56a0], R58 ;  /* 0x0056a03a01007387 */ /* 0x000fe80000100a00 */
[----:B------:R-:W-:Y:S04]  /*599b0*/  STL.64 [R1+0x620], R40 ;  /* 0x0006202801007387 */ /* 0x000fe80000100a00 */
[----:B------:R0:W-:Y:S04]  /*599c0*/  STL.64 [R1+0x628], R42 ;  /* 0x0006282a01007387 */ /* 0x0001e80000100a00 */
[----:B0-----:R-:W4:Y:S04]  /*599d0*/  LDL.LU.64 R42, [R1+0x5728] ;  /* 0x00572800012a7983 */ /* 0x001f280000300a00 */
[----:B------:R-:W4:Y:S04]  /*599e0*/  LDL.LU.64 R40, [R1+0x5720] ;  /* 0x0057200001287983 */ /* 0x000f280000300a00 */
[----:B------:R-:W-:Y:S04]  /*599f0*/  STL.64 [R1+0x56b0], R6 ;  /* 0x0056b00601007387 */ /* 0x000fe80000100a00 */
[----:B------:R-:W-:Y:S04]  /*59a00*/  STL [R1+0x56a8], R5 ;  /* 0x0056a80501007387 */ /* 0x000fe80000100800 */
[----:B--2---:R-:W-:Y:S04]  /*59a10*/  STL.64 [R1+0x56c0], R10 ;  /* 0x0056c00a01007387 */ /* 0x004fe80000100a00 */
[----:B---3--:R-:W-:Y:S01]  /*59a20*/  STL [R1+0x56b8], R9 ;  /* 0x0056b80901007387 */ /* 0x008fe20000100800 */
[----:B----4-:R-:W-:Y:S11]  /*59a30*/  HMMA.16816.F32 R12, R12, R10, R48 ;  /* 0x0000000a0c0c723c */ /* 0x010ff60000001830 */
[----:B------:R-:W-:Y:S11]  /*59a40*/  @!UPT UIADD3 URZ, URZ, URZ, URZ ;  /* 0x0000003f3f3ff290 */ /* 0x000ff6000fffe03f */
[----:B------:R-:W-:Y:S01]  /*59a50*/  @!UPT UIADD3 URZ, URZ, URZ, URZ ;  /* 0x0000003f3f3ff290 */ /* 0x000fe2000fffe03f */
[----:B------:R-:W-:Y:S04]  /*59a60*/  STL.64 [R1+0x320], R12 ;  /* 0x0003200c01007387 */ /* 0x000fe80000100a00 */
[----:B------:R-:W-:Y:S04]  /*59a70*/  STL.64 [R1+0x328], R14 ;  /* 0x0003280e01007387 */ /* 0x000fe80000100a00 */
[----:B------:R-:W0:Y:S04]  /*59a80*/  LDSM.16.MT88.4 R12, [R57+0x1080] ;  /* 0x00108000390c783b */ /* 0x000e280000004200 */
[----:B0-----:R-:W-:Y:S04]  /*59a90*/  STL.64 [R1+0x5570], R14 ;  /* 0x0055700e01007387 */ /* 0x001fe80000100a00 */
[----:B------:R0:W-:Y:S02]  /*59aa0*/  STL.64 [R1+0x5568], R12 ;  /* 0x0055680c01007387 */ /* 0x0001e40000100a00 */
[C---:B0-----:R-:W-:Y:S02]  /*59ab0*/  HMMA.16816.F32 R12, R40.reuse, R38, R44 ;  /* 0x00000026280c723c */ /* 0x041fe4000000182c */
[----:B------:R-:W-:Y:S04]  /*59ac0*/  STL.64 [R1+0x56d0], R38 ;  /* 0x0056d02601007387 */ /* 0x000fe80000100a00 */
[----:B------:R-:W-:Y:S11]  /*59ad0*/  STL.64 [R1+0x56c8], R36 ;  /* 0x0056c82401007387 */ /* 0x000ff60000100a00 */
[----:B------:R-:W-:Y:S06]  /*59ae0*/  @!UPT UIADD3 URZ, URZ, URZ, URZ ;  /* 0x0000003f3f3ff290 */ /* 0x000fec000fffe03f */
        /* <DEDUP_REMOVED lines=8> */
[----:B0-----:R-:W2:Y:S01]  /*59b70*/  LDL.LU R32, [R1+0x480] ;  /* 0x0004800001207983 */ /* 0x001ea20000300800 */
[----:B-1----:R-:W-:Y:S11]  /*59b80*/  HMMA.16816.F32 R12, R40, R30, R52 ;  /* 0x0000001e280c723c */ /* 0x002ff60000001834 */
[----:B------:R-:W-:Y:S11]  /*59b90*/  @!UPT UIADD3 URZ, URZ, URZ, URZ ;  /* 0x0000003f3f3ff290 */ /* 0x000ff6000fffe03f */
[----:B------:R-:W-:Y:S01]  /*59ba0*/  @!UPT UIADD3 URZ, URZ, URZ, URZ ;  /* 0x0000003f3f3ff290 */ /* 0x000fe2000fffe03f */
[----:B------:R0:W-:Y:S04]  /*59bb0*/  STL.64 [R1+0x540], R12 ;  /* 0x0005400c01007387 */ /* 0x0001e80000100a00 */
[----:B------:R1:W-:Y:S04]  /*59bc0*/  STL.64 [R1+0x548], R14 ;  /* 0x0005480e01007387 */ /* 0x0003e80000100a00 */
[----:B------:R-:W2:Y:S04]  /*59bd0*/  LDL.LU R33, [R1+0x484] ;  /* 0x0004840001217983 */ /* 0x000ea80000300800 */
[----:B------:R-:W3:Y:S04]  /*59be0*/  LDL.LU R34, [R1+0x488] ;  /* 0x0004880001227983 */ /* 0x000ee80000300800 */
[----:B------:R-:W3:Y:S04]  /*59bf0*/  LDL.LU R35, [R1+0x48c] ;  /* 0x00048c0001237983 */ /* 0x000ee80000300800 */
[----:B---3--:R-:W-:Y:S04]  /*59c00*/  STL.64 [R1+0x56e0], R34 ;  /* 0x0056e02201007387 */ /* 0x008fe80000100a00 */
[----:B--2---:R2:W-:Y:S04]  /*59c10*/  STL.64 [R1+0x56d8], R32 ;  /* 0x0056d82001007387 */ /* 0x0045e80000100a00 */
[----:B------:R-:W3:Y:S04]  /*59c20*/  LDL.LU R52, [R1+0xc0] ;  /* 0x0000c00001347983 */ /* 0x000ee80000300800 */
[----:B------:R-:W3:Y:S04]  /*59c30*/  LDL.LU R53, [R1+0xc4] ;  /* 0x0000c40001357983 */ /* 0x000ee80000300800 */
[----:B------:R-:W4:Y:S04]  /*59c40*/  LDL.LU R54, [R1+0xc8] ;  /* 0x0000c80001367983 */ /* 0x000f280000300800 */
[----:B------:R-:W4:Y:S04]  /*59c50*/  LDL.LU R55, [R1+0xcc] ;  /* 0x0000cc0001377983 */ /* 0x000f280000300800 */
[----:B----4-:R-:W-:Y:S04]  /*59c60*/  STL.64 [R1+0x56f0], R54 ;  /* 0x0056f03601007387 */ /* 0x010fe80000100a00 */
[----:B---3--:R3:W-:Y:S04]  /*59c70*/  STL.64 [R1+0x56e8], R52 ;  /* 0x0056e83401007387 */ /* 0x0087e80000100a00 */
[----:B0-----:R-:W4:Y:S04]  /*59c80*/  LDL.LU R12, [R1+0x4c0] ;  /* 0x0004c000010c7983 */ /* 0x001f280000300800 */
[----:B------:R-:W4:Y:S04]  /*59c90*/  LDL.LU R13, [R1+0x4c4] ;  /* 0x0004c400010d7983 */ /* 0x000f280000300800 */
[----:B-1----:R-:W4:Y:S04]  /*59ca0*/  LDL.LU R14, [R1+0x4c8] ;  /* 0x0004c800010e7983 */ /* 0x002f280000300800 */
[----:B------:R-:W4:Y:S04]  /*59cb0*/  LDL.LU R15, [R1+0x4cc] ;  /* 0x0004cc00010f7983 */ /* 0x000f280000300800 */
[----:B------:R-:W4:Y:S04]  /*59cc0*/  LDL.LU R20, [R1+0x530] ;  /* 0x0005300001147983 */ /* 0x000f280000300800 */
[----:B------:R-:W4:Y:S04]  /*59cd0*/  LDL.LU R21, [R1+0x534] ;  /* 0x0005340001157983 */ /* 0x000f280000300800 */
[----:B------:R-:W4:Y:S04]  /*59ce0*/  LDL.LU R22, [R1+0x538] ;  /* 0x0005380001167983 */ /* 0x000f280000300800 */
[----:B------:R-:W4:Y:S01]  /*59cf0*/  LDL.LU R23, [R1+0x53c] ;  /* 0x00053c0001177983 */ /* 0x000f220000300800 */
[----:B------:R-:W-:-:S03]  /*59d00*/  IMAD.MOV.U32 R51, RZ, RZ, R8 ;  /* 0x000000ffff337224 */ /* 0x000fc600078e0008 */
[----:B------:R-:W4:Y:S01]  /*59d10*/  LDL.LU R8, [R1+0x4e0] ;  /* 0x0004e00001087983 */ /* 0x000f220000300800 */
[----:B------:R-:W-:-:S03]  /*59d20*/  IMAD.MOV.U32 R50, RZ, RZ, R16 ;  /* 0x000000ffff327224 */ /* 0x000fc600078e0010 */
        /* <DEDUP_REMOVED lines=11> */
[----:B--2---:R-:W2:Y:S04]  /*59de0*/  LDL.LU R32, [R1+0x4f0] ;  /* 0x0004f00001207983 */ /* 0x004ea80000300800 */
[----:B------:R-:W2:Y:S04]  /*59df0*/  LDL.LU R33, [R1+0x4f4] ;  /* 0x0004f40001217983 */ /* 0x000ea80000300800 */
[----:B------:R-:W2:Y:S04]  /*59e00*/  LDL.LU R34, [R1+0x4f8] ;  /* 0x0004f80001227983 */ /* 0x000ea80000300800 */
[----:B------:R-:W2:Y:S04]  /*59e10*/  LDL.LU R35, [R1+0x4fc] ;  /* 0x0004fc0001237983 */ /* 0x000ea80000300800 */
[----:B---3--:R-:W3:Y:S04]  /*59e20*/  LDL.LU R52, [R1+0x500] ;  /* 0x0005000001347983 */ /* 0x008ee80000300800 */
[----:B------:R-:W3:Y:S04]  /*59e30*/  LDL.LU R53, [R1+0x504] ;  /* 0x0005040001357983 */ /* 0x000ee80000300800 */
[----:B------:R-:W3:Y:S04]  /*59e40*/  LDL.LU R54, [R1+0x508] ;  /* 0x0005080001367983 */ /* 0x000ee80000300800 */
[----:B------:R-:W3:Y:S04]  /*59e50*/  LDL.LU R55, [R1+0x50c] ;  /* 0x00050c0001377983 */ /* 0x000ee80000300800 */
[----:B------:R-:W2:Y:S04]  /*59e60*/  LDL.64 R6, [R1+0x48] ;  /* 0x0000480001067983 */ /* 0x000ea80000100a00 */
[----:B------:R-:W2:Y:S04]  /*59e70*/  LDL.LU R56, [R1+0x4d0] ;  /* 0x0004d00001387983 */ /* 0x000ea80000300800 */
[----:B------:R-:W2:Y:S04]  /*59e80*/  LDL.LU R57, [R1+0x4d4] ;  /* 0x0004d40001397983 */ /* 0x000ea80000300800 */
[----:B------:R-:W2:Y:S04]  /*59e90*/  LDL.LU R58, [R1+0x4d8] ;  /* 0x0004d800013a7983 */ /* 0x000ea80000300800 */
[----:B------:R-:W2:Y:S04]  /*59ea0*/  LDL.LU R59, [R1+0x4dc] ;  /* 0x0004dc00013b7983 */ /* 0x000ea80000300800 */
[----:B------:R-:W-:Y:S04]  /*59eb0*/  STL.64 [R1+0x5670], R30 ;  /* 0x0056701e01007387 */ /* 0x000fe80000100a00 */
[----:B------:R0:W-:Y:S04]  /*59ec0*/  STL.64 [R1+0x5668], R28 ;  /* 0x0056681c01007387 */ /* 0x0001e80000100a00 */
[----:B0-----:R-:W2:Y:S04]  /*59ed0*/  LDL.LU R28, [R1+0x490] ;  /* 0x00049000011c7983 */ /* 0x001ea80000300800 */
[----:B------:R-:W2:Y:S04]  /*59ee0*/  LDL.LU R29, [R1+0x494] ;  /* 0x00049400011d7983 */ /* 0x000ea80000300800 */
[----:B------:R-:W2:Y:S04]  /*59ef0*/  LDL.LU R30, [R1+0x498] ;  /* 0x00049800011e7983 */ /* 0x000ea80000300800 */
[----:B------:R-:W2:Y:S01]  /*59f00*/  LDL.LU R31, [R1+0x49c] ;  /* 0x00049c00011f7983 */ /* 0x000ea20000300800 */
        /* <DEDUP_REMOVED lines=19> */
[----:B------:R-:W3:Y:S04]  /*5a040*/  LDL.LU.64 R16, [R1+0x5700] ;  /* 0x0057000001107983 */ /* 0x000ee80000300a00 */
[----:B------:R-:W-:Y:S04]  /*5a050*/  STL.64 [R1+0x5650], R22 ;  /* 0x0056501601007387 */ /* 0x000fe80000100a00 */
[----:B--2---:R-:W-:Y:S01]  /*5a060*/  STL.64 [R1+0x5648], R20 ;  /* 0x0056481401007387 */ /* 0x004fe20000100a00 */
[C---:B----4-:R-:W-:Y:S11]  /*5a070*/  HMMA.16816.F32 R44, R40.reuse, R18, R44 ;  /* 0x00000012282c723c */ /* 0x050ff6000000182c */
[----:B------:R-:W-:Y:S11]  /*5a080*/  @!UPT UIADD3 URZ, URZ, URZ, URZ ;  /* 0x0000003f3f3ff290 */ /* 0x000ff6000fffe03f */
[----:B------:R-:W-:Y:S01]  /*5a090*/  @!UPT UIADD3 URZ, URZ, URZ, URZ ;  /* 0x0000003f3f3ff290 */ /* 0x000fe2000fffe03f */
[----:B------:R-:W-:Y:S04]  /*5a0a0*/  STL.64 [R1+0x510], R44 ;  /* 0x0005102c01007387 */ /* 0x000fe80000100a00 */
[----:B------:R0:W-:Y:S04]  /*5a0b0*/  STL.64 [R1+0x518], R46 ;  /* 0x0005182e01007387 */ /* 0x0001e80000100a00 */
[----:B0-----:R-:W2:Y:S01]  /*5a0c0*/  LDL.LU.64 R46, [R1+0x56f8] ;  /* 0x0056f800012e7983 */ /* 0x001ea20000300a00 */
[----:B------:R-:W-:Y:S02]  /*5a0d0*/  IMAD.MOV.U32 R38, RZ, RZ, R4 ;  /* 0x000000ffff267224 */ /* 0x000fe400078e0004 */
[----:B------:R-:W-:Y:S01]  /*5a0e0*/  IMAD.MOV.U32 R39, RZ, RZ, R3 ;  /* 0x000000ffff277224 */ /* 0x000fe200078e0003 */
[----:B------:R-:W-:Y:S01]  /*5a0f0*/  STL.64 [R1+0x5640], R18 ;  /* 0x0056401201007387 */ /* 0x000fe20000100a00 */
[C---:B------:R-:W-:Y:S03]  /*5a100*/  HMMA.16816.F32 R8, R40.reuse, R6, R8 ;  /* 0x000000062808723c */ /* 0x040fe60000001808 */
[----:B---3--:R0:W-:Y:S05]  /*5a110*/  STL.64 [R1+0x5638], R16 ;  /* 0x0056381001007387 */ /* 0x0081ea0000100a00 */
[C---:B------:R-:W-:Y:S01]  /*5a120*/  HMMA.16816.F32 R36, R40.reuse, R38, R32 ;  /* 0x000000262824723c */ /* 0x040fe20000001820 */
[----:B0-----:R-:W3:Y:S04]  /*5a130*/  LDL.LU R16, [R1+0x4b0] ;  /* 0x0004b00001107983 */ /* 0x001ee80000300800 */
[----:B------:R-:W3:Y:S04]  /*5a140*/  LDL.LU R17, [R1+0x4b4] ;  /* 0x0004b40001117983 */ /* 0x000ee80000300800 */
[----:B------:R-:W3:Y:S01]  /*5a150*/  LDL.LU R18, [R1+0x4b8] ;  /* 0x0004b80001127983 */ /* 0x000ee20000300800 */
[----:B------:R-:W-:Y:S03]  /*5a160*/  HMMA.16816.F32 R48, R40, R50, R56 ;  /* 0x000000322830723c */ /* 0x000fe60000001838 */
[----:B------:R-:W3:Y:S01]  /*5a170*/  LDL.LU R19, [R1+0x4bc] ;  /* 0x0004bc0001137983 */ /* 0x000ee20000300800 */
[----:B------:R-:W-:-:S02]  /*5a180*/  IMAD.MOV.U32 R22, RZ, RZ, R2 ;  /* 0x000000ffff167224 */ /* 0x000fc400078e0002 */
[----:B------:R-:W-:Y:S02]  /*5a190*/  IMAD.MOV.U32 R23, RZ, RZ, R0 ;  /* 0x000000ffff177224 */ /* 0x000fe400078e0000 */
[----:B------:R-:W-:Y:S02]  /*5a1a0*/  IMAD.MOV.U32 R2, RZ, RZ, R6 ;  /* 0x000000ffff027224 */ /* 0x000fe400078e0006 */
[----:B------:R-:W-:Y:S01]  /*5a1b0*/  IMAD.MOV.U32 R0, RZ, RZ, R7 ;  /* 0x000000ffff007224 */ /* 0x000fe200078e0007 */
[C---:B--2---:R-:W-:Y:S11]  /*5a1c0*/  HMMA.16816.F32 R52, R40.reuse, R46, R52 ;  /* 0x0000002e2834723c */ /* 0x044ff60000001834 */
[----:B------:R-:W-:Y:S11]  /*5a1d0*/  @!UPT UIADD3 URZ, URZ, URZ, URZ ;  /* 0x0000003f3f3ff290 */ /* 0x000ff6000fffe03f */
[----:B------:R-:W-:Y:S01]  /*5a1e0*/  @!UPT UIADD3 URZ, URZ, URZ, URZ ;  /* 0x0000003f3f3ff290 */ /* 0x000fe2000fffe03f */
[----:B------:R-:W-:Y:S04]  /*5a1f0*/  STL.64 [R1+0x920], R52 ;  /* 0x0009203401007387 */ /* 0x000fe80000100a00 */
[----:B------:R0:W-:Y:S04]  /*5a200*/  STL.64 [R1+0x928], R54 ;  /* 0x0009283601007387 */ /* 0x0001e80000100a00 */
[----:B0-----:R-:W2:Y:S04]  /*5a210*/  LDL.LU.64 R54, [R1+0x56f0] ;  /* 0x0056f00001367983 */ /* 0x001ea80000300a00 */
[----:B------:R-:W2:Y:S04]  /*5a220*/  LDL.LU.64 R52, [R1+0x56e8] ;  /* 0x0056e80001347983 */ /* 0x000ea80000300a00 */
[----:B------:R0:W-:Y:S04]  /*5a230*/  STL.64 [R1+0x5630], R46 ;  /* 0x0056302e01007387 */ /* 0x0001e80000100a00 */
[----:B0-----:R-:W4:Y:S04]  /*5a240*/  LDL.64 R46, [R1+0x28] ;  /* 0x00002800012e7983 */ /* 0x001f280000100a00 */
[----:B------:R-:W2:Y:S04]  /*5a250*/  LDL.LU.64 R34, [R1+0x56e0] ;  /* 0x0056e00001227983 */ /* 0x000ea80000300a00 */
[----:B------:R-:W2:Y:S04]  /*5a260*/  LDL.LU.64 R32, [R1+0x56d8] ;  /* 0x0056d80001207983 */ /* 0x000ea80000300a00 */
[----:B------:R-:W-:Y:S04]  /*5a270*/  STL.64 [R1+0x500], R36 ;  /* 0x0005002401007387 */ /* 0x000fe80000100a00 */
[----:B------:R0:W-:Y:S04]  /*5a280*/  STL.64 [R1+0x508], R38 ;  /* 0x0005082601007387 */ /* 0x0001e80000100a00 */
[----:B0-----:R-:W2:Y:S04]  /*5a290*/  LDL.LU.64 R38, [R1+0x56d0] ;  /* 0x0056d00001267983 */ /* 0x001ea80000300a00 */
[----:B------:R-:W2:Y:S04]  /*5a2a0*/  LDL.LU.64 R36, [R1+0x56c8] ;  /* 0x0056c80001247983 */ /* 0x000ea80000300a00 */
[----:B------:R-:W-:Y:S04]  /*5a2b0*/  STL.64 [R1+0x4f0], R8 ;  /* 0x0004f00801007387 */ /* 0x000fe80000100a00 */
[----:B------:R0:W-:Y:S04]  /*5a2c0*/  STL.64 [R1+0x4f8], R10 ;  /* 0x0004f80a01007387 */ /* 0x0001e80000100a00 */
[----:B0-----:R-:W2:Y:S04]  /*5a2d0*/  LDL.LU.64 R10, [R1+0x56c0] ;  /* 0x0056c000010a7983 */ /* 0x001ea80000300a00 */
[----:B------:R-:W2:Y:S04]  /*5a2e0*/  LDL.LU R9, [R1+0x56b8] ;  /* 0x0056b80001097983 */ /* 0x000ea80000300800 */
[----:B------:R-:W2:Y:S04]  /*5a2f0*/  LDL.LU.64 R6, [R1+0x56b0] ;  /* 0x0056b00001067983 */ /* 0x000ea80000300a00 */
[----:B------:R-:W2:Y:S04]  /*5a300*/  LDL.LU R5, [R1+0x56a8] ;  /* 0x0056a80001057983 */ /* 0x000ea80000300800 */
[----:B------:R-:W2:Y:S04]  /*5a310*/  LDL.LU.64 R58, [R1+0x56a0] ;  /* 0x0056a000013a7983 */ /* 0x000ea80000300a00 */
[----:B------:R-:W-:Y:S04]  /*5a320*/  STL.64 [R1+0x4e0], R48 ;  /* 0x0004e03001007387 */ /* 0x000fe80000100a00 */
[----:B------:R0:W-:Y:S04]  /*5a330*/  STL.64 [R1+0x4e8], R50 ;  /* 0x0004e83201007387 */ /* 0x0001e80000100a00 */
[----:B0-----:R-:W2:Y:S01]  /*5a340*/  LDL.LU.64 R50, [R1+0x5698] ;  /* 0x0056980001327983 */ /* 0x001ea20000300a00 */
[C---:B---3--:R-:W-:Y:S08]  /*5a350*/  HMMA.16816.F32 R20, R40.reuse, R22, R16 ;  /* 0x000000162814723c */ /* 0x048ff00000001810 */
[C---:B----4-:R-:W-:Y:S11]  /*5a360*/  HMMA.16816.F32 R12, R40.reuse, R46, R12 ;  /* 0x0000002e280c723c */ /* 0x050ff6000000180c */
[----:B------:R-:W-:Y:S11]  /*5a370*/  @!UPT UIADD3 URZ, URZ, URZ, URZ ;  /* 0x0000003f3f3ff290 */ /* 0x000ff6000fffe03f */
[----:B------:R-:W-:Y:S01]  /*5a380*/  @!UPT UIADD3 URZ, URZ, URZ, URZ ;  /* 0x0000003f3f3ff290 */ /* 0x000fe2000fffe03f */
[----:B------:R-:W-:Y:S04]  /*5a390*/  STL.64 [R1+0x4d0], R12 ;  /* 0x0004d00c01007387 */ /* 0x000fe80000100a00 */
[----:B------:R-:W-:Y:S04]  /*5a3a0*/  STL.64 [R1+0x4d8], R14 ;  /* 0x0004d80e01007387 */ /* 0x000fe80000100a00 */
[----:B------:R-:W-:Y:S04]  /*5a3b0*/  STL.64 [R1+0x4c0], R20 ;  /* 0x0004c01401007387 */ /* 0x000fe80000100a00 */
[----:B------:R2:W-:Y:S02]  /*5a3c0*/  STL.64 [R1+0x4c8], R22 ;  /* 0x0004c81601007387 */ /* 0x0005e40000100a00 */
[C---:B--2---:R-:W-:Y:S08]  /*5a3d0*/  HMMA.16816.F32 R20, R40.reuse, R58, R28 ;  /* 0x0000003a2814723c */ /* 0x044ff0000000181c */
[----:B------:R-:W-:Y:S01]  /*5a3e0*/  HMMA.16816.F32 R16, R40, R50, R24 ;  /* 0x000000322810723c */ /* 0x000fe20000001818 */
[----:B------:R-:W-:-:S02]  /*5a3f0*/  IMAD.MOV.U32 R14, RZ, RZ, R50 ;  /* 0x000000ffff0e7224 */ /* 0x000fc400078e0032 */
[----:B------:R-:W-:Y:S11]  /*5a400*/  IMAD.MOV.U32 R13, RZ, RZ, R51 ;  /* 0x000000ffff0d7224 */ /* 0x000ff600078e0033 */
[----:B------:R-:W-:Y:S09]  /*5a410*/  @!UPT UIADD3 URZ, URZ, URZ, URZ ;  /* 0x0000003f3f3ff290 */ /* 0x000ff2000fffe03f */
[----:B------:R-:W-:Y:S04]  /*5a420*/  STL.64 [R1+0x4b0], R16 ;  /* 0x0004b01001007387 */ /* 0x000fe80000100a00 */
[----:B------:R0:W-:Y:S04]  /*5a430*/  STL.64 [R1+0x4b8], R18 ;  /* 0x0004b81201007387 */ /* 0x0001e80000100a00 */
[----:B------:R-:W2:Y:S04]  /*5a440*/  LDL.LU.64 R50, [R1+0x5690] ;  /* 0x0056900001327983 */ /* 0x000ea80000300a00 */
[----:B------:R-:W2:Y:S04]  /*5a450*/  LDL.LU.64 R48, [R1+0x5688] ;  /* 0x0056880001307983 */ /* 0x000ea80000300a00 */
[----:B------:R-:W-:Y:S01]  /*5a460*/  STL.64 [R1+0x5598], R58 ;  /* 0x0055983a01007387 */ /* 0x000fe20000100a00 */
[C---:B0-----:R-:W-:Y:S03]  /*5a470*/  HMMA.16816.F32 R16, R40.reuse, R6, R32 ;  /* 0x000000062810723c */ /* 0x041fe60000001820 */
[----:B------:R-:W-:Y:S04]  /*5a480*/  STL.64 [R1+0x4a0], R20 ;  /* 0x0004a01401007387 */ /* 0x000fe80000100a00 */
[----:B------:R-:W-:Y:S04]  /*5a490*/  STL.64 [R1+0x4a8], R22 ;  /* 0x0004a81601007387 */ /* 0x000fe80000100a00 */
[----:B------:R-:W-:Y:S04]  /*5a4a0*/  STL.64 [R1+0x5590], R6 ;  /* 0x0055900601007387 */ /* 0x000fe80000100a00 */
[----:B------:R0:W-:Y:S02]  /*5a4b0*/  STL [R1+0x5588], R5 ;  /* 0x0055880501007387 */ /* 0x0001e40000100800 */
[----:B0-----:R-:W-:Y:S06]  /*5a4c0*/  HMMA.16816.F32 R4, R40, R10, R52 ;  /* 0x0000000a2804723c */ /* 0x001fec0000001834 */
[----:B------:R-:W-:Y:S04]  /*5a4d0*/  STL.64 [R1+0x490], R16 ;  /* 0x0004901001007387 */ /* 0x000fe80000100a00 */
[----:B------:R-:W-:Y:S04]  /*5a4e0*/  STL.64 [R1+0x498], R18 ;  /* 0x0004981201007387 */ /* 0x000fe80000100a00 */
[----:B------:R-:W-:Y:S04]  /*5a4f0*/  STL.64 [R1+0x5580], R10 ;  /* 0x0055800a01007387 */ /* 0x000fe80000100a00 */
[----:B------:R0:W-:Y:S05]  /*5a500*/  STL [R1+0x5578], R9 ;  /* 0x0055780901007387 */ /* 0x0001ea0000100800 */
[----:B------:R1:W-:Y:S04]  /*5a510*/  STL.64 [R1+0x8e0], R4 ;  /* 0x0008e00401007387 */ /* 0x0003e80000100a00 */
[----:B------:R3:W-:Y:S04]  /*5a520*/  STL.64 [R1+0x8e8], R6 ;  /* 0x0008e80601007387 */ /* 0x0007e80000100a00 */
[----:B------:R-:W4:Y:S04]  /*5a530*/  LDL.LU R52, [R1+0x90] ;  /* 0x0000900001347983 */ /* 0x000f280000300800 */
[----:B------:R-:W4:Y:S04]  /*5a540*/  LDL.LU R53, [R1+0x94] ;  /* 0x0000940001357983 */ /* 0x000f280000300800 */
[----:B------:R-:W2:Y:S04]  /*5a550*/  LDL.LU R54, [R1+0x98] ;  /* 0x0000980001367983 */ /* 0x000ea80000300800 */
[----:B------:R-:W2:Y:S04]  /*5a560*/  LDL.LU R55, [R1+0x9c] ;  /* 0x00009c0001377983 */ /* 0x000ea80000300800 */
[----:B------:R-:W2:Y:S04]  /*5a570*/  LDL.LU R8, [R1+0x230] ;  /* 0x0002300001087983 */ /* 0x000ea80000300800 */
[----:B0-----:R-:W2:Y:S04]  /*5a580*/  LDL.LU R9, [R1+0x234] ;  /* 0x0002340001097983 */ /* 0x001ea80000300800 */
[----:B------:R-:W2:Y:S04]  /*5a590*/  LDL.LU R10, [R1+0x238] ;  /* 0x00023800010a7983 */ /* 0x000ea80000300800 */
[----:B------:R-:W2:Y:S04]  /*5a5a0*/  LDL.LU R11, [R1+0x23c] ;  /* 0x00023c00010b7983 */ /* 0x000ea80000300800 */
[----:B--2---:R-:W-:Y:S04]  /*5a5b0*/  STL.64 [R1+0x55a8], R10 ;  /* 0x0055a80a01007387 */ /* 0x004fe80000100a00 */
[----:B------:R-:W-:Y:S04]  /*5a5c0*/  STL.64 [R1+0x55a0], R8 ;  /* 0x0055a00801007387 */ /* 0x000fe80000100a00 */
[----:B-1----:R-:W2:Y:S04]  /*5a5d0*/  LDL.LU R4, [R1+0x240] ;  /* 0x0002400001047983 */ /* 0x002ea80000300800 */
[----:B------:R-:W2:Y:S04]  /*5a5e0*/  LDL.LU R5, [R1+0x244] ;  /* 0x0002440001057983 */ /* 0x000ea80000300800 */
[----:B---3--:R-:W3:Y:S04]  /*5a5f0*/  LDL.LU R6, [R1+0x248] ;  /* 0x0002480001067983 */ /* 0x008ee80000300800 */
[----:B------:R-:W3:Y:S01]  /*5a600*/  LDL.LU R7, [R1+0x24c] ;  /* 0x00024c0001077983 */ /* 0x000ee20000300800 */
[----:B------:R-:W-:-:S02]  /*5a610*/  IMAD.MOV.U32 R58, RZ, RZ, R14 ;  /* 0x000000ffff3a7224 */ /* 0x000fc400078e000e */
[----:B------:R-:W-:Y:S01]  /*5a620*/  IMAD.MOV.U32 R59, RZ, RZ, R13 ;  /* 0x000000ffff3b7224 */ /* 0x000fe200078e000d */
[----:B---3--:R-:W-:Y:S04]  /*5a630*/  STL.64 [R1+0x55b8], R6 ;  /* 0x0055b80601007387 */ /* 0x008fe80000100a00 */
[----:B--2---:R-:W-:Y:S04]  /*5a640*/  STL.64 [R1+0x55b0], R4 ;  /* 0x0055b00401007387 */ /* 0x004fe80000100a00 */
[----:B------:R0:W-:Y:S04]  /*5a650*/  STL.64 [R1+0x55c0], R58 ;  /* 0x0055c03a01007387 */ /* 0x0001e80000100a00 */
[----:B------:R-:W2:Y:S04]  /*5a660*/  LDL.LU R56, [R1+0x260] ;  /* 0x0002600001387983 */ /* 0x000ea80000300800 */
[----:B------:R-:W2:Y:S04]  /*5a670*/  LDL.LU R57, [R1+0x264] ;  /* 0x0002640001397983 */ /* 0x000ea80000300800 */
[----:B0-----:R-:W3:Y:S04]  /*5a680*/  LDL.LU R58, [R1+0x268] ;  /* 0x00026800013a7983 */ /* 0x001ee80000300800 */
[----:B------:R-:W3:Y:S01]  /*5a690*/  LDL.LU R59, [R1+0x26c] ;  /* 0x00026c00013b7983 */ /* 0x000ee20000300800 */
[----:B------:R-:W-:-:S02]  /*5a6a0*/  IMAD.MOV.U32 R12, RZ, RZ, R46 ;  /* 0x000000ffff0c7224 */ /* 0x000fc400078e002e */
[----:B------:R-:W-:Y:S01]  /*5a6b0*/  IMAD.MOV.U32 R3, RZ, RZ, R47 ;  /* 0x000000ffff037224 */ /* 0x000fe200078e002f */
[----:B---3--:R0:W-:Y:S04]  /*5a6c0*/  STL.64 [R1+0x55d0], R58 ;  /* 0x0055d03a01007387 */ /* 0x0081e80000100a00 */
[----:B--2---:R-:W-:Y:S01]  /*5a6d0*/  STL.64 [R1+0x55c8], R56 ;  /* 0x0055c83801007387 */ /* 0x004fe20000100a00 */
[----:B0-----:R-:W-:Y:S02]  /*5a6e0*/  IMAD.MOV.U32 R58, RZ, RZ, R12 ;  /* 0x000000ffff3a7224 */ /* 0x001fe400078e000c */
[----:B------:R-:W-:-:S05]  /*5a6f0*/  IMAD.MOV.U32 R59, RZ, RZ, R3 ;  /* 0x000000ffff3b7224 */ /* 0x000fca00078e0003 */
[----:B------:R0:W-:Y:S04]  /*5a700*/  STL.64 [R1+0x55e0], R58 ;  /* 0x0055e03a01007387 */ /* 0x0001e80000100a00 */
[----:B0-----:R-:W2:Y:S04]  /*5a710*/  LDL.64 R58, [R1+0x38] ;  /* 0x00003800013a7983 */ /* 0x001ea80000100a00 */
[----:B--2---:R-:W-:Y:S04]  /*5a720*/  STL.64 [R1+0x55f8], R58 ;  /* 0x0055f83a01007387 */ /* 0x004fe80000100a00 */
[----:B------:R-:W2:Y:S04]  /*5a730*/  LDL.64 R6, [R1+0x18] ;  /* 0x0000180001067983 */ /* 0x000ea80000100a00 */
[----:B--2---:R0:W-:Y:S04]  /*5a740*/  STL.64 [R1+0x55d8], R6 ;  /* 0x0055d80601007387 */ /* 0x0041e80000100a00 */
[----:B------:R-:W2:Y:S04]  /*5a750*/  LDL.LU R4, [R1+0x270] ;  /* 0x0002700001047983 */ /* 0x000ea80000300800 */
[----:B------:R-:W2:Y:S04]  /*5a760*/  LDL.LU R5, [R1+0x274] ;  /* 0x0002740001057983 */ /* 0x000ea80000300800 */
[----:B0-----:R-:W3:Y:S04]  /*5a770*/  LDL.LU R6, [R1+0x278] ;  /* 0x0002780001067983 */ /* 0x001ee80000300800 */
[----:B------:R-:W3:Y:S01]  /*5a780*/  LDL.LU R7, [R1+0x27c] ;  /* 0x00027c0001077983 */ /* 0x000ee20000300800 */
[----:B------:R-:W-:-:S02]  /*5a790*/  IMAD.MOV.U32 R58, RZ, RZ, R2 ;  /* 0x000000ffff3a7224 */ /* 0x000fc400078e0002 */
[----:B------:R-:W-:-:S05]  /*5a7a0*/  IMAD.MOV.U32 R59, RZ, RZ, R0 ;  /* 0x000000ffff3b7224 */ /* 0x000fca00078e0000 */
[----:B------:R-:W-:Y:S04]  /*5a7b0*/  STL.64 [R1+0x5610], R58 ;  /* 0x0056103a01007387 */ /* 0x000fe80000100a00 */
[----:B---3--:R-:W-:Y:S04]  /*5a7c0*/  STL.64 [R1+0x55f0], R6 ;  /* 0x0055f00601007387 */ /* 0x008fe80000100a00 */
[----:B--2---:R0:W-:Y:S04]  /*5a7d0*/  STL.64 [R1+0x55e8], R4 ;  /* 0x0055e80401007387 */ /* 0x0041e80000100a00 */
[----:B0-----:R-:W2:Y:S04]  /*5a7e0*/  LDL.LU R4, [R1+0x280] ;  /* 0x0002800001047983 */ /* 0x001ea80000300800 */
[----:B------:R-:W2:Y:S04]  /*5a7f0*/  LDL.LU R5, [R1+0x284] ;  /* 0x0002840001057983 */ /* 0x000ea80000300800 */
[----:B------:R-:W3:Y:S04]  /*5a800*/  LDL.LU R6, [R1+0x288] ;  /* 0x0002880001067983 */ /* 0x000ee80000300800 */
[----:B------:R-:W3:Y:S04]  /*5a810*/  LDL.LU R7, [R1+0x28c] ;  /* 0x00028c0001077983 */ /* 0x000ee80000300800 */
[----:B------:R-:W2:Y:S04]  /*5a820*/  LDL.64 R58, [R1+0x58] ;  /* 0x00005800013a7983 */ /* 0x000ea80000100a00 */
[----:B--2---:R-:W-:Y:S04]  /*5a830*/  STL.64 [R1+0x5628], R58 ;  /* 0x0056283a01007387 */ /* 0x004fe80000100a00 */
[----:B---3--:R-:W-:Y:S04]  /*5a840*/  STL.64 [R1+0x5608], R6 ;  /* 0x0056080601007387 */ /* 0x008fe80000100a00 */
[----:B------:R0:W-:Y:S04]  /*5a850*/  STL.64 [R1+0x5600], R4 ;  /* 0x0056000401007387 */ /* 0x0001e80000100a00 */
[----:B0-----:R-:W2:Y:S04]  /*5a860*/  LDL.LU R4, [R1+0x290] ;  /* 0x0002900001047983 */ /* 0x001ea80000300800 */
[----:B------:R-:W2:Y:S04]  /*5a870*/  LDL.LU R5, [R1+0x294] ;  /* 0x0002940001057983 */ /* 0x000ea80000300800 */
[----:B------:R-:W3:Y:S04]  /*5a880*/  LDL.LU R6, [R1+0x298] ;  /* 0x0002980001067983 */ /* 0x000ee80000300800 */
[----:B------:R-:W3:Y:S04]  /*5a890*/  LDL.LU R7, [R1+0x29c] ;  /* 0x00029c0001077983 */ /* 0x000ee80000300800 */
[----:B------:R-:W2:Y:S04]  /*5a8a0*/  LDL.LU R44, [R1+0x2c0] ;  /* 0x0002c000012c7983 */ /* 0x000ea80000300800 */
        /* <DEDUP_REMOVED lines=27> */
[----:B---3--:R-:W-:Y:S04]  /*5aa60*/  STL.64 [R1+0x5620], R6 ;  /* 0x0056200601007387 */ /* 0x008fe80000100a00 */
[----:B--2---:R0:W-:Y:S04]  /*5aa70*/  STL.64 [R1+0x5618], R4 ;  /* 0x0056180401007387 */ /* 0x0041e80000100a00 */
[----:B0-----:R-:W2:Y:S04]  /*5aa80*/  LDL.LU R4, [R1+0x2a0] ;  /* 0x0002a00001047983 */ /* 0x001ea80000300800 */
[----:B------:R-:W2:Y:S04]  /*5aa90*/  LDL.LU R5, [R1+0x2a4] ;  /* 0x0002a40001057983 */ /* 0x000ea80000300800 */
[----:B------:R-:W2:Y:S04]  /*5aaa0*/  LDL.LU R6, [R1+0x2a8] ;  /* 0x0002a80001067983 */ /* 0x000ea80000300800 */
[----:B------:R-:W2:Y:S04]  /*5aab0*/  LDL.LU R7, [R1+0x2ac] ;  /* 0x0002ac0001077983 */ /* 0x000ea80000300800 */
[----:B------:R-:W3:Y:S04]  /*5aac0*/  LDL.LU R8, [R1+0x250] ;  /* 0x0002500001087983 */ /* 0x000ee80000300800 */
[----:B------:R-:W3:Y:S04]  /*5aad0*/  LDL.LU R9, [R1+0x254] ;  /* 0x0002540001097983 */ /* 0x000ee80000300800 */
[----:B------:R-:W3:Y:S04]  /*5aae0*/  LDL.LU R10, [R1+0x258] ;  /* 0x00025800010a7983 */ /* 0x000ee80000300800 */
[----:B------:R-:W3:Y:S04]  /*5aaf0*/  LDL.LU R11, [R1+0x25c] ;  /* 0x00025c00010b7983 */ /* 0x000ee80000300800 */
[----:B------:R-:W2:Y:S04]  /*5ab00*/  LDL.LU R12, [R1+0xb0] ;  /* 0x0000b000010c7983 */ /* 0x000ea80000300800 */
[----:B------:R-:W2:Y:S04]  /*5ab10*/  LDL.LU R13, [R1+0xb4] ;  /* 0x0000b400010d7983 */ /* 0x000ea80000300800 */
[----:B------:R-:W2:Y:S04]  /*5ab20*/  LDL.LU R14, [R1+0xb8] ;  /* 0x0000b800010e7983 */ /* 0x000ea80000300800 */
[----:B------:R-:W2:Y:S04]  /*5ab30*/  LDL.LU R15, [R1+0xbc] ;  /* 0x0000bc00010f7983 */ /* 0x000ea80000300800 */
[----:B------:R-:W-:Y:S01]  /*5ab40*/  STL.64 [R1+0x5560], R54 ;  /* 0x0055603601007387 */ /* 0x000fe20000100a00 */
[C---:B----4-:R-:W-:Y:S03]  /*5ab50*/  HMMA.16816.F32 R32, R48.reuse, R38, R32 ;  /* 0x000000263020723c */ /* 0x050fe60000001820 */
[----:B------:R0:W-:Y:S04]  /*5ab60*/  STL.64 [R1+0x5558], R52 ;  /* 0x0055583401007387 */ /* 0x0001e80000100a00 */
[----:B0-----:R-:W4:Y:S04]  /*5ab70*/  LDL.LU R52, [R1+0xa0] ;  /* 0x0000a00001347983 */ /* 0x001f280000300800 */
[----:B------:R-:W4:Y:S04]  /*5ab80*/  LDL.LU R53, [R1+0xa4] ;  /* 0x0000a40001357983 */ /* 0x000f280000300800 */
[----:B------:R-:W4:Y:S04]  /*5ab90*/  LDL.LU R54, [R1+0xa8] ;  /* 0x0000a80001367983 */ /* 0x000f280000300800 */
[----:B------:R-:W4:Y:S04]  /*5aba0*/  LDL.LU R55, [R1+0xac] ;  /* 0x0000ac0001377983 */ /* 0x000f280000300800 */
[----:B------:R-:W2:Y:S04]  /*5abb0*/  LDL.LU R40, [R1+0x60] ;  /* 0x0000600001287983 */ /* 0x000ea80000300800 */
[----:B------:R-:W2:Y:S04]  /*5abc0*/  LDL.LU R41, [R1+0x64] ;  /* 0x0000640001297983 */ /* 0x000ea80000300800 */
[----:B------:R-:W2:Y:S04]  /*5abd0*/  LDL.LU R42, [R1+0x68] ;  /* 0x00006800012a7983 */ /* 0x000ea80000300800 */
[----:B------:R-:W2:Y:S04]  /*5abe0*/  LDL.LU R43, [R1+0x6c] ;  /* 0x00006c00012b7983 */ /* 0x000ea80000300800 */
[----:B------:R-:W-:Y:S04]  /*5abf0*/  STL.64 [R1+0x310], R32 ;  /* 0x0003102001007387 */ /* 0x000fe80000100a00 */
[----:B------:R0:W-:Y:S04]  /*5ac00*/  STL.64 [R1+0x318], R34 ;  /* 0x0003182201007387 */ /* 0x0001e80000100a00 */
[----:B0-----:R-:W2:Y:S04]  /*5ac10*/  LDL.LU.64 R34, [R1+0x5680] ;  /* 0x0056800001227983 */ /* 0x001ea80000300a00 */
[----:B------:R-:W3:Y:S01]  /*5ac20*/  LDL.LU.64 R32, [R1+0x5678] ;  /* 0x0056780001207983 */ /* 0x000ee20000300a00 */
[C---:B--2---:R-:W-:Y:S11]  /*5ac30*/  HMMA.16816.F32 R28, R48.reuse, R34, R28 ;  /* 0x00000022301c723c */ /* 0x044ff6000000181c */
[----:B------:R-:W-:Y:S11]  /*5ac40*/  @!UPT UIADD3 URZ, URZ, URZ, URZ ;  /* 0x0000003f3f3ff290 */ /* 0x000ff6000fffe03f */
[----:B------:R-:W-:Y:S01]  /*5ac50*/  @!UPT UIADD3 URZ, URZ, URZ, URZ ;  /* 0x0000003f3f3ff290 */ /* 0x000fe2000fffe03f */
        /* <DEDUP_REMOVED lines=36> */
[----:B0-----:R-:W2:Y:S02]  /*5aea0*/  LDL.LU.64 R58, [R1+0x5628] ;  /* 0x00562800013a7983 */ /* 0x001ea40000300a00 */
[C---:B--2---:R-:W-:Y:S01]  /*5aeb0*/  HMMA.16816.F32 R4, R48.reuse, R58, R4 ;  /* 0x0000003a3004723c */ /* 0x044fe20000001804 */
[----:B------:R-:W-:Y:S11]  /*5aec0*/  IMAD.MOV.U32 R61, RZ, RZ, R59 ;  /* 0x000000ffff3d7224 */ /* 0x000ff600078e003b */
[----:B------:R-:W-:Y:S11]  /*5aed0*/  @!UPT UIADD3 URZ, URZ, URZ, URZ ;  /* 0x0000003f3f3ff290 */ /* 0x000ff6000fffe03f */
[----:B------:R-:W-:Y:S04]  /*5aee0*/  STL.64 [R1+0x2a0], R4 ;  /* 0x0002a00401007387 */ /* 0x000fe80000100a00 */
[----:B------:R0:W-:Y:S04]  /*5aef0*/  STL.64 [R1+0x2a8], R6 ;  /* 0x0002a80601007387 */ /* 0x0001e80000100a00 */
[----:B0-----:R-:W2:Y:S04]  /*5af00*/  LDL.LU.64 R6, [R1+0x5620] ;  /* 0x0056200001067983 */ /* 0x001ea80000300a00 */
[----:B------:R-:W2:Y:S04]  /*5af10*/  LDL.LU.64 R4, [R1+0x5618] ;  /* 0x0056180001047983 */ /* 0x000ea80000300a00 */
[----:B------:R-:W2:Y:S04]  /*5af20*/  LDL.LU.64 R58, [R1+0x5610] ;  /* 0x00561000013a7983 */ /* 0x000ea80000300a00 */
[----:B------:R-:W-:Y:S01]  /*5af30*/  STL [R1+0x553c], R61 ;  /* 0x00553c3d01007387 */ /* 0x000fe20000100800 */
[C---:B--2---:R-:W-:Y:S03]  /*5af40*/  HMMA.16816.F32 R56, R48.reuse, R58, R4 ;  /* 0x0000003a3038723c */ /* 0x044fe60000001804 */
[----:B------:R-:W2:Y:S04]  /*5af50*/  LDL.LU.64 R6, [R1+0x5608] ;  /* 0x0056080001067983 */ /* 0x000ea80000300a00 */
[----:B------:R-:W2:Y:S11]  /*5af60*/  LDL.LU.64 R4, [R1+0x5600] ;  /* 0x0056000001047983 */ /* 0x000eb60000300a00 */
[----:B------:R-:W-:Y:S05]  /*5af70*/  @!UPT UIADD3 URZ, URZ, URZ, URZ ;  /* 0x0000003f3f3ff290 */ /* 0x000fea000fffe03f */
        /* <DEDUP_REMOVED lines=13> */
[----:B------:R-:W2:Y:S11]  /*5b050*/  LDL.LU.64 R6, [R1+0x55d8] ;  /* 0x0055d80001067983 */ /* 0x000eb60000300a00 */
[----:B------:R-:W-:Y:S09]  /*5b060*/  @!UPT UIADD3 URZ, URZ, URZ, URZ ;  /* 0x0000003f3f3ff290 */ /* 0x000ff2000fffe03f */
        /* <DEDUP_REMOVED lines=9> */
[----:B0-----:R-:W3:Y:S01]  /*5b100*/  LDL.LU.64 R58, [R1+0x55c0] ;  /* 0x0055c000013a7983 */ /* 0x001ee20000300a00 */
[----:B------:R-:W-:-:S03]  /*5b110*/  IMAD.MOV.U32 R61, RZ, RZ, R7 ;  /* 0x000000ffff3d7224 */ /* 0x000fc600078e0007 */
[----:B------:R-:W2:Y:S04]  /*5b120*/  LDL.LU.64 R6, [R1+0x55b8] ;  /* 0x0055b80001067983 */ /* 0x000ea80000300a00 */
[----:B------:R-:W2:Y:S01]  /*5b130*/  LDL.LU.64 R4, [R1+0x55b0] ;  /* 0x0055b00001047983 */ /* 0x000ea20000300a00 */
[C---:B---3--:R-:W-:Y:S03]  /*5b140*/  HMMA.16816.F32 R56, R48.reuse, R58, R8 ;  /* 0x0000003a3038723c */ /* 0x048fe60000001808 */
[----:B------:R-:W3:Y:S04]  /*5b150*/  LDL.LU.64 R10, [R1+0x55a8] ;  /* 0x0055a800010a7983 */ /* 0x000ee80000300a00 */
[----:B------:R-:W3:Y:S11]  /*5b160*/  LDL.LU.64 R8, [R1+0x55a0] ;  /* 0x0055a00001087983 */ /* 0x000ef60000300a00 */
[----:B------:R-:W-:Y:S05]  /*5b170*/  @!UPT UIADD3 URZ, URZ, URZ, URZ ;  /* 0x0000003f3f3ff290 */ /* 0x000fea000fffe03f */
        /* <DEDUP_REMOVED lines=8> */
[----:B0-----:R-:W3:Y:S04]  /*5b200*/  LDL.LU.64 R6, [R1+0x5590] ;  /* 0x0055900001067983 */ /* 0x001ee80000300a00 */
[----:B------:R-:W2:Y:S01]  /*5b210*/  LDL.LU R5, [R1+0x5588] ;  /* 0x0055880001057983 */ /* 0x000ea20000300800 */
[C---:B---3--:R-:W-:Y:S11]  /*5b220*/  HMMA.16816.F32 R8, R48.reuse, R6, R8 ;  /* 0x000000063008723c */ /* 0x048ff60000001808 */
[----:B------:R-:W-:Y:S11]  /*5b230*/  @!UPT UIADD3 URZ, URZ, URZ, URZ ;  /* 0x0000003f3f3ff290 */ /* 0x000ff6000fffe03f */
[----:B------:R-:W-:Y:S01]  /*5b240*/  @!UPT UIADD3 URZ, URZ, URZ, URZ ;  /* 0x0000003f3f3ff290 */ /* 0x000fe2000fffe03f */
[----:B------:R-:W-:Y:S04]  /*5b250*/  STL.64 [R1+0x230], R8 ;  /* 0x0002300801007387 */ /* 0x000fe80000100a00 */
[----:B------:R0:W-:Y:S04]  /*5b260*/  STL.64 [R1+0x238], R10 ;  /* 0x0002380a01007387 */ /* 0x0001e80000100a00 */
[----:B0-----:R-:W3:Y:S04]  /*5b270*/  LDL.LU.64 R10, [R1+0x5580] ;  /* 0x00558000010a7983 */ /* 0x001ee80000300a00 */
[----:B------:R-:W2:Y:S01]  /*5b280*/  LDL.LU R9, [R1+0x5578] ;  /* 0x0055780001097983 */ /* 0x000ea20000300800 */
[----:B---3--:R-:W-:Y:S03]  /*5b290*/  HMMA.16816.F32 R48, R48, R10, R12 ;  /* 0x0000000a3030723c */ /* 0x008fe6000000180c */
[----:B------:R-:W4:Y:S04]  /*5b2a0*/  LDL.LU.64 R14, [R1+0x5570] ;  /* 0x00557000010e7983 */ /* 0x000f280000300a00 */
[----:B------:R-:W4:Y:S11]  /*5b2b0*/  LDL.LU.64 R12, [R1+0x5568] ;  /* 0x00556800010c7983 */ /* 0x000f360000300a00 */
[----:B------:R-:W-:Y:S05]  /*5b2c0*/  @!UPT UIADD3 URZ, URZ, URZ, URZ ;  /* 0x0000003f3f3ff290 */ /* 0x000fea000fffe03f */
[----:B------:R-:W-:Y:S04]  /*5b2d0*/  STL.64 [R1+0x8f0], R48 ;  /* 0x0008f03001007387 */ /* 0x000fe80000100a00 */
[----:B------:R0:W-:Y:S04]  /*5b2e0*/  STL.64 [R1+0x8f8], R50 ;  /* 0x0008f83201007387 */ /* 0x0001e80000100a00 */
[----:B0-----:R-:W3:Y:S01]  /*5b2f0*/  LDL R51, [R1+0x2f60] ;  /* 0x002f600001337983 */ /* 0x001ee20000100800 */
[----:B----4-:R-:W-:Y:S11]  /*5b300*/  HMMA.16816.F32 R52, R12, R38, R52 ;  /* 0x000000260c34723c */ /* 0x010ff60000001834 */
[----:B------:R-:W-:Y:S11]  /*5b310*/  @!UPT UIADD3 URZ, URZ, URZ, URZ ;  /* 0x0000003f3f3ff290 */ /* 0x000ff6000fffe03f */
[----:B------:R-:W-:Y:S01]  /*5b320*/  @!UPT UIADD3 URZ, URZ, URZ, URZ ;  /* 0x0000003f3f3ff290 */ /* 0x000fe2000fffe03f */
[----:B------:R-:W-:Y:S04]  /*5b330*/  STL.64 [R1+0x8c0], R52 ;  /* 0x0008c03401007387 */ /* 0x000fe80000100a00 */
[----:B------:R0:W-:Y:S04]  /*5b340*/  STL.64 [R1+0x8c8], R54 ;  /* 0x0008c83601007387 */ /* 0x0001e80000100a00 */
[----:B0-----:R-:W4:Y:S04]  /*5b350*/  LDL.LU.64 R54, [R1+0x5560] ;  /* 0x0055600001367983 */ /* 0x001f280000300a00 */
[----:B------:R-:W4:Y:S01]  /*5b360*/  LDL.LU.64 R52, [R1+0x5558] ;  /* 0x0055580001347983 */ /* 0x000f220000300a00 */
[----:B------:R-:W-:-:S02]  /*5b370*/  IMAD.MOV.U32 R38, RZ, RZ, R25 ;  /* 0x000000ffff267224 */ /* 0x000fc400078e0019 */
[----:B------:R-:W-:-:S07]  /*5b380*/  IMAD.MOV.U32 R39, RZ, RZ, R24 ;  /* 0x000000ffff277224 */ /* 0x000fce00078e0018 */
[C---:B------:R-:W-:Y:S01]  /*5b390*/  HMMA.16816.F32 R24, R12.reuse, R26, R36 ;  /* 0x0000001a0c18723c */ /* 0x040fe20000001824 */
[----:B---3--:R-:W-:Y:S07]  /*5b3a0*/  LDSM.16.M88.4 R36, [R51+0xa000] ;  /* 0x00a000003324783b */ /* 0x008fee0000000200 */
[----:B----4-:R-:W-:Y:S07]  /*5b3b0*/  HMMA.16816.F32 R52, R12, R34, R52 ;  /* 0x000000220c34723c */ /* 0x010fee0000001834 */
[----:B------:R-:W-:-:S02]  /*5b3c0*/  IMAD.MOV.U32 R34, RZ, RZ, R29 ;  /* 0x000000ffff227224 */ /* 0x000fc400078e001d */
[----:B------:R-:W-:-:S07]  /*5b3d0*/  IMAD.MOV.U32 R35, RZ, RZ, R28 ;  /* 0x000000ffff237224 */ /* 0x000fce00078e001c */
[C---:B------:R-:W-:Y:S08]  /*5b3e0*/  HMMA.16816.F32 R32, R12.reuse, R30, R32 ;  /* 0x0000001e0c20723c */ /* 0x040ff00000001820 */
[----:B------:R-:W-:Y:S01]  /*5b3f0*/  HMMA.16816.F32 R28, R12, R22, R40 ;  /* 0x000000160c1c723c */ /* 0x000fe20000001828 */
[----:B------:R-:W-:Y:S04]  /*5b400*/  STL.64 [R1+0x8a0], R52 ;  /* 0x0008a03401007387 */ /* 0x000fe80000100a00 */
[----:B------:R0:W-:Y:S04]  /*5b410*/  STL.64 [R1+0x8a8], R54 ;  /* 0x0008a83601007387 */ /* 0x0001e80000100a00 */
[----:B------:R-:W-:Y:S04]  /*5b420*/  LDSM.16.M88.4 R40, [R51+0xa800] ;  /* 0x00a800003328783b */ /* 0x000fe80000000200 */
[----:B0-----:R-:W3:Y:S04]  /*5b430*/  LDL.LU.64 R54, [R1+0x5550] ;  /* 0x0055500001367983 */ /* 0x001ee80000300a00 */
[----:B------:R-:W3:Y:S07]  /*5b440*/  LDL.LU.64 R52, [R1+0x5548] ;  /* 0x0055480001347983 */ /* 0x000eee0000300a00 */
[----:B------:R-:W-:Y:S01]  /*5b450*/  IMAD.MOV.U32 R56, RZ, RZ, R28 ;  /* 0x000000ffff387224 */ /* 0x000fe200078e001c */
[----:B------:R-:W-:Y:S01]  /*5b460*/  STL.64 [R1+0x880], R32 ;  /* 0x0008802001007387 */ /* 0x000fe20000100a00 */
[----:B------:R-:W-:-:S03]  /*5b470*/  IMAD.MOV.U32 R57, RZ, RZ, R29 ;  /* 0x000000ffff397224 */ /* 0x000fc600078e001d */
[----:B------:R-:W-:Y:S04]  /*5b480*/  STL.64 [R1+0x888], R34 ;  /* 0x0008882201007387 */ /* 0x000fe80000100a00 */
[----:B------:R-:W-:Y:S04]  /*5b490*/  STL.64 [R1+0x870], R24 ;  /* 0x0008701801007387 */ /* 0x000fe80000100a00 */
[----:B------:R-:W-:Y:S04]  /*5b4a0*/  STL.64 [R1+0x878], R26 ;  /* 0x0008781a01007387 */ /* 0x000fe80000100a00 */
[----:B------:R-:W-:Y:S04]  /*5b4b0*/  STL.64 [R1+0x868], R30 ;  /* 0x0008681e01007387 */ /* 0x000fe80000100a00 */
[----:B------:R-:W-:Y:S04]  /*5b4c0*/  STL.64 [R1+0x54b0], R58 ;  /* 0x0054b03a01007387 */ /* 0x000fe80000100a00 */
[----:B------:R0:W-:Y:S04]  /*5b4d0*/  STL.64 [R1+0x54a8], R56 ;  /* 0x0054a83801007387 */ /* 0x0001e80000100a00 */
[----:B------:R-:W-:Y:S04]  /*5b4e0*/  LDSM.16.M88.4 R28, [R51+0x9000] ;  /* 0x00900000331c783b */ /* 0x000fe80000000200 */
[----:B------:R-:W-:Y:S04]  /*5b4f0*/  LDSM.16.M88.4 R32, [R51+0x9800] ;  /* 0x009800003320783b */ /* 0x000fe80000000200 */
[----:B0-----:R-:W4:Y:S01]  /*5b500*/  LDL R57, [R1+0xb4c] ;  /* 0x000b4c0001397983 */ /* 0x001f220000100800 */
[----:B---3--:R-:W-:Y:S07]  /*5b510*/  HMMA.16816.F32 R24, R12, R18, R52 ;  /* 0x000000120c18723c */ /* 0x008fee0000001834 */
[----:B------:R-:W-:-:S02]  /*5b520*/  IMAD.MOV.U32 R54, RZ, RZ, R17 ;  /* 0x000000ffff367224 */ /* 0x000fc400078e0011 */
[----:B------:R-:W-:Y:S02]  /*5b530*/  IMAD.MOV.U32 R55, RZ, RZ, R16 ;  /* 0x000000ffff377224 */ /* 0x000fe400078e0010 */
[----:B------:R-:W-:Y:S02]  /*5b540*/  IMAD.MOV.U32 R52, RZ, RZ, R21 ;  /* 0x000000ffff347224 */ /* 0x000fe400078e0015 */
[----:B------:R-:W-:Y:S02]  /*5b550*/  IMAD.MOV.U32 R53, RZ, RZ, R20 ;  /* 0x000000ffff357224 */ /* 0x000fe400078e0014 */
[----:B------:R-:W-:Y:S04]  /*5b560*/  LDSM.16.M88.4 R20, [R51+0x8000] ;  /* 0x008000003314783b */ /* 0x000fe80000000200 */
[----:B----4-:R-:W0:Y:S04]  /*5b570*/  LDSM.16.MT88.4 R16, [R57+0x2000] ;  /* 0x002000003910783b */ /* 0x010e280000004200 */
[----:B------:R-:W-:Y:S04]  /*5b580*/  STL.64 [R1+0x850], R24 ;  /* 0x0008501801007387 */ /* 0x000fe80000100a00 */
[----:B------:R-:W-:Y:S04]  /*5b590*/  STL.64 [R1+0x858], R26 ;  /* 0x0008581a01007387 */ /* 0x000fe80000100a00 */
[----:B------:R-:W1:Y:S04]  /*5b5a0*/  LDSM.16.M88.4 R24, [R51+0x8800] ;  /* 0x008800003318783b */ /* 0x000e680000000200 */
[----:B0-----:R-:W-:Y:S04]  /*5b5b0*/  STL.64 [R1+0x5498], R18 ;  /* 0x0054981201007387 */ /* 0x001fe80000100a00 */
[----:B------:R0:W-:Y:S02]  /*5b5c0*/  STL.64 [R1+0x5490], R16 ;  /* 0x0054901001007387 */ /* 0x0001e40000100a00 */
[----:B0-----:R-:W-:Y:S02]  /*5b5d0*/  HMMA.16816.F32 R16, R12, R46, R52 ;  /* 0x0000002e0c10723c */ /* 0x001fe40000001834 */
[----:B------:R-:W0:Y:S04]  /*5b5e0*/  LDSM.16.M88.4 R44, [R51+0xb000] ;  /* 0x00b00000332c783b */ /* 0x000e280000000200 */
[----:B------:R-:W-:Y:S04]  /*5b5f0*/  STL [R1+0x4efc], R22 ;  /* 0x004efc1601007387 */ /* 0x000fe80000100800 */
[----:B------:R-:W-:Y:S04]  /*5b600*/  STL [R1+0x4ef8], R23 ;  /* 0x004ef81701007387 */ /* 0x000fe80000100800 */
[----:B------:R-:W-:Y:S04]  /*5b610*/  STL.64 [R1+0x54a0], R20 ;  /* 0x0054a01401007387 */ /* 0x000fe80000100a00 */
[----:B-1----:R-:W-:Y:S04]  /*5b620*/  STL [R1+0x4ef0], R26 ;  /* 0x004ef01a01007387 */ /* 0x002fe80000100800 */
[----:B------:R-:W-:Y:S04]  /*5b630*/  STL [R1+0x4eec], R27 ;  /* 0x004eec1b01007387 */ /* 0x000fe80000100800 */
[----:B------:R-:W-:Y:S04]  /*5b640*/  STL.64 [R1+0x5488], R24 ;  /* 0x0054881801007387 */ /* 0x000fe80000100a00 */
[----:B------:R-:W-:Y:S04]  /*5b650*/  STL.64 [R1+0x54c0], R30 ;  /* 0x0054c01e01007387 */ /* 0x000fe80000100a00 */
[----:B------:R-:W-:Y:S04]  /*5b660*/  STL.64 [R1+0x54b8], R28 ;  /* 0x0054b81c01007387 */ /* 0x000fe80000100a00 */
[----:B------:R-:W-:Y:S04]  /*5b670*/  STL [R1+0x4ef4], R34 ;  /* 0x004ef42201007387 */ /* 0x000fe80000100800 */
[----:B------:R-:W-:Y:S04]  /*5b680*/  STL [R1+0x4ee8], R35 ;  /* 0x004ee82301007387 */ /* 0x000fe80000100800 */
[----:B------:R-:W-:Y:S04]  /*5b690*/  STL.64 [R1+0x54c8], R32 ;  /* 0x0054c82001007387 */ /* 0x000fe80000100a00 */
[----:B------:R-:W-:Y:S04]  /*5b6a0*/  STL [R1+0x4f38], R38 ;  /* 0x004f382601007387 */ /* 0x000fe80000100800 */
[----:B------:R-:W-:Y:S04]  /*5b6b0*/  STL [R1+0x4f00], R39 ;  /* 0x004f002701007387 */ /* 0x000fe80000100800 */
[----:B------:R-:W-:Y:S04]  /*5b6c0*/  STL.64 [R1+0x54d0], R36 ;  /* 0x0054d02401007387 */ /* 0x000fe80000100a00 */
[----:B------:R-:W-:Y:S04]  /*5b6d0*/  STL [R1+0x4f40], R42 ;  /* 0x004f402a01007387 */ /* 0x000fe80000100800 */
[----:B------:R-:W-:Y:S04]  /*5b6e0*/  STL [R1+0x4f3c], R43 ;  /* 0x004f3c2b01007387 */ /* 0x000fe80000100800 */
[----:B------:R-:W-:Y:S04]  /*5b6f0*/  STL.64 [R1+0x54d8], R40 ;  /* 0x0054d82801007387 */ /* 0x000fe80000100a00 */
[----:B0-----:R-:W-:Y:S04]  /*5b700*/  STL [R1+0x4f48], R46 ;  /* 0x004f482e01007387 */ /* 0x001fe80000100800 */
[----:B------:R-:W-:Y:S04]  /*5b710*/  STL.64 [R1+0x800], R16 ;  /* 0x0008001001007387 */ /* 0x000fe80000100a00 */
[----:B------:R-:W0:Y:S04]  /*5b720*/  LDSM.16.M88.4 R20, [R51+0xb800] ;  /* 0x00b800003314783b */ /* 0x000e280000000200 */
[----:B------:R-:W-:Y:S04]  /*5b730*/  STL.64 [R1+0x808], R18 ;  /* 0x0008081201007387 */ /* 0x000fe80000100a00 */
[----:B------:R-:W1:Y:S04]  /*5b740*/  LDSM.16.M88.4 R16, [R51+0xc000] ;  /* 0x00c000003310783b */ /* 0x000e680000000200 */
[----:B------:R-:W-:Y:S04]  /*5b750*/  STL [R1+0x4f44], R47 ;  /* 0x004f442f01007387 */ /* 0x000fe80000100800 */
[----:B------:R-:W-:Y:S04]  /*5b760*/  STL.64 [R1+0x54e0], R44 ;  /* 0x0054e02c01007387 */ /* 0x000fe80000100a00 */
[----:B------:R-:W-:Y:S04]  /*5b770*/  LDSM.16.M88.4 R24, [R51+0xf000] ;  /* 0x00f000003318783b */ /* 0x000fe80000000200 */
[----:B------:R-:W-:Y:S04]  /*5b780*/  LDSM.16.MT88.4 R52, [R57+0x2080] ;  /* 0x002080003934783b */ /* 0x000fe80000004200 */
[----:B0-----:R-:W-:Y:S04]  /*5b790*/  STL.64 [R1+0xd0], R20 ;  /* 0x0000d01401007387 */ /* 0x001fe80000100a00 */
[----:B------:R-:W-:Y:S04]  /*5b7a0*/  STL.64 [R1+0xd8], R22 ;  /* 0x0000d81601007387 */ /* 0x000fe80000100a00 */
[----:B-1----:R-:W-:Y:S01]  /*5b7b0*/  STL.64 [R1+0xc0], R16 ;  /* 0x0000c01001007387 */ /* 0x002fe20000100a00 */
[----:B------:R-:W-:-:S02]  /*5b7c0*/  IMAD.MOV.U32 R3, RZ, RZ, R16 ;  /* 0x000000ffff037224 */ /* 0x000fc400078e0010 */
[----:B------:R-:W-:Y:S01]  /*5b7d0*/  IMAD.MOV.U32 R4, RZ, RZ, R17 ;  /* 0x000000ffff047224 */ /* 0x000fe200078e0011 */
[----:B------:R-:W-:Y:S04]  /*5b7e0*/  STL.64 [R1+0xc8], R18 ;  /* 0x0000c81201007387 */ /* 0x000fe80000100a00 */
[----:B------:R-:W0:Y:S04]  /*5b7f0*/  LDSM.16.M88.4 R16, [R51+0xc800] ;  /* 0x00c800003310783b */ /* 0x000e280000000200 */
[----:B------:R-:W-:Y:S04]  /*5b800*/  STL.64 [R1+0x54f0], R6 ;  /* 0x0054f00601007387 */ /* 0x000fe80000100a00 */
[----:B--2---:R-:W-:Y:S04]  /*5b810*/  STL.64 [R1+0x54e8], R4 ;  /* 0x0054e80401007387 */ /* 0x004fe80000100a00 */
[----:B------:R-:W1:Y:S04]  /*5b820*/  LDSM.16.M88.4 R20, [R51+0xd000] ;  /* 0x00d000003314783b */ /* 0x000e680000000200 */
[----:B------:R-:W2:Y:S04]  /*5b830*/  LDSM.16.M88.4 R4, [R51+0xe000] ;  /* 0x00e000003304783b */ /* 0x000ea80000000200 */
[----:B0-----:R-:W-:Y:S01]  /*5b840*/  STL.64 [R1+0xb0], R16 ;  /* 0x0000b01001007387 */ /* 0x001fe20000100a00 */
[----:B------:R-:W-:-:S02]  /*5b850*/  IMAD.MOV.U32 R60, RZ, RZ, R16 ;  /* 0x000000ffff3c7224 */ /* 0x000fc400078e0010 */
[----:B------:R-:W-:Y:S01]  /*5b860*/  IMAD.MOV.U32 R0, RZ, RZ, R17 ;  /* 0x000000ffff007224 */ /* 0x000fe200078e0011 */
[----:B------:R-:W-:Y:S04]  /*5b870*/  STL.64 [R1+0xb8], R18 ;  /* 0x0000b81201007387 */ /* 0x000fe80000100a00 */
[----:B------:R-:W0:Y:S04]  /*5b880*/  LDSM.16.M88.4 R16, [R51+0xd800] ;  /* 0x00d800003310783b */ /* 0x000e280000000200 */
[----:B-1----:R-:W-:Y:S04]  /*5b890*/  STL.64 [R1+0xa0], R20 ;  /* 0x0000a01401007387 */ /* 0x002fe80000100a00 */
[----:B------:R-:W-:Y:S01]  /*5b8a0*/  STL.64 [R1+0xa8], R22 ;  /* 0x0000a81601007387 */ /* 0x000fe20000100a00 */
[----:B--2---:R-:W-:-:S03]  /*5b8b0*/  IMAD.MOV.U32 R8, RZ, RZ, R5 ;  /* 0x000000ffff087224 */ /* 0x004fc600078e0005 */
[----:B0-----:R-:W-:Y:S04]  /*5b8c0*/  STL.64 [R1+0x90], R16 ;  /* 0x0000901001007387 */ /* 0x001fe80000100a00 */
[----:B------:R-:W-:Y:S04]  /*5b8d0*/  STL.64 [R1+0x98], R18 ;  /* 0x0000981201007387 */ /* 0x000fe80000100a00 */
[----:B------:R-:W-:Y:S04]  /*5b8e0*/  STL.64 [R1+0x80], R4 ;  /* 0x0000800401007387 */ /* 0x000fe80000100a00 */
[----:B------:R0:W-:Y:S04]  /*5b8f0*/  STL.64 [R1+0x88], R6 ;  /* 0x0000880601007387 */ /* 0x0001e80000100a00 */
[----:B------:R-:W-:Y:S04]  /*5b900*/  STL.64 [R1+0x5500], R10 ;  /* 0x0055000a01007387 */ /* 0x000fe80000100a00 */
[----:B------:R-:W-:Y:S04]  /*5b910*/  STL.64 [R1+0x54f8], R8 ;  /* 0x0054f80801007387 */ /* 0x000fe80000100a00 */
[----:B------:R-:W2:Y:S04]  /*5b920*/  LDL.LU R58, [R1+0x8] ;  /* 0x00000800013a7983 */ /* 0x000ea80000300800 */
[----:B------:R-:W2:Y:S01]  /*5b930*/  LDL.LU R59, [R1+0xc] ;  /* 0x00000c00013b7983 */ /* 0x000ea20000300800 */
[----:B------:R-:W-:-:S03]  /*5b940*/  IMAD.MOV.U32 R35, RZ, RZ, R61 ;  /* 0x000000ffff237224 */ /* 0x000fc600078e003d */
[----:B------:R-:W1:Y:S04]  /*5b950*/  LDSM.16.M88.4 R16, [R51+0xe800] ;  /* 0x00e800003310783b */ /* 0x000e680000000200 */
[----:B------:R-:W3:Y:S04]  /*5b960*/  LDSM.16.M88.4 R48, [R51+0xf800] ;  /* 0x00f800003330783b */ /* 0x000ee80000000200 */
[----:B--2---:R2:W-:Y:S04]  /*5b970*/  STL.64 [R1+0x5508], R58 ;  /* 0x0055083a01007387 */ /* 0x0045e80000100a00 */
[----:B------:R-:W4:Y:S04]  /*5b980*/  LDL.LU R28, [R1+0x8b0] ;  /* 0x0008b000011c7983 */ /* 0x000f280000300800 */
[----:B------:R-:W4:Y:S04]  /*5b990*/  LDL.LU R29, [R1+0x8b4] ;  /* 0x0008b400011d7983 */ /* 0x000f280000300800 */
[----:B------:R-:W2:Y:S04]  /*5b9a0*/  LDL.LU R30, [R1+0x8b8] ;  /* 0x0008b800011e7983 */ /* 0x000ea80000300800 */
[----:B------:R-:W2:Y:S04]  /*5b9b0*/  LDL.LU R31, [R1+0x8bc] ;  /* 0x0008bc00011f7983 */ /* 0x000ea80000300800 */
[----:B--2---:R-:W-:Y:S04]  /*5b9c0*/  STL.64 [R1+0x5518], R30 ;  /* 0x0055181e01007387 */ /* 0x004fe80000100a00 */
[----:B----4-:R2:W-:Y:S04]  /*5b9d0*/  STL.64 [R1+0x5510], R28 ;  /* 0x0055101c01007387 */ /* 0x0105e80000100a00 */
[----:B------:R-:W4:Y:S04]  /*5b9e0*/  LDL.LU R34, [R1+0x18] ;  /* 0x0000180001227983 */ /* 0x000f280000300800 */
[----:B------:R-:W0:Y:S04]  /*5b9f0*/  LDL.LU R61, [R1+0x5540] ;  /* 0x00554000013d7983 */ /* 0x000e280000300800 */
[----:B----4-:R4:W-:Y:S04]  /*5ba00*/  STL.64 [R1+0x5520], R34 ;  /* 0x0055202201007387 */ /* 0x0109e80000100a00 */
[----:B------:R-:W2:Y:S04]  /*5ba10*/  LDL.LU R36, [R1+0x890] ;  /* 0x0008900001247983 */ /* 0x000ea80000300800 */
[----:B------:R-:W2:Y:S04]  /*5ba20*/  LDL.LU R37, [R1+0x894] ;  /* 0x0008940001257983 */ /* 0x000ea80000300800 */
[----:B------:R-:W2:Y:S04]  /*5ba30*/  LDL.LU R38, [R1+0x898] ;  /* 0x0008980001267983 */ /* 0x000ea80000300800 */
[----:B------:R-:W2:Y:S01]  /*5ba40*/  LDL.LU R39, [R1+0x89c] ;  /* 0x00089c0001277983 */ /* 0x000ea20000300800 */
[----:B0-----:R-:W-:-:S03]  /*5ba50*/  IMAD.MOV.U32 R7, RZ, RZ, R61 ;  /* 0x000000ffff077224 */ /* 0x001fc600078e003d */
[----:B--2---:R-:W-:Y:S04]  /*5ba60*/  STL.64 [R1+0x5530], R38 ;  /* 0x0055302601007387 */ /* 0x004fe80000100a00 */
        /* <DEDUP_REMOVED lines=12> */
[----:B------:R-:W3:Y:S04]  /*5bb30*/  LDL.LU R29, [R1+0x7d4] ;  /* 0x0007d400011d7983 */ /* 0x000ee80000300800 */
[----:B------:R-:W3:Y:S04]  /*5bb40*/  LDL.LU R30, [R1+0x7d8] ;  /* 0x0007d800011e7983 */ /* 0x000ee80000300800 */
[----:B------:R-:W3:Y:S04]  /*5bb50*/  LDL.LU R31, [R1+0x7dc] ;  /* 0x0007dc00011f7983 */ /* 0x000ee80000300800 */
[----:B----4-:R-:W4:Y:S01]  /*5bb60*/  LDL.LU R34, [R1+0x58] ;  /* 0x0000580001227983 */ /* 0x010f220000300800 */
[----:B--2---:R-:W-:-:S03]  /*5bb70*/  IMAD.MOV.U32 R35, RZ, RZ, R61 ;  /* 0x000000ffff237224 */ /* 0x004fc600078e003d */
[----:B------:R-:W2:Y:S04]  /*5bb80*/  LDL.LU R61, [R1+0x5538] ;  /* 0x00553800013d7983 */ /* 0x000ea80000300800 */
        /* <DEDUP_REMOVED lines=12> */
[----:B-1----:R0:W-:Y:S04]  /*5bc50*/  STL.64 [R1+0x70], R16 ;  /* 0x0000701001007387 */ /* 0x0021e80000100a00 */
[----:B------:R1:W-:Y:S01]  /*5bc60*/  STL.64 [R1+0x78], R18 ;  /* 0x0000781201007387 */ /* 0x0003e20000100a00 */
[C---:B---3--:R-:W-:Y:S03]  /*5bc70*/  HMMA.16816.F32 R56, R12.reuse, R58, R28 ;  /* 0x0000003a0c38723c */ /* 0x048fe6000000181c */
[----:B0-----:R-:W3:Y:S04]  /*5bc80*/  LDL.LU R16, [R1+0x900] ;  /* 0x0009000001107983 */ /* 0x001ee80000300800 */
[----:B------:R0:W-:Y:S04]  /*5bc90*/  STL.64 [R1+0x60], R24 ;  /* 0x0000601801007387 */ /* 0x0001e80000100a00 */
[----:B------:R0:W-:Y:S04]  /*5bca0*/  STL.64 [R1+0x68], R26 ;  /* 0x0000681a01007387 */ /* 0x0001e80000100a00 */
[----:B------:R-:W3:Y:S04]  /*5bcb0*/  LDL.LU R17, [R1+0x904] ;  /* 0x0009040001117983 */ /* 0x000ee80000300800 */
[----:B-1----:R-:W3:Y:S04]  /*5bcc0*/  LDL.LU R18, [R1+0x908] ;  /* 0x0009080001127983 */ /* 0x002ee80000300800 */
[----:B------:R-:W3:Y:S04]  /*5bcd0*/  LDL.LU R19, [R1+0x90c] ;  /* 0x00090c0001137983 */ /* 0x000ee80000300800 */
[----:B0-----:R-:W3:Y:S04]  /*5bce0*/  LDL.LU R24, [R1+0x470] ;  /* 0x0004700001187983 */ /* 0x001ee80000300800 */
[----:B------:R-:W3:Y:S04]  /*5bcf0*/  LDL.LU R25, [R1+0x474] ;  /* 0x0004740001197983 */ /* 0x000ee80000300800 */
[----:B------:R-:W3:Y:S04]  /*5bd00*/  LDL.LU R26, [R1+0x478] ;  /* 0x00047800011a7983 */ /* 0x000ee80000300800 */
[----:B------:R-:W3:Y:S04]  /*5bd10*/  LDL.LU R27, [R1+0x47c] ;  /* 0x00047c00011b7983 */ /* 0x000ee80000300800 */
[----:B------:R-:W-:Y:S04]  /*5bd20*/  STL.64 [R1+0x53d8], R50 ;  /* 0x0053d83201007387 */ /* 0x000fe80000100a00 */
[----:B------:R0:W-:Y:S04]  /*5bd30*/  STL.64 [R1+0x53d0], R48 ;  /* 0x0053d03001007387 */ /* 0x0001e80000100a00 */
        /* <DEDUP_REMOVED lines=9> */
[----:B------:R-:W3:Y:S01]  /*5bdd0*/  LDL.LU R55, [R1+0x91c] ;  /* 0x00091c0001377983 */ /* 0x000ee20000300800 */
[----:B----4-:R-:W-:Y:S03]  /*5bde0*/  HMMA.16816.F32 R32, R12, R34, R36 ;  /* 0x000000220c20723c */ /* 0x010fe60000001824 */
[----:B------:R-:W4:Y:S04]  /*5bdf0*/  LDL.LU.64 R38, [R1+0x5530] ;  /* 0x0055300001267983 */ /* 0x000f280000300a00 */
[----:B------:R-:W4:Y:S11]  /*5be00*/  LDL.LU.64 R36, [R1+0x5528] ;  /* 0x0055280001247983 */ /* 0x000f360000300a00 */
[----:B------:R-:W-:Y:S05]  /*5be10*/  @!UPT UIADD3 URZ, URZ, URZ, URZ ;  /* 0x0000003f3f3ff290 */ /* 0x000fea000fffe03f */
[----:B------:R-:W-:Y:S04]  /*5be20*/  STL.64 [R1+0x840], R32 ;  /* 0x0008402001007387 */ /* 0x000fe80000100a00 */
[----:B------:R0:W-:Y:S04]  /*5be30*/  STL.64 [R1+0x848], R34 ;  /* 0x0008482201007387 */ /* 0x0001e80000100a00 */
[----:B0-----:R-:W4:Y:S04]  /*5be40*/  LDL.LU.64 R34, [R1+0x5520] ;  /* 0x0055200001227983 */ /* 0x001f280000300a00 */
[----:B------:R-:W3:Y:S04]  /*5be50*/  LDL.LU.64 R30, [R1+0x5518] ;  /* 0x00551800011e7983 */ /* 0x000ee80000300a00 */
[----:B------:R-:W3:Y:S04]  /*5be60*/  LDL.LU.64 R28, [R1+0x5510] ;  /* 0x00551000011c7983 */ /* 0x000ee80000300a00 */
[----:B------:R-:W-:Y:S04]  /*5be70*/  STL.64 [R1+0x830], R56 ;  /* 0x0008303801007387 */ /* 0x000fe80000100a00 */
[----:B------:R0:W-:Y:S04]  /*5be80*/  STL.64 [R1+0x838], R58 ;  /* 0x0008383a01007387 */ /* 0x0001e80000100a00 */
[----:B0-----:R-:W3:Y:S01]  /*5be90*/  LDL.LU.64 R58, [R1+0x5508] ;  /* 0x00550800013a7983 */ /* 0x001ee20000300a00 */
[----:B------:R-:W-:-:S02]  /*5bea0*/  IMAD.MOV.U32 R2, RZ, RZ, R4 ;  /* 0x000000ffff027224 */ /* 0x000fc400078e0004 */
[C---:B--2---:R-:W-:Y:S01]  /*5beb0*/  HMMA.16816.F32 R4, R12.reuse, R6, R8 ;  /* 0x000000060c04723c */ /* 0x044fe20000001808 */
[----:B------:R-:W2:Y:S04]  /*5bec0*/  LDL.LU.64 R10, [R1+0x5500] ;  /* 0x00550000010a7983 */ /* 0x000ea80000300a00 */
[----:B------:R-:W2:Y:S03]  /*5bed0*/  LDL.LU.64 R8, [R1+0x54f8] ;  /* 0x0054f80001087983 */ /* 0x000ea60000300a00 */
[C---:B------:R-:W-:Y:S11]  /*5bee0*/  HMMA.16816.F32 R40, R12.reuse, R42, R44 ;  /* 0x0000002a0c28723c */ /* 0x040ff6000000182c */
[----:B------:R-:W-:Y:S04]  /*5bef0*/  @!UPT UIADD3 URZ, URZ, URZ, URZ ;  /* 0x0000003f3f3ff290 */ /* 0x000fe8000fffe03f */
[----:B------:R-:W-:Y:S04]  /*5bf00*/  STL.64 [R1+0x820], R4 ;  /* 0x0008200401007387 */ /* 0x000fe80000100a00 */
[----:B------:R0:W-:Y:S04]  /*5bf10*/  STL.64 [R1+0x828], R6 ;  /* 0x0008280601007387 */ /* 0x0001e80000100a00 */
[----:B0-----:R-:W2:Y:S04]  /*5bf20*/  LDL.LU.64 R6, [R1+0x54f0] ;  /* 0x0054f00001067983 */ /* 0x001ea80000300a00 */
[----:B------:R-:W2:Y:S04]  /*5bf30*/  LDL.LU.64 R4, [R1+0x54e8] ;  /* 0x0054e80001047983 */ /* 0x000ea80000300a00 */
[----:B------:R-:W2:Y:S04]  /*5bf40*/  LDL.LU.64 R44, [R1+0x54e0] ;  /* 0x0054e000012c7983 */ /* 0x000ea80000300a00 */
[----:B------:R0:W-:Y:S04]  /*5bf50*/  STL.64 [R1+0x810], R40 ;  /* 0x0008102801007387 */ /* 0x0001e80000100a00 */
[----:B------:R-:W-:Y:S04]  /*5bf60*/  STL.64 [R1+0x818], R42 ;  /* 0x0008182a01007387 */ /* 0x000fe80000100a00 */
[----:B0-----:R-:W2:Y:S01]  /*5bf70*/  LDL.LU.64 R40, [R1+0x54d8] ;  /* 0x0054d80001287983 */ /* 0x001ea20000300a00 */
[C---:B----4-:R-:W-:Y:S03]  /*5bf80*/  HMMA.16816.F32 R32, R12.reuse, R34, R36 ;  /* 0x000000220c20723c */ /* 0x050fe60000001824 */
[----:B------:R-:W4:Y:S05]  /*5bf90*/  LDL.LU.64 R36, [R1+0x54d0] ;  /* 0x0054d00001247983 */ /* 0x000f2a0000300a00 */
[C---:B---3--:R-:W-:Y:S11]  /*5bfa0*/  HMMA.16816.F32 R56, R12.reuse, R58, R28 ;  /* 0x0000003a0c38723c */ /* 0x048ff6000000181c */
[----:B------:R-:W-:Y:S04]  /*5bfb0*/  @!UPT UIADD3 URZ, URZ, URZ, URZ ;  /* 0x0000003f3f3ff290 */ /* 0x000fe8000fffe03f */
[----:B------:R0:W-:Y:S04]  /*5bfc0*/  STL.64 [R1+0x7f0], R32 ;  /* 0x0007f02001007387 */ /* 0x0001e80000100a00 */
[----:B------:R-:W-:Y:S04]  /*5bfd0*/  STL.64 [R1+0x7f8], R34 ;  /* 0x0007f82201007387 */ /* 0x000fe80000100a00 */
[----:B0-----:R-:W3:Y:S04]  /*5bfe0*/  LDL.LU.64 R32, [R1+0x54c8] ;  /* 0x0054c80001207983 */ /* 0x001ee80000300a00 */
[----:B------:R-:W3:Y:S04]  /*5bff0*/  LDL.LU.64 R30, [R1+0x54c0] ;  /* 0x0054c000011e7983 */ /* 0x000ee80000300a00 */
[----:B------:R-:W3:Y:S04]  /*5c000*/  LDL.LU.64 R28, [R1+0x54b8] ;  /* 0x0054b800011c7983 */ /* 0x000ee80000300a00 */
[----:B------:R-:W-:Y:S04]  /*5c010*/  STL.64 [R1+0x7e0], R56 ;  /* 0x0007e03801007387 */ /* 0x000fe80000100a00 */
[----:B------:R0:W-:Y:S04]  /*5c020*/  STL.64 [R1+0x7e8], R58 ;  /* 0x0007e83a01007387 */ /* 0x0001e80000100a00 */
[----:B0-----:R-:W3:Y:S04]  /*5c030*/  LDL.LU.64 R58, [R1+0x54b0] ;  /* 0x0054b000013a7983 */ /* 0x001ee80000300a00 */
[----:B------:R-:W4:Y:S01]  /*5c040*/  LDL.LU.64 R56, [R1+0x54a8] ;  /* 0x0054a80001387983 */ /* 0x000f220000300a00 */
[C---:B--2---:R-:W-:Y:S08]  /*5c050*/  HMMA.16816.F32 R52, R12.reuse, R6, R52 ;  /* 0x000000060c34723c */ /* 0x044ff00000001834 */
[C---:B---3--:R-:W-:Y:S08]  /*5c060*/  HMMA.16816.F32 R20, R12.reuse, R58, R20 ;  /* 0x0000003a0c14723c */ /* 0x048ff00000001814 */
[----:B------:R-:W-:Y:S11]  /*5c070*/  HMMA.16816.F32 R12, R12, R10, R16 ;  /* 0x0000000a0c0c723c */ /* 0x000ff60000001810 */
[----:B------:R-:W-:Y:S04]  /*5c080*/  @!UPT UIADD3 URZ, URZ, URZ, URZ ;  /* 0x0000003f3f3ff290 */ /* 0x000fe8000fffe03f */
[----:B------:R0:W-:Y:S04]  /*5c090*/  STL.64 [R1+0x7d0], R20 ;  /* 0x0007d01401007387 */ /* 0x0001e80000100a00 */
[----:B------:R-:W-:Y:S04]  /*5c0a0*/  STL.64 [R1+0x7d8], R22 ;  /* 0x0007d81601007387 */ /* 0x000fe80000100a00 */
[----:B0-----:R-:W2:Y:S04]  /*5c0b0*/  LDL.LU.64 R20, [R1+0x54a0] ;  /* 0x0054a00001147983 */ /* 0x001ea80000300a00 */
[----:B----4-:R0:W-:Y:S04]  /*5c0c0*/  STL.64 [R1+0x5058], R56 ;  /* 0x0050583801007387 */ /* 0x0101e80000100a00 */
[----:B0-----:R-:W3:Y:S04]  /*5c0d0*/  LDL.LU R56, [R1+0x450] ;  /* 0x0004500001387983 */ /* 0x001ee80000300800 */
[----:B------:R-:W3:Y:S04]  /*5c0e0*/  LDL.LU R57, [R1+0x454] ;  /* 0x0004540001397983 */ /* 0x000ee80000300800 */
[----:B------:R-:W3:Y:S04]  /*5c0f0*/  LDL.LU R58, [R1+0x458] ;  /* 0x00045800013a7983 */ /* 0x000ee80000300800 */
[----:B------:R-:W3:Y:S04]  /*5c100*/  LDL.LU R59, [R1+0x45c] ;  /* 0x00045c00013b7983 */ /* 0x000ee80000300800 */
[----:B------:R0:W-:Y:S04]  /*5c110*/  STL.64 [R1+0x7c0], R52 ;  /* 0x0007c03401007387 */ /* 0x0001e80000100a00 */
[----:B------:R1:W-:Y:S04]  /*5c120*/  STL.64 [R1+0x7c8], R54 ;  /* 0x0007c83601007387 */ /* 0x0003e80000100a00 */
[----:B0-----:R-:W4:Y:S04]  /*5c130*/  LDL.LU R52, [R1+0x430] ;  /* 0x0004300001347983 */ /* 0x001f280000300800 */
[----:B------:R-:W4:Y:S04]  /*5c140*/  LDL.LU R53, [R1+0x434] ;  /* 0x0004340001357983 */ /* 0x000f280000300800 */
[----:B-1----:R-:W4:Y:S04]  /*5c150*/  LDL.LU R54, [R1+0x438] ;  /* 0x0004380001367983 */ /* 0x002f280000300800 */
[----:B------:R-:W4:Y:S04]  /*5c160*/  LDL.LU R55, [R1+0x43c] ;  /* 0x00043c0001377983 */ /* 0x000f280000300800 */
[----:B------:R-:W2:Y:S04]  /*5c170*/  LDL.LU.64 R18, [R1+0x5498] ;  /* 0x0054980001127983 */ /* 0x000ea80000300a00 */
[----:B------:R-:W2:Y:S04]  /*5c180*/  LDL.LU.64 R16, [R1+0x5490] ;  /* 0x0054900001107983 */ /* 0x000ea80000300a00 */
        /* <DEDUP_REMOVED lines=9> */
[----:B------:R0:W-:Y:S04]  /*5c220*/  STL.64 [R1+0x470], R24 ;  /* 0x0004701801007387 */ /* 0x0001e80000100a00 */
[----:B------:R1:W-:Y:S04]  /*5c230*/  STL.64 [R1+0x478], R26 ;  /* 0x0004781a01007387 */ /* 0x0003e80000100a00 */
[----:B0-----:R-:W2:Y:S01]  /*5c240*/  LDL.LU.64 R24, [R1+0x5488] ;  /* 0x0054880001187983 */ /* 0x001ea20000300a00 */
[C---:B---3--:R-:W-:Y:S11]  /*5c250*/  HMMA.16816.F32 R56, R16.reuse, R28, R56 ;  /* 0x0000001c1038723c */ /* 0x048ff60000001838 */
[----:B------:R-:W-:Y:S11]  /*5c260*/  @!UPT UIADD3 URZ, URZ, URZ, URZ ;  /* 0x0000003f3f3ff290 */ /* 0x000ff6000fffe03f */
[----:B------:R-:W-:Y:S02]  /*5c270*/  @!UPT UIADD3 URZ, URZ, URZ, URZ ;  /* 0x0000003f3f3ff290 */ /* 0x000fe4000fffe03f */
[----:B-1----:R-:W-:Y:S02]  /*5c280*/  IMAD.MOV.U32 R26, RZ, RZ, R56 ;  /* 0x000000ffff1a7224 */ /* 0x002fe400078e0038 */
[----:B------:R-:W-:Y:S01]  /*5c290*/  IMAD.MOV.U32 R27, RZ, RZ, R57 ;  /* 0x000000ffff1b7224 */ /* 0x000fe200078e0039 */
        /* <DEDUP_REMOVED lines=8> */
[----:B------:R-:W-:Y:S04]  /*5c320*/  STL.64 [R1+0x53a0], R30 ;  /* 0x0053a01e01007387 */ /* 0x000fe80000100a00 */
[----:B------:R-:W-:Y:S04]  /*5c330*/  STL.64 [R1+0x5398], R28 ;  /* 0x0053981c01007387 */ /* 0x000fe80000100a00 */
[----:B------:R-:W3:Y:S01]  /*5c340*/  LDL.LU.64 R56, [R1+0xa0] ;  /* 0x0000a00001387983 */ /* 0x000ee20000300a00 */
[----:B------:R-:W-:Y:S01]  /*5c350*/  HMMA.16816.F32 R12, R16, R32, R12 ;  /* 0x00000020100c723c */ /* 0x000fe2000000180c */
[----:B------:R-:W-:-:S02]  /*5c360*/  IMAD.MOV.U32 R51, RZ, RZ, R61 ;  /* 0x000000ffff337224 */ /* 0x000fc400078e003d */
[----:B------:R-:W-:Y:S11]  /*5c370*/  IMAD.MOV.U32 R61, RZ, RZ, R59 ;  /* 0x000000ffff3d7224 */ /* 0x000ff600078e003b */
[----:B------:R-:W-:Y:S10]  /*5c380*/  @!UPT UIADD3 URZ, URZ, URZ, URZ ;  /* 0x0000003f3f3ff290 */ /* 0x000ff4000fffe03f */
[----:B------:R-:W-:Y:S02]  /*5c390*/  IMAD.MOV.U32 R39, RZ, RZ, R12 ;  /* 0x000000ffff277224 */ /* 0x000fe400078e000c */
[----:B------:R-:W-:Y:S02]  /*5c3a0*/  IMAD.MOV.U32 R22, RZ, RZ, R13 ;  /* 0x000000ffff167224 */ /* 0x000fe400078e000d */
[----:B------:R-:W-:Y:S02]  /*5c3b0*/  IMAD.MOV.U32 R23, RZ, RZ, R14 ;  /* 0x000000ffff177224 */ /* 0x000fe400078e000e */
[----:B------:R-:W-:Y:S02]  /*5c3c0*/  IMAD.MOV.U32 R34, RZ, RZ, R15 ;  /* 0x000000ffff227224 */ /* 0x000fe400078e000f */
[----:B----4-:R-:W-:Y:S01]  /*5c3d0*/  HMMA.16816.F32 R12, R16, R36, R52 ;  /* 0x00000024100c723c */ /* 0x010fe20000001834 */
[----:B------:R-:W-:Y:S11]  /*5c3e0*/  IMAD.MOV.U32 R35, RZ, RZ, R58 ;  /* 0x000000ffff237224 */ /* 0x000ff600078e003a */
[----:B------:R-:W-:Y:S11]  /*5c3f0*/  @!UPT UIADD3 URZ, URZ, URZ, URZ ;  /* 0x0000003f3f3ff290 */ /* 0x000ff6000fffe03f */
[----:B------:R-:W-:Y:S01]  /*5c400*/  @!UPT UIADD3 URZ, URZ, URZ, URZ ;  /* 0x0000003f3f3ff290 */ /* 0x000fe2000fffe03f */
[----:B------:R-:W-:Y:S01]  /*5c410*/  IMAD.MOV.U32 R46, RZ, RZ, R15 ;  /* 0x000000ffff2e7224 */ /* 0x000fe200078e000f */
[----:B---3--:R-:W-:Y:S04]  /*5c420*/  STL.64 [R1+0x5430], R56 ;  /* 0x0054303801007387 */ /* 0x008fe80000100a00 */
[----:B------:R0:W-:Y:S04]  /*5c430*/  STL [R1+0x4f54], R61 ;  /* 0x004f543d01007387 */ /* 0x0001e80000100800 */
[----:B------:R1:W-:Y:S04]  /*5c440*/  STL [R1+0x4f50], R27 ;  /* 0x004f501b01007387 */ /* 0x0003e80000100800 */
[----:B------:R3:W-:Y:S01]  /*5c450*/  STL [R1+0x4f4c], R26 ;  /* 0x004f4c1a01007387 */ /* 0x0007e20000100800 */
[----:B0-----:R-:W-:-:S02]  /*5c460*/  IMAD.MOV.U32 R61, RZ, RZ, R12 ;  /* 0x000000ffff3d7224 */ /* 0x001fc400078e000c */
[----:B-1----:R-:W-:Y:S02]  /*5c470*/  IMAD.MOV.U32 R27, RZ, RZ, R13 ;  /* 0x000000ffff1b7224 */ /* 0x002fe400078e000d */
[----:B---3--:R-:W-:Y:S02]  /*5c480*/  IMAD.MOV.U32 R26, RZ, RZ, R14 ;  /* 0x000000ffff1a7224 */ /* 0x008fe400078e000e */
[----:B--2---:R-:W-:Y:S01]  /*5c490*/  HMMA.16816.F32 R12, R16, R40, R48 ;  /* 0x00000028100c723c */ /* 0x004fe20000001830 */
[----:B------:R-:W-:Y:S04]  /*5c4a0*/  STL.64 [R1+0x53b0], R34 ;  /* 0x0053b02201007387 */ /* 0x000fe80000100a00 */
[----:B------:R-:W-:Y:S04]  /*5c4b0*/  STL.64 [R1+0x53a8], R32 ;  /* 0x0053a82001007387 */ /* 0x000fe80000100a00 */
[----:B------:R-:W-:Y:S04]  /*5c4c0*/  STL [R1+0x4fc8], R23 ;  /* 0x004fc81701007387 */ /* 0x000fe80000100800 */
[----:B------:R-:W-:Y:S04]  /*5c4d0*/  STL [R1+0x4fb4], R22 ;  /* 0x004fb41601007387 */ /* 0x000fe80000100800 */
[----:B------:R-:W-:Y:S04]  /*5c4e0*/  STL.64 [R1+0x53e0], R20 ;  /* 0x0053e01401007387 */ /* 0x000fe80000100a00 */
[----:B------:R-:W-:Y:S03]  /*5c4f0*/  STL [R1+0x4fb0], R39 ;  /* 0x004fb02701007387 */ /* 0x000fe60000100800 */
[----:B------:R-:W-:Y:S01]  /*5c500*/  IMAD.MOV.U32 R38, RZ, RZ, R15 ;  /* 0x000000ffff267224 */ /* 0x000fe200078e000f */
[----:B------:R-:W-:Y:S01]  /*5c510*/  STL [R1+0x4fd8], R46 ;  /* 0x004fd82e01007387 */ /* 0x000fe20000100800 */
[----:B------:R-:W-:-:S02]  /*5c520*/  IMAD.MOV.U32 R42, RZ, RZ, R13 ;  /* 0x000000ffff2a7224 */ /* 0x000fc400078e000d */
[----:B------:R-:W-:Y:S01]  /*5c530*/  IMAD.MOV.U32 R43, RZ, RZ, R14 ;  /* 0x000000ffff2b7224 */ /* 0x000fe200078e000e */
[----:B------:R-:W-:Y:S04]  /*5c540*/  STL [R1+0x4fd4], R26 ;  /* 0x004fd41a01007387 */ /* 0x000fe80000100800 */
[----:B------:R-:W-:Y:S04]  /*5c550*/  STL [R1+0x4fd0], R27 ;  /* 0x004fd01b01007387 */ /* 0x000fe80000100800 */
[----:B------:R0:W-:Y:S04]  /*5c560*/  STL.64 [R1+0x53e8], R24 ;  /* 0x0053e81801007387 */ /* 0x0001e80000100a00 */
[----:B------:R-:W-:Y:S04]  /*5c570*/  STL [R1+0x4fcc], R61 ;  /* 0x004fcc3d01007387 */ /* 0x000fe80000100800 */
[----:B------:R-:W-:Y:S04]  /*5c580*/  STL [R1+0x5408], R38 ;  /* 0x0054082601007387 */ /* 0x000fe80000100800 */
[----:B------:R-:W-:Y:S04]  /*5c590*/  STL.64 [R1+0x5400], R36 ;  /* 0x0054002401007387 */ /* 0x000fe80000100a00 */
[----:B------:R-:W-:Y:S04]  /*5c5a0*/  STL.64 [R1+0x53f8], R42 ;  /* 0x0053f82a01007387 */ /* 0x000fe80000100a00 */
[----:B------:R-:W-:Y:S04]  /*5c5b0*/  STL.64 [R1+0x53f0], R40 ;  /* 0x0053f02801007387 */ /* 0x000fe80000100a00 */
[----:B------:R-:W2:Y:S04]  /*5c5c0*/  LDL.LU R52, [R1+0x410] ;  /* 0x0004100001347983 */ /* 0x000ea80000300800 */
[----:B------:R-:W2:Y:S04]  /*5c5d0*/  LDL.LU R53, [R1+0x414] ;  /* 0x0004140001357983 */ /* 0x000ea80000300800 */
[----:B------:R-:W3:Y:S04]  /*5c5e0*/  LDL.LU R54, [R1+0x418] ;  /* 0x0004180001367983 */ /* 0x000ee80000300800 */
[----:B------:R-:W3:Y:S01]  /*5c5f0*/  LDL.LU R55, [R1+0x41c] ;  /* 0x00041c0001377983 */ /* 0x000ee20000300800 */
[----:B------:R-:W-:-:S03]  /*5c600*/  IMAD.MOV.U32 R51, RZ, RZ, R5 ;  /* 0x000000ffff337224 */ /* 0x000fc600078e0005 */
[----:B---3--:R-:W-:Y:S04]  /*5c610*/  STL.64 [R1+0x5418], R54 ;  /* 0x0054183601007387 */ /* 0x008fe80000100a00 */
[----:B--2---:R-:W-:Y:S04]  /*5c620*/  STL.64 [R1+0x5410], R52 ;  /* 0x0054103401007387 */ /* 0x004fe80000100a00 */
[----:B------:R-:W2:Y:S04]  /*5c630*/  LDL.LU R48, [R1+0x730] ;  /* 0x0007300001307983 */ /* 0x000ea80000300800 */
[----:B------:R-:W2:Y:S04]  /*5c640*/  LDL.LU R49, [R1+0x734] ;  /* 0x0007340001317983 */ /* 0x000ea80000300800 */
[----:B------:R-:W3:Y:S04]  /*5c650*/  LDL.LU R50, [R1+0x738] ;  /* 0x0007380001327983 */ /* 0x000ee80000300800 */
[----:B------:R-:W4:Y:S04]  /*5c660*/  LDL.LU R5, [R1+0x5480] ;  /* 0x0054800001057983 */ /* 0x000f280000300800 */
[----:B---3--:R-:W-:Y:S04]  /*5c670*/  STL.64 [R1+0x5428], R50 ;  /* 0x0054283201007387 */ /* 0x008fe80000100a00 */
[----:B--2---:R-:W-:Y:S04]  /*5c680*/  STL.64 [R1+0x5420], R48 ;  /* 0x0054203001007387 */ /* 0x004fe80000100a00 */
[----:B0-----:R-:W2:Y:S04]  /*5c690*/  LDL.LU R24, [R1+0x740] ;  /* 0x0007400001187983 */ /* 0x001ea80000300800 */
[----:B------:R-:W2:Y:S04]  /*5c6a0*/  LDL.LU R25, [R1+0x744] ;  /* 0x0007440001197983 */ /* 0x000ea80000300800 */
[----:B------:R-:W3:Y:S04]  /*5c6b0*/  LDL.LU R26, [R1+0x748] ;  /* 0x00074800011a7983 */ /* 0x000ee80000300800 */
[----:B------:R-:W3:Y:S01]  /*5c6c0*/  LDL.LU R27, [R1+0x74c] ;  /* 0x00074c00011b7983 */ /* 0x000ee20000300800 */
[----:B------:R-:W-:-:S02]  /*5c6d0*/  IMAD.MOV.U32 R32, RZ, RZ, R60 ;  /* 0x000000ffff207224 */ /* 0x000fc400078e003c */
[----:B------:R-:W-:Y:S01]  /*5c6e0*/  IMAD.MOV.U32 R33, RZ, RZ, R0 ;  /* 0x000000ffff217224 */ /* 0x000fe200078e0000 */
[----:B---3--:R-:W-:Y:S04]  /*5c6f0*/  STL.64 [R1+0x5440], R26 ;  /* 0x0054401a01007387 */ /* 0x008fe80000100a00 */
[----:B--2---:R0:W-:Y:S04]  /*5c700*/  STL.64 [R1+0x5438], R24 ;  /* 0x0054381801007387 */ /* 0x0041e80000100a00 */
[----:B------:R-:W2:Y:S04]  /*5c710*/  LDL.LU R60, [R1+0x547c] ;  /* 0x00547c00013c7983 */ /* 0x000ea80000300800 */
[----:B------:R-:W3:Y:S01]  /*5c720*/  LDL.LU R0, [R1+0x5478] ;  /* 0x0054780001007983 */ /* 0x000ee20000300800 */
[----:B0-----:R-:W-:-:S02]  /*5c730*/  IMAD.MOV.U32 R24, RZ, RZ, R3 ;  /* 0x000000ffff187224 */ /* 0x001fc400078e0003 */
[----:B------:R-:W-:Y:S01]  /*5c740*/  IMAD.MOV.U32 R25, RZ, RZ, R4 ;  /* 0x000000ffff197224 */ /* 0x000fe200078e0004 */
[----:B------:R0:W-:Y:S04]  /*5c750*/  STL.64 [R1+0x5448], R32 ;  /* 0x0054482001007387 */ /* 0x0001e80000100a00 */
[----:B------:R-:W2:Y:S04]  /*5c760*/  LDL.LU R3, [R1+0x5474] ;  /* 0x0054740001037983 */ /* 0x000ea80000300800 */
[----:B------:R-:W2:Y:S04]  /*5c770*/  LDL.LU R4, [R1+0x5470] ;  /* 0x0054700001047983 */ /* 0x000ea80000300800 */
[----:B------:R-:W-:Y:S04]  /*5c780*/  STL.64 [R1+0x5450], R24 ;  /* 0x0054501801007387 */ /* 0x000fe80000100a00 */
[----:B0-----:R-:W2:Y:S04]  /*5c790*/  LDL.LU R32, [R1+0x790] ;  /* 0x0007900001207983 */ /* 0x001ea80000300800 */
[----:B------:R-:W2:Y:S04]  /*5c7a0*/  LDL.LU R33, [R1+0x794] ;  /* 0x0007940001217983 */ /* 0x000ea80000300800 */
[----:B------:R-:W2:Y:S04]  /*5c7b0*/  LDL.LU R34, [R1+0x798] ;  /* 0x0007980001227983 */ /* 0x000ea80000300800 */
[----:B------:R-:W2:Y:S01]  /*5c7c0*/  LDL.LU R35, [R1+0x79c] ;  /* 0x00079c0001237983 */ /* 0x000ea20000300800 */
[----:B------:R-:W-:-:S02]  /*5c7d0*/  IMAD.MOV.U32 R47, RZ, RZ, R12 ;  /* 0x000000ffff2f7224 */ /* 0x000fc400078e000c */
[----:B------:R-:W-:Y:S02]  /*5c7e0*/  IMAD.MOV.U32 R40, RZ, RZ, R2 ;  /* 0x000000ffff287224 */ /* 0x000fe400078e0002 */
[----:B----4-:R-:W-:Y:S01]  /*5c7f0*/  IMAD.MOV.U32 R39, RZ, RZ, R5 ;  /* 0x000000ffff277224 */ /* 0x010fe200078e0005 */
[----:B--2---:R-:W-:Y:S04]  /*5c800*/  STL.64 [R1+0x5460], R34 ;  /* 0x0054602201007387 */ /* 0x004fe80000100a00 */
[----:B------:R0:W-:Y:S04]  /*5c810*/  STL.64 [R1+0x5458], R32 ;  /* 0x0054582001007387 */ /* 0x0001e80000100a00 */
[----:B0-----:R-:W2:Y:S04]  /*5c820*/  LDL.LU R32, [R1+0x940] ;  /* 0x0009400001207983 */ /* 0x001ea80000300800 */
[----:B------:R-:W2:Y:S04]  /*5c830*/  LDL.LU R33, [R1+0x944] ;  /* 0x0009440001217983 */ /* 0x000ea80000300800 */
[----:B------:R-:W2:Y:S04]  /*5c840*/  LDL.LU R34, [R1+0x948] ;  /* 0x0009480001227983 */ /* 0x000ea80000300800 */
[----:B------:R-:W2:Y:S04]  /*5c850*/  LDL.LU R35, [R1+0x94c] ;  /* 0x00094c0001237983 */ /* 0x000ea80000300800 */
[----:B------:R-:W4:Y:S04]  /*5c860*/  LDL.LU R12, [R1+0x7a0] ;  /* 0x0007a000010c7983 */ /* 0x000f280000300800 */
[----:B------:R-:W4:Y:S04]  /*5c870*/  LDL.LU R13, [R1+0x7a4] ;  /* 0x0007a400010d7983 */ /* 0x000f280000300800 */
[----:B------:R-:W4:Y:S04]  /*5c880*/  LDL.LU R14, [R1+0x7a8] ;  /* 0x0007a800010e7983 */ /* 0x000f280000300800 */
[----:B------:R-:W4:Y:S04]  /*5c890*/  LDL.LU R15, [R1+0x7ac] ;  /* 0x0007ac00010f7983 */ /* 0x000f280000300800 */
        /* <DEDUP_REMOVED lines=10> */
[----:B------:R-:W-:-:S03]  /*5c940*/  IMAD.MOV.U32 R48, RZ, RZ, R4 ;  /* 0x000000ffff307224 */ /* 0x000fc600078e0004 */
[----:B------:R-:W0:Y:S01]  /*5c950*/  LDSM.16.MT88.4 R4, [R9+0x2000] ;  /* 0x002000000904783b */ /* 0x000e220000004200 */
[----:B------:R-:W-:-:S03]  /*5c960*/  IMAD.MOV.U32 R41, RZ, RZ, R8 ;  /* 0x000000ffff297224 */ /* 0x000fc600078e0008 */
[----:B------:R-:W4:Y:S04]  /*5c970*/  LDL.LU R8, [R1+0x5468] ;  /* 0x0054680001087983 */ /* 0x000f280000300800 */
[----:B------:R-:W4:Y:S04]  /*5c980*/  LDL.LU R36, [R1+0x750] ;  /* 0x0007500001247983 */ /* 0x000f280000300800 */
[----:B------:R-:W4:Y:S01]  /*5c990*/  LDL.LU R37, [R1+0x754] ;  /* 0x0007540001257983 */ /* 0x000f220000300800 */
[----:B---3--:R-:W-:-:S03]  /*5c9a0*/  IMAD.MOV.U32 R51, RZ, RZ, R0 ;  /* 0x000000ffff337224 */ /* 0x008fc600078e0000 */
[----:B------:R-:W3:Y:S04]  /*5c9b0*/  LDL.64 R52, [R1+0x90] ;  /* 0x0000900001347983 */ /* 0x000ee80000100a00 */
[----:B------:R-:W3:Y:S01]  /*5c9c0*/  LDL.64 R20, [R1+0x70] ;  /* 0x0000700001147983 */ /* 0x000ee20000100a00 */
[----:B------:R-:W-:-:S03]  /*5c9d0*/  IMAD.MOV.U32 R38, RZ, RZ, R60 ;  /* 0x000000ffff267224 */ /* 0x000fc600078e003c */
[----:B------:R-:W-:Y:S01]  /*5c9e0*/  STL [R1+0x4fdc], R47 ;  /* 0x004fdc2f01007387 */ /* 0x000fe20000100800 */
[----:B------:R-:W-:-:S03]  /*5c9f0*/  IMAD.MOV.U32 R49, RZ, RZ, R3 ;  /* 0x000000ffff317224 */ /* 0x000fc600078e0003 */
[----:B0-----:R-:W-:Y:S04]  /*5ca00*/  STL.64 [R1+0x52e8], R6 ;  /* 0x0052e80601007387 */ /* 0x001fe80000100a00 */
[----:B------:R0:W-:Y:S04]  /*5ca10*/  STL.64 [R1+0x52e0], R4 ;  /* 0x0052e00401007387 */ /* 0x0001e80000100a00 */
[----:B0-----:R-:W3:Y:S01]  /*5ca20*/  LDL.64 R4, [R1+0x60] ;  /* 0x0000600001047983 */ /* 0x001ee20000100a00 */
[C---:B--2---:R-:W-:Y:S08]  /*5ca30*/  HMMA.16816.F32 R32, R16.reuse, R44, R32 ;  /* 0x0000002c1020723c */ /* 0x044ff00000001820 */
[----:B----4-:R-:W-:Y:S11]  /*5ca40*/  HMMA.16816.F32 R12, R16, R24, R12 ;  /* 0x00000018100c723c */ /* 0x010ff6000000180c */
[----:B------:R-:W-:Y:S05]  /*5ca50*/  @!UPT UIADD3 URZ, URZ, URZ, URZ ;  /* 0x0000003f3f3ff290 */ /* 0x000fea000fffe03f */
[----:B------:R-:W-:Y:S02]  /*5ca60*/  IMAD.MOV.U32 R0, RZ, RZ, R35 ;  /* 0x000000ffff007224 */ /* 0x000fe400078e0023 */
[----:B------:R-:W-:Y:S02]  /*5ca70*/  IMAD.MOV.U32 R60, RZ, RZ, R32 ;  /* 0x000000ffff3c7224 */ /* 0x000fe400078e0020 */
[----:B------:R-:W-:Y:S02]  /*5ca80*/  IMAD.MOV.U32 R3, RZ, RZ, R33 ;  /* 0x000000ffff037224 */ /* 0x000fe400078e0021 */
[----:B------:R-:W-:Y:S02]  /*5ca90*/  IMAD.MOV.U32 R50, RZ, RZ, R2 ;  /* 0x000000ffff327224 */ /* 0x000fe400078e0002 */
[----:B------:R-:W-:Y:S02]  /*5caa0*/  IMAD.MOV.U32 R2, RZ, RZ, R34 ;  /* 0x000000ffff027224 */ /* 0x000fe400078e0022 */
[----:B------:R-:W2:Y:S04]  /*5cab0*/  LDL.LU.64 R34, [R1+0x5460] ;  /* 0x0054600001227983 */ /* 0x000ea80000300a00 */
[----:B------:R-:W2:Y:S04]  /*5cac0*/  LDL.LU.64 R32, [R1+0x5458] ;  /* 0x0054580001207983 */ /* 0x000ea80000300a00 */
[----:B------:R0:W-:Y:S04]  /*5cad0*/  STL.64 [R1+0x7a0], R12 ;  /* 0x0007a00c01007387 */ /* 0x0001e80000100a00 */
[----:B------:R-:W-:Y:S01]  /*5cae0*/  STL.64 [R1+0x7a8], R14 ;  /* 0x0007a80e01007387 */ /* 0x000fe20000100a00 */
[----:B0-----:R-:W-:-:S02]  /*5caf0*/  IMAD.MOV.U32 R13, RZ, RZ, R24 ;  /* 0x000000ffff0d7224 */ /* 0x001fc400078e0018 */
[----:B------:R-:W-:Y:S02]  /*5cb00*/  IMAD.MOV.U32 R12, RZ, RZ, R25 ;  /* 0x000000ffff0c7224 */ /* 0x000fe400078e0019 */
[----:B------:R-:W2:Y:S02]  /*5cb10*/  LDL.LU.64 R24, [R1+0x5450] ;  /* 0x0054500001187983 */ /* 0x000ea40000300a00 */
[C---:B--2---:R-:W-:Y:S02]  /*5cb20*/  HMMA.16816.F32 R24, R16.reuse, R24, R32 ;  /* 0x000000181018723c */ /* 0x044fe40000001820 */
[----:B------:R-:W2:Y:S11]  /*5cb30*/  LDL.LU.64 R32, [R1+0x5448] ;  /* 0x0054480001207983 */ /* 0x000eb60000300a00 */
[----:B------:R-:W-:Y:S10]  /*5cb40*/  @!UPT UIADD3 URZ, URZ, URZ, URZ ;  /* 0x0000003f3f3ff290 */ /* 0x000ff4000fffe03f */
[----:B------:R-:W-:Y:S04]  /*5cb50*/  STL.64 [R1+0x790], R24 ;  /* 0x0007901801007387 */ /* 0x000fe80000100a00 */
[----:B------:R0:W-:Y:S04]  /*5cb60*/  STL.64 [R1+0x798], R26 ;  /* 0x0007981a01007387 */ /* 0x0001e80000100a00 */
[----:B0-----:R-:W4:Y:S04]  /*5cb70*/  LDL.LU.64 R26, [R1+0x5440] ;  /* 0x00544000011a7983 */ /* 0x001f280000300a00 */
[----:B------:R-:W4:Y:S01]  /*5cb80*/  LDL.LU.64 R24, [R1+0x5438] ;  /* 0x0054380001187983 */ /* 0x000f220000300a00 */
[C---:B--2---:R-:W-:Y:S03]  /*5cb90*/  HMMA.16816.F32 R32, R16.reuse, R32, R56 ;  /* 0x000000201020723c */ /* 0x044fe60000001838 */
[----:B------:R-:W2:Y:S05]  /*5cba0*/  LDL.LU.64 R56, [R1+0x5430] ;  /* 0x0054300001387983 */ /* 0x000eaa0000300a00 */
[C---:B---3--:R-:W-:Y:S11]  /*5cbb0*/  HMMA.16816.F32 R48, R16.reuse, R52, R48 ;  /* 0x000000341030723c */ /* 0x048ff60000001830 */
[----:B------:R-:W-:Y:S04]  /*5cbc0*/  @!UPT UIADD3 URZ, URZ, URZ, URZ ;  /* 0x0000003f3f3ff290 */ /* 0x000fe8000fffe03f */
        /* <DEDUP_REMOVED lines=23> */
[----:B------:R-:W2:Y:S01]  /*5cd40*/  LDL.LU.64 R48, [R1+0x5420] ;  /* 0x0054200001307983 */ /* 0x000ea20000300a00 */
[----:B------:R-:W-:Y:S01]  /*5cd50*/  HMMA.16816.F32 R40, R16, R40, R36 ;  /* 0x000000281028723c */ /* 0x000fe20000001824 */
[----:B------:R-:W-:-:S02]  /*5cd60*/  IMAD.MOV.U32 R7, RZ, RZ, R52 ;  /* 0x000000ffff077224 */ /* 0x000fc400078e0034 */
[----:B------:R-:W-:Y:S01]  /*5cd70*/  IMAD.MOV.U32 R6, RZ, RZ, R53 ;  /* 0x000000ffff067224 */ /* 0x000fe200078e0035 */
[----:B------:R-:W3:Y:S04]  /*5cd80*/  LDL.LU.64 R54, [R1+0x5418] ;  /* 0x0054180001367983 */ /* 0x000ee80000300a00 */
[----:B----4-:R-:W-:Y:S01]  /*5cd90*/  HMMA.16816.F32 R24, R16, R20, R24 ;  /* 0x000000141018723c */ /* 0x010fe20000001818 */
[----:B------:R-:W3:Y:S04]  /*5cda0*/  LDL.LU.64 R52, [R1+0x5410] ;  /* 0x0054100001347983 */ /* 0x000ee80000300a00 */
[----:B------:R-:W4:Y:S04]  /*5cdb0*/  LDL.LU R38, [R1+0x5408] ;  /* 0x0054080001267983 */ /* 0x000f280000300800 */
[----:B------:R-:W3:Y:S06]  /*5cdc0*/  LDL.LU.64 R36, [R1+0x5400] ;  /* 0x0054000001247983 */ /* 0x000eec0000300a00 */
[----:B------:R-:W-:Y:S04]  /*5cdd0*/  STL.64 [R1+0x750], R40 ;  /* 0x0007502801007387 */ /* 0x000fe80000100a00 */
[----:B------:R0:W-:Y:S01]  /*5cde0*/  STL.64 [R1+0x758], R42 ;  /* 0x0007582a01007387 */ /* 0x0001e20000100a00 */
[----:B------:R-:W-:-:S02]  /*5cdf0*/  IMAD.MOV.U32 R15, RZ, RZ, R20 ;  /* 0x000000ffff0f7224 */ /* 0x000fc400078e0014 */
[----:B------:R-:W-:Y:S01]  /*5ce00*/  IMAD.MOV.U32 R14, RZ, RZ, R21 ;  /* 0x000000ffff0e7224 */ /* 0x000fe200078e0015 */
[----:B0-----:R-:W3:Y:S04]  /*5ce10*/  LDL.LU.64 R42, [R1+0x53f8] ;  /* 0x0053f800012a7983 */ /* 0x001ee80000300a00 */
[----:B------:R-:W3:Y:S04]  /*5ce20*/  LDL.LU.64 R40, [R1+0x53f0] ;  /* 0x0053f00001287983 */ /* 0x000ee80000300a00 */
[----:B------:R0:W-:Y:S04]  /*5ce30*/  STL.64 [R1+0x740], R24 ;  /* 0x0007401801007387 */ /* 0x0001e80000100a00 */
[----:B------:R-:W-:Y:S04]  /*5ce40*/  STL.64 [R1+0x748], R26 ;  /* 0x0007481a01007387 */ /* 0x000fe80000100a00 */
        /* <DEDUP_REMOVED lines=8> */
[----:B------:R-:W3:Y:S04]  /*5ced0*/  LDL.LU.64 R48, [R1+0x53d0] ;  /* 0x0053d00001307983 */ /* 0x000ee80000300a00 */
[----:B------:R-:W-:Y:S01]  /*5cee0*/  STL.64 [R1+0x5300], R4 ;  /* 0x0053000401007387 */ /* 0x000fe20000100a00 */
[----:B---3--:R-:W-:Y:S03]  /*5cef0*/  HMMA.16816.F32 R16, R16, R48, R52 ;  /* 0x000000301010723c */ /* 0x008fe60000001834 */
[----:B------:R-:W3:Y:S04]  /*5cf00*/  LDL.LU.64 R54, [R1+0x53c8] ;  /* 0x0053c80001367983 */ /* 0x000ee80000300a00 */
[----:B------:R-:W3:Y:S11]  /*5cf10*/  LDL.LU.64 R52, [R1+0x53c0] ;  /* 0x0053c00001347983 */ /* 0x000ef60000300a00 */
[----:B------:R-:W-:Y:S05]  /*5cf20*/  @!UPT UIADD3 URZ, URZ, URZ, URZ ;  /* 0x0000003f3f3ff290 */ /* 0x000fea000fffe03f */
[----:B------:R0:W-:Y:S04]  /*5cf30*/  STL.64 [R1+0x410], R16 ;  /* 0x0004101001007387 */ /* 0x0001e80000100a00 */
[----:B------:R1:W-:Y:S04]  /*5cf40*/  STL.64 [R1+0x418], R18 ;  /* 0x0004181201007387 */ /* 0x0003e80000100a00 */
[----:B0-----:R-:W4:Y:S04]  /*5cf50*/  LDL.LU R16, [R1+0x1e0] ;  /* 0x0001e00001107983 */ /* 0x001f280000300800 */
[----:B------:R-:W4:Y:S01]  /*5cf60*/  LDL.LU R17, [R1+0x1e4] ;  /* 0x0001e40001117983 */ /* 0x000f220000300800 */
[----:B-1----:R-:W-:-:S03]  /*5cf70*/  IMAD.MOV.U32 R19, RZ, RZ, R8 ;  /* 0x000000ffff137224 */ /* 0x002fc600078e0008 */
[----:B------:R-:W4:Y:S04]  /*5cf80*/  LDL.LU R18, [R1+0x1e8] ;  /* 0x0001e80001127983 */ /* 0x000f280000300800 */
[----:B------:R-:W4:Y:S04]  /*5cf90*/  LDL.LU R8, [R1+0x53b8] ;  /* 0x0053b80001087983 */ /* 0x000f280000300800 */
[----:B--2---:R-:W-:Y:S04]  /*5cfa0*/  STL.64 [R1+0x52f8], R50 ;  /* 0x0052f83201007387 */ /* 0x004fe80000100a00 */
[----:B------:R0:W-:Y:S04]  /*5cfb0*/  STL.64 [R1+0x52f0], R48 ;  /* 0x0052f03001007387 */ /* 0x0001e80000100a00 */
[----:B0-----:R-:W2:Y:S04]  /*5cfc0*/  LDL.LU R48, [R1+0x1f0] ;  /* 0x0001f00001307983 */ /* 0x001ea80000300800 */
[----:B------:R-:W2:Y:S04]  /*5cfd0*/  LDL.LU R49, [R1+0x1f4] ;  /* 0x0001f40001317983 */ /* 0x000ea80000300800 */
[----:B------:R-:W2:Y:S04]  /*5cfe0*/  LDL.LU R50, [R1+0x1f8] ;  /* 0x0001f80001327983 */ /* 0x000ea80000300800 */
[----:B------:R-:W2:Y:S01]  /*5cff0*/  LDL.LU R51, [R1+0x1fc] ;  /* 0x0001fc0001337983 */ /* 0x000ea20000300800 */
[C---:B---3--:R-:W-:Y:S08]  /*5d000*/  HMMA.16816.F32 R32, R52.reuse, R20, R32 ;  /* 0x000000143420723c */ /* 0x048ff00000001820 */
[----:B------:R-:W-:Y:S11]  /*5d010*/  HMMA.16816.F32 R28, R52, R24, R28 ;  /* 0x00000018341c723c */ /* 0x000ff6000000181c */
[----:B------:R-:W-:Y:S04]  /*5d020*/  @!UPT UIADD3 URZ, URZ, URZ, URZ ;  /* 0x0000003f3f3ff290 */ /* 0x000fe8000fffe03f */
[----:B------:R-:W-:Y:S04]  /*5d030*/  STL.64 [R1+0x220], R32 ;  /* 0x0002202001007387 */ /* 0x000fe80000100a00 */
[----:B------:R0:W-:Y:S04]  /*5d040*/  STL.64 [R1+0x228], R34 ;  /* 0x0002282201007387 */ /* 0x0001e80000100a00 */
[----:B0-----:R-:W3:Y:S04]  /*5d050*/  LDL.LU.64 R34, [R1+0x53b0] ;  /* 0x0053b00001227983 */ /* 0x001ee80000300a00 */
[----:B------:R-:W2:Y:S04]  /*5d060*/  LDL.LU.64 R32, [R1+0x53a8] ;  /* 0x0053a80001207983 */ /* 0x000ea80000300a00 */
[----:B------:R0:W-:Y:S04]  /*5d070*/  STL.64 [R1+0x5378], R20 ;  /* 0x0053781401007387 */ /* 0x0001e80000100a00 */
[----:B0-----:R-:W2:Y:S04]  /*5d080*/  LDL.LU R20, [R1+0x200] ;  /* 0x0002000001147983 */ /* 0x001ea80000300800 */
[----:B------:R-:W2:Y:S04]  /*5d090*/  LDL.LU R21, [R1+0x204] ;  /* 0x0002040001157983 */ /* 0x000ea80000300800 */
[----:B------:R-:W2:Y:S04]  /*5d0a0*/  LDL.LU R22, [R1+0x208] ;  /* 0x0002080001167983 */ /* 0x000ea80000300800 */
[----:B------:R-:W-:Y:S04]  /*5d0b0*/  STL.64 [R1+0x210], R28 ;  /* 0x0002101c01007387 */ /* 0x000fe80000100a00 */
[----:B------:R0:W-:Y:S04]  /*5d0c0*/  STL.64 [R1+0x218], R30 ;  /* 0x0002181e01007387 */ /* 0x0001e80000100a00 */
[----:B0-----:R-:W2:Y:S04]  /*5d0d0*/  LDL.LU.64 R30, [R1+0x53a0] ;  /* 0x0053a000011e7983 */ /* 0x001ea80000300a00 */
[----:B------:R-:W2:Y:S01]  /*5d0e0*/  LDL.LU.64 R28, [R1+0x5398] ;  /* 0x00539800011c7983 */ /* 0x000ea20000300a00 */
[----:B----4-:R-:W-:-:S03]  /*5d0f0*/  IMAD.MOV.U32 R23, RZ, RZ, R8 ;  /* 0x000000ffff177224 */ /* 0x010fc600078e0008 */
[----:B------:R-:W-:Y:S01]  /*5d100*/  STL.64 [R1+0x5308], R24 ;  /* 0x0053081801007387 */ /* 0x000fe20000100a00 */
[C---:B------:R-:W-:Y:S01]  /*5d110*/  HMMA.16816.F32 R16, R52.reuse, R36, R16 ;  /* 0x000000243410723c */ /* 0x040fe20000001810 */
[----:B------:R-:W-:Y:S02]  /*5d120*/  IMAD.MOV.U32 R4, RZ, RZ, R15 ;  /* 0x000000ffff047224 */ /* 0x000fe400078e000f */
[----:B------:R-:W-:Y:S01]  /*5d130*/  IMAD.MOV.U32 R5, RZ, RZ, R14 ;  /* 0x000000ffff057224 */ /* 0x000fe200078e000e */
[----:B------:R-:W0:Y:S04]  /*5d140*/  LDSM.16.MT88.4 R8, [R9+0x2080] ;  /* 0x002080000908783b */ /* 0x000e280000004200 */
[C---:B--2---:R-:W-:Y:S01]  /*5d150*/  HMMA.16816.F32 R20, R52.reuse, R28, R20 ;  /* 0x0000001c3414723c */ /* 0x044fe20000001814 */
[----:B------:R-:W-:Y:S04]  /*5d160*/  STL.64 [R1+0x5318], R30 ;  /* 0x0053181e01007387 */ /* 0x000fe80000100a00 */
[----:B------:R-:W-:Y:S11]  /*5d170*/  STL.64 [R1+0x5310], R28 ;  /* 0x0053101c01007387 */ /* 0x000ff60000100a00 */
[----:B------:R-:W-:Y:S07]  /*5d180*/  @!UPT UIADD3 URZ, URZ, URZ, URZ ;  /* 0x0000003f3f3ff290 */ /* 0x000fee000fffe03f */
[----:B------:R-:W-:Y:S04]  /*5d190*/  STL.64 [R1+0x200], R20 ;  /* 0x0002001401007387 */ /* 0x000fe80000100a00 */
[----:B------:R1:W-:Y:S02]  /*5d1a0*/  STL.64 [R1+0x208], R22 ;  /* 0x0002081601007387 */ /* 0x0003e40000100a00 */
[C---:B-1----:R-:W-:Y:S02]  /*5d1b0*/  HMMA.16816.F32 R20, R52.reuse, R32, R48 ;  /* 0x000000203414723c */ /* 0x042fe40000001830 */
[----:B---3--:R-:W-:Y:S04]  /*5d1c0*/  STL.64 [R1+0x5328], R34 ;  /* 0x0053282201007387 */ /* 0x008fe80000100a00 */
[----:B------:R-:W-:Y:S11]  /*5d1d0*/  STL.64 [R1+0x5320], R32 ;  /* 0x0053202001007387 */ /* 0x000ff60000100a00 */
[----:B------:R-:W-:Y:S06]  /*5d1e0*/  @!UPT UIADD3 URZ, URZ, URZ, URZ ;  /* 0x0000003f3f3ff290 */ /* 0x000fec000fffe03f */
[----:B------:R-:W-:Y:S04]  /*5d1f0*/  STL.64 [R1+0x1f0], R20 ;  /* 0x0001f01401007387 */ /* 0x000fe80000100a00 */
[----:B------:R-:W-:Y:S04]  /*5d200*/  STL.64 [R1+0x1f8], R22 ;  /* 0x0001f81601007387 */ /* 0x000fe80000100a00 */
[----:B------:R-:W-:Y:S04]  /*5d210*/  STL [R1+0x52d8], R38 ;  /* 0x0052d82601007387 */ /* 0x000fe80000100800 */
[----:B------:R-:W-:Y:S04]  /*5d220*/  STL.64 [R1+0x52d0], R36 ;  /* 0x0052d02401007387 */ /* 0x000fe80000100a00 */
[----:B------:R-:W-:Y:S04]  /*5d230*/  STL.64 [R1+0x1e0], R16 ;  /* 0x0001e01001007387 */ /* 0x000fe80000100a00 */
[----:B------:R1:W-:Y:S02]  /*5d240*/  STL.64 [R1+0x1e8], R18 ;  /* 0x0001e81201007387 */ /* 0x0003e40000100a00 */
[----:B-1----:R-:W-:Y:S02]  /*5d250*/  HMMA.16816.F32 R16, R52, R40, R56 ;  /* 0x000000283410723c */ /* 0x002fe40000001838 */
        /* <DEDUP_REMOVED lines=11> */
[----:B------:R2:W-:Y:S04]  /*5d310*/  STL.64 [R1+0x5340], R4 ;  /* 0x0053400401007387 */ /* 0x0005e80000100a00 */
[----:B------:R-:W3:Y:S04]  /*5d320*/  LDL.LU R32, [R1+0x5b0] ;  /* 0x0005b00001207983 */ /* 0x000ee80000300800 */
[----:B------:R-:W3:Y:S04]  /*5d330*/  LDL.LU R33, [R1+0x5b4] ;  /* 0x0005b40001217983 */ /* 0x000ee80000300800 */
[----:B------:R-:W4:Y:S04]  /*5d340*/  LDL.LU R34, [R1+0x5b8] ;  /* 0x0005b80001227983 */ /* 0x000f280000300800 */
[----:B------:R-:W4:Y:S01]  /*5d350*/  LDL.LU R35, [R1+0x5bc] ;  /* 0x0005bc0001237983 */ /* 0x000f220000300800 */
[----:B-1----:R-:W-:-:S02]  /*5d360*/  IMAD.MOV.U32 R48, RZ, RZ, R7 ;  /* 0x000000ffff307224 */ /* 0x002fc400078e0007 */
[----:B------:R-:W-:Y:S01]  /*5d370*/  IMAD.MOV.U32 R49, RZ, RZ, R6 ;  /* 0x000000ffff317224 */ /* 0x000fe200078e0006 */
[----:B----4-:R-:W-:Y:S04]  /*5d380*/  STL.64 [R1+0x5350], R34 ;  /* 0x0053502201007387 */ /* 0x010fe80000100a00 */
[----:B---3--:R-:W-:Y:S04]  /*5d390*/  STL.64 [R1+0x5348], R32 ;  /* 0x0053482001007387 */ /* 0x008fe80000100a00 */
[----:B------:R1:W-:Y:S04]  /*5d3a0*/  STL.64 [R1+0x5358], R48 ;  /* 0x0053583001007387 */ /* 0x0003e80000100a00 */
[----:B--2---:R-:W2:Y:S04]  /*5d3b0*/  LDL.LU R4, [R1+0x5c0] ;  /* 0x0005c00001047983 */ /* 0x004ea80000300800 */
[----:B------:R-:W2:Y:S04]  /*5d3c0*/  LDL.LU R5, [R1+0x5c4] ;  /* 0x0005c40001057983 */ /* 0x000ea80000300800 */
[----:B------:R-:W3:Y:S04]  /*5d3d0*/  LDL.LU R6, [R1+0x5c8] ;  /* 0x0005c80001067983 */ /* 0x000ee80000300800 */
[----:B------:R-:W3:Y:S04]  /*5d3e0*/  LDL.LU R7, [R1+0x5cc] ;  /* 0x0005cc0001077983 */ /* 0x000ee80000300800 */
[----:B---3--:R-:W-:Y:S04]  /*5d3f0*/  STL.64 [R1+0x5368], R6 ;  /* 0x0053680601007387 */ /* 0x008fe80000100a00 */
[----:B--2---:R-:W-:Y:S04]  /*5d400*/  STL.64 [R1+0x5360], R4 ;  /* 0x0053600401007387 */ /* 0x004fe80000100a00 */
[----:B-1----:R-:W2:Y:S04]  /*5d410*/  LDL.64 R48, [R1+0xb0] ;  /* 0x0000b00001307983 */ /* 0x002ea80000100a00 */
[----:B--2---:R1:W-:Y:S04]  /*5d420*/  STL.64 [R1+0x5380], R48 ;  /* 0x0053803001007387 */ /* 0x0043e80000100a00 */
[----:B------:R-:W2:Y:S04]  /*5d430*/  LDL.LU R32, [R1+0x5d0] ;  /* 0x0005d00001207983 */ /* 0x000ea80000300800 */
[----:B------:R-:W2:Y:S04]  /*5d440*/  LDL.LU R33, [R1+0x5d4] ;  /* 0x0005d40001217983 */ /* 0x000ea80000300800 */
[----:B------:R-:W3:Y:S04]  /*5d450*/  LDL.LU R34, [R1+0x5d8] ;  /* 0x0005d80001227983 */ /* 0x000ee80000300800 */
[----:B------:R-:W3:Y:S04]  /*5d460*/  LDL.LU R35, [R1+0x5dc] ;  /* 0x0005dc0001237983 */ /* 0x000ee80000300800 */
[----:B---3--:R-:W-:Y:S04]  /*5d470*/  STL.64 [R1+0x5390], R34 ;  /* 0x0053902201007387 */ /* 0x008fe80000100a00 */
[----:B--2---:R2:W-:Y:S04]  /*5d480*/  STL.64 [R1+0x5388], R32 ;  /* 0x0053882001007387 */ /* 0x0045e80000100a00 */
[----:B-1----:R-:W3:Y:S04]  /*5d490*/  LDL.LU R48, [R1+0x600] ;  /* 0x0006000001307983 */ /* 0x002ee80000300800 */
[----:B------:R-:W3:Y:S04]  /*5d4a0*/  LDL.LU R49, [R1+0x604] ;  /* 0x0006040001317983 */ /* 0x000ee80000300800 */
[----:B------:R-:W3:Y:S04]  /*5d4b0*/  LDL.LU R50, [R1+0x608] ;  /* 0x0006080001327983 */ /* 0x000ee80000300800 */
[----:B------:R-:W3:Y:S04]  /*5d4c0*/  LDL.LU R51, [R1+0x60c] ;  /* 0x00060c0001337983 */ /* 0x000ee80000300800 */
[----:B--2---:R-:W2:Y:S04]  /*5d4d0*/  LDL.LU R32, [R1+0x720] ;  /* 0x0007200001207983 */ /* 0x004ea80000300800 */
        /* <DEDUP_REMOVED lines=8> */
[----:B------:R-:W4:Y:S04]  /*5d560*/  LDL.LU.64 R28, [R1+0x80] ;  /* 0x00008000011c7983 */ /* 0x000f280000300a00 */
        /* <DEDUP_REMOVED lines=22> */
[----:B0-----:R-:W-:Y:S04]  /*5d6d0*/  STL.64 [R1+0x5270], R10 ;  /* 0x0052700a01007387 */ /* 0x001fe80000100a00 */
[----:B------:R0:W-:Y:S04]  /*5d6e0*/  STL.64 [R1+0x5268], R8 ;  /* 0x0052680801007387 */ /* 0x0001e80000100a00 */
[----:B0-----:R-:W4:Y:S04]  /*5d6f0*/  LDL.LU R8, [R1+0x5e0] ;  /* 0x0005e00001087983 */ /* 0x001f280000300800 */
[----:B------:R-:W4:Y:S04]  /*5d700*/  LDL.LU R9, [R1+0x5e4] ;  /* 0x0005e40001097983 */ /* 0x000f280000300800 */
[----:B------:R-:W4:Y:S04]  /*5d710*/  LDL.LU R10, [R1+0x5e8] ;  /* 0x0005e800010a7983 */ /* 0x000f280000300800 */
[----:B------:R-:W4:Y:S01]  /*5d720*/  LDL.LU R11, [R1+0x5ec] ;  /* 0x0005ec00010b7983 */ /* 0x000f220000300800 */
[C---:B--2---:R-:W-:Y:S08]  /*5d730*/  HMMA.16816.F32 R32, R52.reuse, R44, R32 ;  /* 0x0000002c3420723c */ /* 0x044ff00000001820 */
[C---:B---3--:R-:W-:Y:S11]  /*5d740*/  HMMA.16816.F32 R20, R52.reuse, R20, R48 ;  /* 0x000000143414723c */ /* 0x048ff60000001830 */
[----:B------:R-:W-:Y:S04]  /*5d750*/  @!UPT UIADD3 URZ, URZ, URZ, URZ ;  /* 0x0000003f3f3ff290 */ /* 0x000fe8000fffe03f */
[----:B------:R-:W-:Y:S04]  /*5d760*/  STL.64 [R1+0x610], R32 ;  /* 0x0006102001007387 */ /* 0x000fe80000100a00 */
[----:B------:R0:W-:Y:S04]  /*5d770*/  STL.64 [R1+0x618], R34 ;  /* 0x0006182201007387 */ /* 0x0001e80000100a00 */
[----:B0-----:R-:W2:Y:S04]  /*5d780*/  LDL.LU.64 R34, [R1+0x5390] ;  /* 0x0053900001227983 */ /* 0x001ea80000300a00 */
[----:B------:R-:W2:Y:S04]  /*5d790*/  LDL.LU.64 R32, [R1+0x5388] ;  /* 0x0053880001207983 */ /* 0x000ea80000300a00 */
[----:B------:R-:W3:Y:S01]  /*5d7a0*/  LDL.LU.64 R48, [R1+0x5380] ;  /* 0x0053800001307983 */ /* 0x000ee20000300a00 */
[----:B----4-:R-:W-:Y:S03]  /*5d7b0*/  HMMA.16816.F32 R56, R52, R4, R56 ;  /* 0x000000043438723c */ /* 0x010fe60000001838 */
[----:B------:R0:W-:Y:S04]  /*5d7c0*/  STL.64 [R1+0x600], R20 ;  /* 0x0006001401007387 */ /* 0x0001e80000100a00 */
[----:B------:R1:W-:Y:S04]  /*5d7d0*/  STL.64 [R1+0x608], R22 ;  /* 0x0006081601007387 */ /* 0x0003e80000100a00 */
[----:B0-----:R-:W4:Y:S04]  /*5d7e0*/  LDL.LU.64 R20, [R1+0x5378] ;  /* 0x0053780001147983 */ /* 0x001f280000300a00 */
[----:B-1----:R-:W2:Y:S08]  /*5d7f0*/  LDL R22, [R1+0x2f6c] ;  /* 0x002f6c0001167983 */ /* 0x002eb00000100800 */
[----:B------:R0:W-:Y:S04]  /*5d800*/  STL.64 [R1+0x5f0], R56 ;  /* 0x0005f03801007387 */ /* 0x0001e80000100a00 */
[----:B------:R1:W-:Y:S04]  /*5d810*/  STL.64 [R1+0x5f8], R58 ;  /* 0x0005f83a01007387 */ /* 0x0003e80000100a00 */
[----:B0-----:R-:W2:Y:S01]  /*5d820*/  LDL.LU.64 R56, [R1+0x5370] ;  /* 0x0053700001387983 */ /* 0x001ea20000300a00 */
[----:B------:R-:W-:-:S02]  /*5d830*/  IMAD.MOV.U32 R47, RZ, RZ, R5 ;  /* 0x000000ffff2f7224 */ /* 0x000fc400078e0005 */
[----:B-1----:R-:W-:Y:S01]  /*5d840*/  IMAD.MOV.U32 R58, RZ, RZ, R4 ;  /* 0x000000ffff3a7224 */ /* 0x002fe200078e0004 */
[----:B------:R-:W4:Y:S04]  /*5d850*/  LDL.LU.64 R6, [R1+0x5368] ;  /* 0x0053680001067983 */ /* 0x000f280000300a00 */
[----:B------:R-:W4:Y:S01]  /*5d860*/  LDL.LU.64 R4, [R1+0x5360] ;  /* 0x0053600001047983 */ /* 0x000f220000300a00 */
[C---:B---3--:R-:W-:Y:S11]  /*5d870*/  HMMA.16816.F32 R8, R52.reuse, R48, R8 ;  /* 0x000000303408723c */ /* 0x048ff60000001808 */
[----:B------:R-:W-:Y:S11]  /*5d880*/  @!UPT UIADD3 URZ, URZ, URZ, URZ ;  /* 0x0000003f3f3ff290 */ /* 0x000ff6000fffe03f */
[----:B------:R-:W-:Y:S01]  /*5d890*/  @!UPT UIADD3 URZ, URZ, URZ, URZ ;  /* 0x0000003f3f3ff290 */ /* 0x000fe2000fffe03f */
[----:B------:R0:W-:Y:S04]  /*5d8a0*/  STL.64 [R1+0x5e0], R8 ;  /* 0x0005e00801007387 */ /* 0x0001e80000100a00 */
[----:B------:R-:W-:Y:S01]  /*5d8b0*/  STL.64 [R1+0x5e8], R10 ;  /* 0x0005e80a01007387 */ /* 0x000fe20000100a00 */
[----:B0-----:R-:W-:Y:S02]  /*5d8c0*/  IMAD.MOV.U32 R9, RZ, RZ, R48 ;  /* 0x000000ffff097224 */ /* 0x001fe400078e0030 */
[----:B------:R-:W-:Y:S02]  /*5d8d0*/  IMAD.MOV.U32 R8, RZ, RZ, R49 ;  /* 0x000000ffff087224 */ /* 0x000fe400078e0031 */
[----:B------:R-:W4:Y:S01]  /*5d8e0*/  LDL.LU.64 R48, [R1+0x5358] ;  /* 0x0053580001307983 */ /* 0x000f220000300a00 */
[C---:B--2---:R-:W-:Y:S11]  /*5d8f0*/  HMMA.16816.F32 R32, R52.reuse, R56, R32 ;  /* 0x000000383420723c */ /* 0x044ff60000001820 */
[----:B------:R-:W-:Y:S11]  /*5d900*/  @!UPT UIADD3 URZ, URZ, URZ, URZ ;  /* 0x0000003f3f3ff290 */ /* 0x000ff6000fffe03f */
[----:B------:R-:W-:Y:S01]  /*5d910*/  @!UPT UIADD3 URZ, URZ, URZ, URZ ;  /* 0x0000003f3f3ff290 */ /* 0x000fe2000fffe03f */
[----:B------:R-:W-:Y:S04]  /*5d920*/  STL.64 [R1+0x5d0], R32 ;  /* 0x0005d02001007387 */ /* 0x000fe80000100a00 */
[----:B------:R0:W-:Y:S04]  /*5d930*/  STL.64 [R1+0x5d8], R34 ;  /* 0x0005d82201007387 */ /* 0x0001e80000100a00 */
[----:B0-----:R-:W2:Y:S04]  /*5d940*/  LDL.LU.64 R34, [R1+0x5350] ;  /* 0x0053500001227983 */ /* 0x001ea80000300a00 */
[----:B------:R-:W2:Y:S01]  /*5d950*/  LDL.LU.64 R32, [R1+0x5348] ;  /* 0x0053480001207983 */ /* 0x000ea20000300a00 */
[----:B----4-:R-:W-:Y:S03]  /*5d960*/  HMMA.16816.F32 R48, R52, R48, R4 ;  /* 0x000000303430723c */ /* 0x010fe60000001804 */
[----:B------:R-:W3:Y:S01]  /*5d970*/  LDL.LU.64 R4, [R1+0x5340] ;  /* 0x0053400001047983 */ /* 0x000ee20000300a00 */
[----:B------:R-:W-:-:S02]  /*5d980*/  IMAD.MOV.U32 R46, RZ, RZ, R28 ;  /* 0x000000ffff2e7224 */ /* 0x000fc400078e001c */
[----:B------:R-:W-:Y:S11]  /*5d990*/  IMAD.MOV.U32 R23, RZ, RZ, R29 ;  /* 0x000000ffff177224 */ /* 0x000ff600078e001d */
[----:B------:R-:W-:Y:S06]  /*5d9a0*/  @!UPT UIADD3 URZ, URZ, URZ, URZ ;  /* 0x0000003f3f3ff290 */ /* 0x000fec000fffe03f */
[----:B------:R-:W-:Y:S01]  /*5d9b0*/  STL.64 [R1+0x5c0], R48 ;  /* 0x0005c03001007387 */ /* 0x000fe20000100a00 */
[C---:B--2---:R-:W-:Y:S03]  /*5d9c0*/  HMMA.16816.F32 R32, R52.reuse, R28, R32 ;  /* 0x0000001c3420723c */ /* 0x044fe60000001820 */
[----:B------:R0:W-:Y:S04]  /*5d9d0*/  STL.64 [R1+0x5c8], R50 ;  /* 0x0005c83201007387 */ /* 0x0001e80000100a00 */
[----:B0-----:R-:W2:Y:S04]  /*5d9e0*/  LDL.LU.64 R50, [R1+0x5338] ;  /* 0x0053380001327983 */ /* 0x001ea80000300a00 */
[----:B------:R-:W2:Y:S11]  /*5d9f0*/  LDL.LU.64 R48, [R1+0x5330] ;  /* 0x0053300001307983 */ /* 0x000eb60000300a00 */
[----:B------:R-:W-:Y:S01]  /*5da00*/  @!UPT UIADD3 URZ, URZ, URZ, URZ ;  /* 0x0000003f3f3ff290 */ /* 0x000fe2000fffe03f */
[----:B------:R-:W-:Y:S04]  /*5da10*/  STL.64 [R1+0x5b0], R32 ;  /* 0x0005b02001007387 */ /* 0x000fe80000100a00 */
[----:B------:R0:W-:Y:S04]  /*5da20*/  STL.64 [R1+0x5b8], R34 ;  /* 0x0005b82201007387 */ /* 0x0001e80000100a00 */
[----:B0-----:R-:W4:Y:S04]  /*5da30*/  LDL.LU.64 R34, [R1+0x5328] ;  /* 0x0053280001227983 */ /* 0x001f280000300a00 */
[----:B------:R-:W2:Y:S04]  /*5da40*/  LDL.LU.64 R32, [R1+0x5320] ;  /* 0x0053200001207983 */ /* 0x000ea80000300a00 */
[----:B------:R-:W2:Y:S04]  /*5da50*/  LDL.LU.64 R30, [R1+0x5318] ;  /* 0x00531800011e7983 */ /* 0x000ea80000300a00 */
[----:B------:R-:W2:Y:S01]  /*5da60*/  LDL.LU.64 R28, [R1+0x5310] ;  /* 0x00531000011c7983 */ /* 0x000ea20000300a00 */
[C---:B---3--:R-:W-:Y:S03]  /*5da70*/  HMMA.16816.F32 R4, R52.reuse, R4, R24 ;  /* 0x000000043404723c */ /* 0x048fe60000001818 */
[----:B------:R-:W3:Y:S11]  /*5da80*/  LDL.LU.64 R24, [R1+0x5308] ;  /* 0x0053080001187983 */ /* 0x000ef60000300a00 */
[----:B------:R-:W-:Y:S09]  /*5da90*/  @!UPT UIADD3 URZ, URZ, URZ, URZ ;  /* 0x0000003f3f3ff290 */ /* 0x000ff2000fffe03f */
        /* <DEDUP_REMOVED lines=8> */
[----:B0-----:R-:W2:Y:S04]  /*5db20*/  LDL.LU.64 R50, [R1+0x52f8] ;  /* 0x0052f80001327983 */ /* 0x001ea80000300a00 */
[----:B------:R-:W2:Y:S01]  /*5db30*/  LDL.LU.64 R48, [R1+0x52f0] ;  /* 0x0052f00001307983 */ /* 0x000ea20000300a00 */
[----:B------:R-:W-:-:S02]  /*5db40*/  IMAD.MOV.U32 R27, RZ, RZ, R4 ;  /* 0x000000ffff1b7224 */ /* 0x000fc400078e0004 */
[----:B------:R-:W-:Y:S01]  /*5db50*/  IMAD.MOV.U32 R26, RZ, RZ, R5 ;  /* 0x000000ffff1a7224 */ /* 0x000fe200078e0005 */
[----:B------:R-:W3:Y:S04]  /*5db60*/  LDL.LU.64 R6, [R1+0x52e8] ;  /* 0x0052e80001067983 */ /* 0x000ee80000300a00 */
[----:B------:R-:W3:Y:S01]  /*5db70*/  LDL.LU.64 R4, [R1+0x52e0] ;  /* 0x0052e00001047983 */ /* 0x000ee20000300a00 */
[----:B--2---:R-:W-:Y:S03]  /*5db80*/  HMMA.16816.F32 R16, R52, R48, R16 ;  /* 0x000000303410723c */ /* 0x004fe60000001810 */
[----:B------:R-:W-:Y:S04]  /*5db90*/  STL.64 [R1+0x5280], R50 ;  /* 0x0052803201007387 */ /* 0x000fe80000100a00 */
[----:B------:R-:W-:Y:S01]  /*5dba0*/  STL.64 [R1+0x5278], R48 ;  /* 0x0052783001007387 */ /* 0x000fe20000100a00 */
[----:B------:R-:W-:-:S02]  /*5dbb0*/  IMAD.MOV.U32 R52, RZ, RZ, R9 ;  /* 0x000000ffff347224 */ /* 0x000fc400078e0009 */
[----:B------:R-:W-:Y:S02]  /*5dbc0*/  IMAD.MOV.U32 R53, RZ, RZ, R8 ;  /* 0x000000ffff357224 */ /* 0x000fe400078e0008 */
[C---:B---3--:R-:W-:Y:S11]  /*5dbd0*/  HMMA.16816.F32 R8, R4.reuse, R24, R36 ;  /* 0x000000180408723c */ /* 0x048ff60000001824 */
[----:B------:R-:W-:Y:S04]  /*5dbe0*/  STL [R1+0x4da4], R16 ;  /* 0x004da41001007387 */ /* 0x000fe80000100800 */
[----:B------:R-:W-:Y:S04]  /*5dbf0*/  STL [R1+0x4da0], R17 ;  /* 0x004da01101007387 */ /* 0x000fe80000100800 */
[----:B------:R-:W-:Y:S04]  /*5dc00*/  STL [R1+0x4d9c], R18 ;  /* 0x004d9c1201007387 */ /* 0x000fe80000100800 */
[----:B------:R0:W-:Y:S02]  /*5dc10*/  STL [R1+0x4d98], R19 ;  /* 0x004d981301007387 */ /* 0x0001e40000100800 */
[C---:B0-----:R-:W-:Y:S02]  /*5dc20*/  HMMA.16816.F32 R16, R4.reuse, R20, R40 ;  /* 0x000000140410723c */ /* 0x041fe40000001828 */
[----:B------:R-:W-:Y:S11]  /*5dc30*/  STL.64 [R1+0x3f0], R8 ;  /* 0x0003f00801007387 */ /* 0x000ff60000100a00 */
[----:B------:R-:W-:Y:S10]  /*5dc40*/  @!UPT UIADD3 URZ, URZ, URZ, URZ ;  /* 0x0000003f3f3ff290 */ /* 0x000ff4000fffe03f */
[----:B------:R0:W-:Y:S04]  /*5dc50*/  STL.64 [R1+0x400], R16 ;  /* 0x0004001001007387 */ /* 0x0001e80000100a00 */
[----:B------:R-:W-:Y:S04]  /*5dc60*/  STL.64 [R1+0x408], R18 ;  /* 0x0004081201007387 */ /* 0x000fe80000100a00 */
[----:B------:R1:W-:Y:S01]  /*5dc70*/  STL [R1+0x3f8], R10 ;  /* 0x0003f80a01007387 */ /* 0x0003e20000100800 */
[----:B0-----:R-:W-:Y:S02]  /*5dc80*/  IMAD.MOV.U32 R16, RZ, RZ, R11 ;  /* 0x000000ffff107224 */ /* 0x001fe400078e000b */
[----:B-1----:R-:W-:Y:S01]  /*5dc90*/  HMMA.16816.F32 R8, R4, R28, R12 ;  /* 0x0000001c0408723c */ /* 0x002fe2000000180c */
[----:B------:R-:W-:Y:S11]  /*5dca0*/  STL.64 [R1+0x52a8], R24 ;  /* 0x0052a81801007387 */ /* 0x000ff60000100a00 */
[----:B------:R-:W-:Y:S11]  /*5dcb0*/  @!UPT UIADD3 URZ, URZ, URZ, URZ ;  /* 0x0000003f3f3ff290 */ /* 0x000ff6000fffe03f */
[----:B------:R0:W-:Y:S04]  /*5dcc0*/  STL [R1+0x3ec], R11 ;  /* 0x0003ec0b01007387 */ /* 0x0001e80000100800 */
        /* <DEDUP_REMOVED lines=12> */
[----:B------:R-:W-:-:S03]  /*5dd90*/  IMAD.MOV.U32 R17, RZ, RZ, R8 ;  /* 0x000000ffff117224 */ /* 0x000fc600078e0008 */
[----:B------:R-:W3:Y:S01]  /*5dda0*/  LDL.LU R48, [R1+0x6f0] ;  /* 0x0006f00001307983 */ /* 0x000ee20000300800 */
[----:B------:R-:W-:-:S03]  /*5ddb0*/  IMAD.MOV.U32 R18, RZ, RZ, R9 ;  /* 0x000000ffff127224 */ /* 0x000fc600078e0009 */
[----:B------:R-:W3:Y:S01]  /*5ddc0*/  LDL.LU R49, [R1+0x6f4] ;  /* 0x0006f40001317983 */ /* 0x000ee20000300800 */
[----:B------:R-:W-:-:S03]  /*5ddd0*/  IMAD.MOV.U32 R19, RZ, RZ, R10 ;  /* 0x000000ffff137224 */ /* 0x000fc600078e000a */
[----:B------:R-:W3:Y:S04]  /*5dde0*/  LDL.LU R50, [R1+0x6f8] ;  /* 0x0006f80001327983 */ /* 0x000ee80000300800 */
[----:B------:R-:W3:Y:S04]  /*5ddf0*/  LDL.LU R51, [R1+0x6fc] ;  /* 0x0006fc0001337983 */ /* 0x000ee80000300800 */
[----:B------:R-:W3:Y:S04]  /*5de00*/  LDL.LU R8, [R1+0x6e0] ;  /* 0x0006e00001087983 */ /* 0x000ee80000300800 */
[----:B------:R-:W3:Y:S04]  /*5de10*/  LDL.LU R9, [R1+0x6e4] ;  /* 0x0006e40001097983 */ /* 0x000ee80000300800 */
[----:B------:R-:W3:Y:S04]  /*5de20*/  LDL.LU R10, [R1+0x6e8] ;  /* 0x0006e800010a7983 */ /* 0x000ee80000300800 */
[----:B0-----:R-:W3:Y:S04]  /*5de30*/  LDL.LU R11, [R1+0x6ec] ;  /* 0x0006ec00010b7983 */ /* 0x001ee80000300800 */
[----:B------:R-:W-:Y:S04]  /*5de40*/  STL.64 [R1+0x5250], R30 ;  /* 0x0052501e01007387 */ /* 0x000fe80000100a00 */
[----:B------:R-:W-:Y:S04]  /*5de50*/  STL.64 [R1+0x5248], R28 ;  /* 0x0052481c01007387 */ /* 0x000fe80000100a00 */
[----:B------:R0:W-:Y:S04]  /*5de60*/  STL.64 [R1+0x4dc0], R18 ;  /* 0x004dc01201007387 */ /* 0x0001e80000100a00 */
[----:B------:R1:W-:Y:S04]  /*5de70*/  STL.64 [R1+0x4db8], R16 ;  /* 0x004db81001007387 */ /* 0x0003e80000100a00 */
[----:B0-----:R-:W3:Y:S04]  /*5de80*/  LDL R18, [R1+0x88] ;  /* 0x0000880001127983 */ /* 0x001ee80000100800 */
[----:B------:R-:W3:Y:S01]  /*5de90*/  LDL R19, [R1+0x8c] ;  /* 0x00008c0001137983 */ /* 0x000ee20000100800 */
[----:B-1----:R-:W-:-:S02]  /*5dea0*/  IMAD.MOV.U32 R16, RZ, RZ, R46 ;  /* 0x000000ffff107224 */ /* 0x002fc400078e002e */
[----:B------:R-:W-:Y:S01]  /*5deb0*/  IMAD.MOV.U32 R17, RZ, RZ, R23 ;  /* 0x000000ffff117224 */ /* 0x000fe200078e0017 */
[C---:B--2---:R-:W-:Y:S01]  /*5dec0*/  HMMA.16816.F32 R36, R4.reuse, R32, R36 ;  /* 0x000000200424723c */ /* 0x044fe20000001824 */
[----:B---3--:R-:W-:Y:S04]  /*5ded0*/  STL.64 [R1+0x52b8], R18 ;  /* 0x0052b81201007387 */ /* 0x008fe80000100a00 */
[----:B------:R0:W-:Y:S04]  /*5dee0*/  STL.64 [R1+0x52b0], R16 ;  /* 0x0052b01001007387 */ /* 0x0001e80000100a00 */
[----:B0-----:R-:W2:Y:S04]  /*5def0*/  LDL.LU R16, [R1+0x700] ;  /* 0x0007000001107983 */ /* 0x001ea80000300800 */
[----:B------:R-:W2:Y:S04]  /*5df00*/  LDL.LU R17, [R1+0x704] ;  /* 0x0007040001117983 */ /* 0x000ea80000300800 */
[----:B------:R-:W2:Y:S04]  /*5df10*/  LDL.LU R18, [R1+0x708] ;  /* 0x0007080001127983 */ /* 0x000ea80000300800 */
[----:B------:R-:W2:Y:S04]  /*5df20*/  LDL.LU R19, [R1+0x70c] ;  /* 0x00070c0001137983 */ /* 0x000ea80000300800 */
[----:B------:R-:W-:Y:S04]  /*5df30*/  STL.64 [R1+0x3d0], R36 ;  /* 0x0003d02401007387 */ /* 0x000fe80000100a00 */
[----:B------:R0:W-:Y:S04]  /*5df40*/  STL.64 [R1+0x3d8], R38 ;  /* 0x0003d82601007387 */ /* 0x0001e80000100a00 */
[----:B0-----:R-:W3:Y:S04]  /*5df50*/  LDL.LU R38, [R1+0x52d8] ;  /* 0x0052d80001267983 */ /* 0x001ee80000300800 */
[----:B------:R-:W2:Y:S04]  /*5df60*/  LDL.LU.64 R36, [R1+0x52d0] ;  /* 0x0052d00001247983 */ /* 0x000ea80000300a00 */
[----:B----4-:R-:W-:Y:S04]  /*5df70*/  STL.64 [R1+0x5240], R34 ;  /* 0x0052402201007387 */ /* 0x010fe80000100a00 */
[----:B------:R0:W-:Y:S04]  /*5df80*/  STL.64 [R1+0x5238], R32 ;  /* 0x0052382001007387 */ /* 0x0001e80000100a00 */
[----:B0-----:R-:W4:Y:S04]  /*5df90*/  LDL.LU R32, [R1+0x710] ;  /* 0x0007100001207983 */ /* 0x001f280000300800 */
[----:B------:R-:W4:Y:S04]  /*5dfa0*/  LDL.LU R33, [R1+0x714] ;  /* 0x0007140001217983 */ /* 0x000f280000300800 */
[----:B------:R-:W4:Y:S04]  /*5dfb0*/  LDL.LU R34, [R1+0x718] ;  /* 0x0007180001227983 */ /* 0x000f280000300800 */
[----:B------:R-:W4:Y:S01]  /*5dfc0*/  LDL.LU R35, [R1+0x71c] ;  /* 0x00071c0001237983 */ /* 0x000f220000300800 */
[C---:B--2---:R-:W-:Y:S11]  /*5dfd0*/  HMMA.16816.F32 R40, R4.reuse, R36, R40 ;  /* 0x000000240428723c */ /* 0x044ff60000001828 */
[----:B------:R-:W-:Y:S11]  /*5dfe0*/  @!UPT UIADD3 URZ, URZ, URZ, URZ ;  /* 0x0000003f3f3ff290 */ /* 0x000ff6000fffe03f */
[----:B------:R-:W-:Y:S01]  /*5dff0*/  @!UPT UIADD3 URZ, URZ, URZ, URZ ;  /* 0x0000003f3f3ff290 */ /* 0x000fe2000fffe03f */
[----:B------:R-:W-:Y:S04]  /*5e000*/  STL.64 [R1+0x3c0], R40 ;  /* 0x0003c02801007387 */ /* 0x000fe80000100a00 */
[----:B------:R0:W-:Y:S04]  /*5e010*/  STL.64 [R1+0x3c8], R42 ;  /* 0x0003c82a01007387 */ /* 0x0001e80000100a00 */
[----:B0-----:R-:W2:Y:S04]  /*5e020*/  LDL.LU.64 R42, [R1+0x52c8] ;  /* 0x0052c800012a7983 */ /* 0x001ea80000300a00 */
[----:B------:R-:W2:Y:S02]  /*5e030*/  LDL.LU.64 R40, [R1+0x52c0] ;  /* 0x0052c00001287983 */ /* 0x000ea40000300a00 */
[C---:B--2---:R-:W-:Y:S02]  /*5e040*/  HMMA.16816.F32 R12, R4.reuse, R40, R12 ;  /* 0x00000028040c723c */ /* 0x044fe4000000180c */
[----:B------:R-:W-:Y:S04]  /*5e050*/  STL.64 [R1+0x5260], R42 ;  /* 0x0052602a01007387 */ /* 0x000fe80000100a00 */
[----:B------:R0:W-:Y:S11]  /*5e060*/  STL.64 [R1+0x5258], R40 ;  /* 0x0052582801007387 */ /* 0x0001f60000100a00 */
[----:B------:R-:W-:Y:S06]  /*5e070*/  @!UPT UIADD3 URZ, URZ, URZ, URZ ;  /* 0x0000003f3f3ff290 */ /* 0x000fec000fffe03f */
[----:B------:R-:W-:Y:S04]  /*5e080*/  STL.64 [R1+0x3b0], R12 ;  /* 0x0003b00c01007387 */ /* 0x000fe80000100a00 */
[----:B------:R-:W-:Y:S04]  /*5e090*/  STL.64 [R1+0x3b8], R14 ;  /* 0x0003b80e01007387 */ /* 0x000fe80000100a00 */
[----:B------:R-:W1:Y:S04]  /*5e0a0*/  LDSM.16.MT88.4 R12, [R22+0x2000] ;  /* 0x00200000160c783b */ /* 0x000e680000004200 */
[----:B0-----:R-:W2:Y:S04]  /*5e0b0*/  LDL.LU R40, [R1+0x930] ;  /* 0x0009300001287983 */ /* 0x001ea80000300800 */
[----:B------:R-:W2:Y:S04]  /*5e0c0*/  LDL.LU R41, [R1+0x934] ;  /* 0x0009340001297983 */ /* 0x000ea80000300800 */
[----:B------:R-:W2:Y:S04]  /*5e0d0*/  LDL.LU R42, [R1+0x938] ;  /* 0x00093800012a7983 */ /* 0x000ea80000300800 */
[----:B------:R-:W2:Y:S04]  /*5e0e0*/  LDL.LU R43, [R1+0x93c] ;  /* 0x00093c00012b7983 */ /* 0x000ea80000300800 */
[----:B-1----:R-:W-:Y:S04]  /*5e0f0*/  STL.64 [R1+0x51c0], R14 ;  /* 0x0051c00e01007387 */ /* 0x002fe80000100a00 */
[----:B------:R0:W-:Y:S04]  /*5e100*/  STL.64 [R1+0x51b8], R12 ;  /* 0x0051b80c01007387 */ /* 0x0001e80000100a00 */
[----:B0-----:R-:W4:Y:S04]  /*5e110*/  LDL.64 R12, [R1+0xd0] ;  /* 0x0000d000010c7983 */ /* 0x001f280000100a00 */
[----:B------:R-:W-:Y:S01]  /*5e120*/  STL.64 [R1+0x5288], R44 ;  /* 0x0052882c01007387 */ /* 0x000fe20000100a00 */
[C---:B--2---:R-:W-:Y:S08]  /*5e130*/  HMMA.16816.F32 R40, R4.reuse, R44, R40 ;  /* 0x0000002c0428723c */ /* 0x044ff00000001828 */
[----:B----4-:R-:W-:Y:S11]  /*5e140*/  HMMA.16816.F32 R32, R4, R12, R32 ;  /* 0x0000000c0420723c */ /* 0x010ff60000001820 */
[----:B------:R-:W-:Y:S04]  /*5e150*/  @!UPT UIADD3 URZ, URZ, URZ, URZ ;  /* 0x0000003f3f3ff290 */ /* 0x000fe8000fffe03f */
[----:B------:R-:W-:Y:S04]  /*5e160*/  STL.64 [R1+0x720], R40 ;  /* 0x0007202801007387 */ /* 0x000fe80000100a00 */
[----:B------:R-:W-:Y:S04]  /*5e170*/  STL.64 [R1+0x728], R42 ;  /* 0x0007282a01007387 */ /* 0x000fe80000100a00 */
[----:B------:R0:W-:Y:S04]  /*5e180*/  STL.64 [R1+0x5290], R12 ;  /* 0x0052900c01007387 */ /* 0x0001e80000100a00 */
[----:B------:R-:W-:Y:S04]  /*5e190*/  STL.64 [R1+0x710], R32 ;  /* 0x0007102001007387 */ /* 0x000fe80000100a00 */
[----:B------:R-:W-:Y:S04]  /*5e1a0*/  STL.64 [R1+0x718], R34 ;  /* 0x0007182201007387 */ /* 0x000fe80000100a00 */
[----:B------:R-:W2:Y:S01]  /*5e1b0*/  LDL R23, [R1+0x2f68] ;  /* 0x002f680001177983 */ /* 0x000ea20000100800 */
[----:B------:R-:W-:-:S02]  /*5e1c0*/  IMAD.MOV.U32 R28, RZ, RZ, R58 ;  /* 0x000000ffff1c7224 */ /* 0x000fc400078e003a */
[----:B------:R-:W-:-:S07]  /*5e1d0*/  IMAD.MOV.U32 R29, RZ, RZ, R47 ;  /* 0x000000ffff1d7224 */ /* 0x000fce00078e002f */
[C---:B0-----:R-:W-:Y:S08]  /*5e1e0*/  HMMA.16816.F32 R12, R4.reuse, R28, R16 ;  /* 0x0000001c040c723c */ /* 0x041ff00000001810 */
[C---:B------:R-:W-:Y:S01]  /*5e1f0*/  HMMA.16816.F32 R16, R4.reuse, R52, R48 ;  /* 0x000000340410723c */ /* 0x040fe20000001830 */
[----:B--2---:R-:W-:Y:S11]  /*5e200*/  STL.64 [R1+0x52a0], R22 ;  /* 0x0052a01601007387 */ /* 0x004ff60000100a00 */
[----:B------:R-:W-:Y:S03]  /*5e210*/  @!UPT UIADD3 URZ, URZ, URZ, URZ ;  /* 0x0000003f3f3ff290 */ /* 0x000fe6000fffe03f */
[----:B------:R-:W-:Y:S04]  /*5e220*/  STL.64 [R1+0x700], R12 ;  /* 0x0007000c01007387 */ /* 0x000fe80000100a00 */
[----:B------:R0:W-:Y:S02]  /*5e230*/  STL.64 [R1+0x708], R14 ;  /* 0x0007080e01007387 */ /* 0x0001e40000100a00 */
[C---:B0-----:R-:W-:Y:S02]  /*5e240*/  HMMA.16816.F32 R12, R4.reuse, R56, R8 ;  /* 0x00000038040c723c */ /* 0x041fe40000001808 */
[----:B------:R-:W-:Y:S04]  /*5e250*/  STL.64 [R1+0x5298], R20 ;  /* 0x0052981401007387 */ /* 0x000fe80000100a00 */
[----:B------:R-:W-:Y:S04]  /*5e260*/  STL.64 [R1+0x5228], R52 ;  /* 0x0052283401007387 */ /* 0x000fe80000100a00 */
[----:B------:R0:W-:Y:S04]  /*5e270*/  STL.64 [R1+0x6f0], R16 ;  /* 0x0006f01001007387 */ /* 0x0001e80000100a00 */
[----:B------:R1:W-:Y:S04]  /*5e280*/  STL.64 [R1+0x6f8], R18 ;  /* 0x0006f81201007387 */ /* 0x0003e80000100a00 */
[----:B------:R-:W2:Y:S05]  /*5e290*/  LDL.LU R8, [R1+0x3a0] ;  /* 0x0003a00001087983 */ /* 0x000eaa0000300800 */
[----:B------:R4:W-:Y:S04]  /*5e2a0*/  STL.64 [R1+0x6e0], R12 ;  /* 0x0006e00c01007387 */ /* 0x0009e80000100a00 */
[----:B------:R-:W-:Y:S04]  /*5e2b0*/  STL.64 [R1+0x6e8], R14 ;  /* 0x0006e80e01007387 */ /* 0x000fe80000100a00 */
[----:B------:R-:W2:Y:S04]  /*5e2c0*/  LDL.LU R9, [R1+0x3a4] ;  /* 0x0003a40001097983 */ /* 0x000ea80000300800 */
[----:B------:R-:W2:Y:S04]  /*5e2d0*/  LDL.LU R10, [R1+0x3a8] ;  /* 0x0003a800010a7983 */ /* 0x000ea80000300800 */
[----:B------:R-:W2:Y:S04]  /*5e2e0*/  LDL.LU R11, [R1+0x3ac] ;  /* 0x0003ac00010b7983 */ /* 0x000ea80000300800 */
[----:B0-----:R-:W2:Y:S04]  /*5e2f0*/  LDL.LU R16, [R1+0x6d0] ;  /* 0x0006d00001107983 */ /* 0x001ea80000300800 */
[----:B------:R-:W2:Y:S04]  /*5e300*/  LDL.LU R17, [R1+0x6d4] ;  /* 0x0006d40001117983 */ /* 0x000ea80000300800 */
[----:B-1----:R-:W2:Y:S04]  /*5e310*/  LDL.LU R18, [R1+0x6d8] ;  /* 0x0006d80001127983 */ /* 0x002ea80000300800 */
[----:B------:R-:W2:Y:S04]  /*5e320*/  LDL.LU R19, [R1+0x6dc] ;  /* 0x0006dc0001137983 */ /* 0x000ea80000300800 */
[----:B------:R-:W2:Y:S04]  /*5e330*/  LDL.64 R24, [R1+0x90] ;  /* 0x0000900001187983 */ /* 0x000ea80000100a00 */
[----:B------:R-:W3:Y:S04]  /*5e340*/  LDL.LU R20, [R1+0x6c0] ;  /* 0x0006c00001147983 */ /* 0x000ee80000300800 */
[----:B------:R-:W3:Y:S04]  /*5e350*/  LDL.LU R21, [R1+0x6c4] ;  /* 0x0006c40001157983 */ /* 0x000ee80000300800 */
[----:B------:R-:W3:Y:S04]  /*5e360*/  LDL.LU R22, [R1+0x6c8] ;  /* 0x0006c80001167983 */ /* 0x000ee80000300800 */
[----:B------:R-:W3:Y:S04]  /*5e370*/  LDL.LU R23, [R1+0x6cc] ;  /* 0x0006cc0001177983 */ /* 0x000ee80000300800 */
[----:B----4-:R-:W4:Y:S04]  /*5e380*/  LDL.64 R12, [R1+0x70] ;  /* 0x00007000010c7983 */ /* 0x010f280000100a00 */
        /* <DEDUP_REMOVED lines=21> */
[----:B0-----:R-:W3:Y:S04]  /*5e4e0*/  LDL.LU R56, [R1+0x580] ;  /* 0x0005800001387983 */ /* 0x001ee80000300800 */
[----:B------:R-:W3:Y:S04]  /*5e4f0*/  LDL.LU R57, [R1+0x584] ;  /* 0x0005840001397983 */ /* 0x000ee80000300800 */
[----:B------:R-:W3:Y:S04]  /*5e500*/  LDL.LU R58, [R1+0x588] ;  /* 0x00058800013a7983 */ /* 0x000ee80000300800 */
[----:B------:R-:W3:Y:S01]  /*5e510*/  LDL.LU R59, [R1+0x58c] ;  /* 0x00058c00013b7983 */ /* 0x000ee20000300800 */
[----:B--2---:R-:W-:Y:S11]  /*5e520*/  HMMA.16816.F32 R16, R4, R24, R16 ;  /* 0x000000180410723c */ /* 0x004ff60000001810 */
[----:B------:R-:W-:Y:S11]  /*5e530*/  @!UPT UIADD3 URZ, URZ, URZ, URZ ;  /* 0x0000003f3f3ff290 */ /* 0x000ff6000fffe03f */
[----:B------:R-:W-:Y:S01]  /*5e540*/  @!UPT UIADD3 URZ, URZ, URZ, URZ ;  /* 0x0000003f3f3ff290 */ /* 0x000fe2000fffe03f */
[----:B------:R-:W-:Y:S04]  /*5e550*/  STL.64 [R1+0x6d0], R16 ;  /* 0x0006d01001007387 */ /* 0x000fe80000100a00 */
[----:B------:R0:W-:Y:S04]  /*5e560*/  STL.64 [R1+0x6d8], R18 ;  /* 0x0006d81201007387 */ /* 0x0001e80000100a00 */
[----:B0-----:R-:W2:Y:S04]  /*5e570*/  LDL.LU.64 R18, [R1+0x52b8] ;  /* 0x0052b80001127983 */ /* 0x001ea80000300a00 */
[----:B------:R-:W3:Y:S01]  /*5e580*/  LDL.LU.64 R16, [R1+0x52b0] ;  /* 0x0052b00001107983 */ /* 0x000ee20000300a00 */
[----:B------:R-:W-:-:S02]  /*5e590*/  IMAD.MOV.U32 R48, RZ, RZ, R27 ;  /* 0x000000ffff307224 */ /* 0x000fc400078e001b */
[----:B------:R-:W-:Y:S02]  /*5e5a0*/  IMAD.MOV.U32 R39, RZ, RZ, R24 ;  /* 0x000000ffff277224 */ /* 0x000fe400078e0018 */
[----:B------:R-:W-:Y:S02]  /*5e5b0*/  IMAD.MOV.U32 R27, RZ, RZ, R25 ;  /* 0x000000ffff1b7224 */ /* 0x000fe400078e0019 */
[----:B------:R-:W2:Y:S01]  /*5e5c0*/  LDL.LU.64 R24, [R1+0x52a8] ;  /* 0x0052a80001187983 */ /* 0x000ea20000300a00 */
        /* <DEDUP_REMOVED lines=9> */
[----:B0-----:R-:W4:Y:S04]  /*5e660*/  LDL.LU R16, [R1+0x6b0] ;  /* 0x0006b00001107983 */ /* 0x001f280000300800 */
[----:B------:R-:W4:Y:S04]  /*5e670*/  LDL.LU R17, [R1+0x6b4] ;  /* 0x0006b40001117983 */ /* 0x000f280000300800 */
[----:B------:R-:W4:Y:S04]  /*5e680*/  LDL.LU R18, [R1+0x6b8] ;  /* 0x0006b80001127983 */ /* 0x000f280000300800 */
[----:B------:R-:W4:Y:S01]  /*5e690*/  LDL.LU R19, [R1+0x6bc] ;  /* 0x0006bc0001137983 */ /* 0x000f220000300800 */
[----:B------:R-:W-:-:S07]  /*5e6a0*/  IMAD.MOV.U32 R49, RZ, RZ, R26 ;  /* 0x000000ffff317224 */ /* 0x000fce00078e001a */
[C---:B------:R-:W-:Y:S08]  /*5e6b0*/  HMMA.16816.F32 R48, R4.reuse, R48, R44 ;  /* 0x000000300430723c */ /* 0x040ff0000000182c */
[C---:B----4-:R-:W-:Y:S11]  /*5e6c0*/  HMMA.16816.F32 R16, R4.reuse, R12, R16 ;  /* 0x0000000c0410723c */ /* 0x050ff60000001810 */
[----:B------:R-:W-:Y:S11]  /*5e6d0*/  @!UPT UIADD3 URZ, URZ, URZ, URZ ;  /* 0x0000003f3f3ff290 */ /* 0x000ff6000fffe03f */
[----:B------:R-:W-:Y:S01]  /*5e6e0*/  @!UPT UIADD3 URZ, URZ, URZ, URZ ;  /* 0x0000003f3f3ff290 */ /* 0x000fe2000fffe03f */
[----:B------:R-:W-:Y:S04]  /*5e6f0*/  STL.64 [R1+0x6b0], R16 ;  /* 0x0006b01001007387 */ /* 0x000fe80000100a00 */
[----:B------:R0:W-:Y:S02]  /*5e700*/  STL.64 [R1+0x6b8], R18 ;  /* 0x0006b81201007387 */ /* 0x0001e40000100a00 */
[----:B0-----:R-:W-:Y:S02]  /*5e710*/  IMAD.MOV.U32 R19, RZ, RZ, R12 ;  /* 0x000000ffff137224 */ /* 0x001fe400078e000c */
[----:B------:R-:W-:Y:S02]  /*5e720*/  IMAD.MOV.U32 R18, RZ, RZ, R13 ;  /* 0x000000ffff127224 */ /* 0x000fe400078e000d */
[----:B------:R-:W2:Y:S04]  /*5e730*/  LDL.LU.64 R12, [R1+0x5290] ;  /* 0x00529000010c7983 */ /* 0x000ea80000300a00 */
[----:B------:R-:W4:Y:S04]  /*5e740*/  LDL.LU.64 R44, [R1+0x5288] ;  /* 0x00528800012c7983 */ /* 0x000f280000300a00 */
[----:B------:R-:W-:Y:S04]  /*5e750*/  STL.64 [R1+0x6a0], R48 ;  /* 0x0006a03001007387 */ /* 0x000fe80000100a00 */
[----:B------:R0:W-:Y:S04]  /*5e760*/  STL.64 [R1+0x6a8], R50 ;  /* 0x0006a83201007387 */ /* 0x0001e80000100a00 */
[----:B0-----:R-:W2:Y:S04]  /*5e770*/  LDL.LU.64 R50, [R1+0x5280] ;  /* 0x0052800001327983 */ /* 0x001ea80000300a00 */
[----:B------:R-:W2:Y:S02]  /*5e780*/  LDL.LU.64 R48, [R1+0x5278] ;  /* 0x0052780001307983 */ /* 0x000ea40000300a00 */
[----:B--2---:R-:W-:Y:S02]  /*5e790*/  HMMA.16816.F32 R4, R4, R48, R8 ;  /* 0x000000300404723c */ /* 0x004fe40000001808 */
[----:B------:R-:W3:Y:S04]  /*5e7a0*/  LDL.LU.64 R10, [R1+0x5270] ;  /* 0x00527000010a7983 */ /* 0x000ee80000300a00 */
[----:B------:R-:W3:Y:S11]  /*5e7b0*/  LDL.LU.64 R8, [R1+0x5268] ;  /* 0x0052680001087983 */ /* 0x000ef60000300a00 */
[----:B------:R-:W-:Y:S06]  /*5e7c0*/  @!UPT UIADD3 URZ, URZ, URZ, URZ ;  /* 0x0000003f3f3ff290 */ /* 0x000fec000fffe03f */
[----:B------:R0:W-:Y:S04]  /*5e7d0*/  STL.64 [R1+0x3a0], R4 ;  /* 0x0003a00401007387 */ /* 0x0001e80000100a00 */
[----:B------:R1:W-:Y:S04]  /*5e7e0*/  STL.64 [R1+0x3a8], R6 ;  /* 0x0003a80601007387 */ /* 0x0003e80000100a00 */
[----:B0-----:R-:W2:Y:S04]  /*5e7f0*/  LDL.LU R4, [R1+0x160] ;  /* 0x0001600001047983 */ /* 0x001ea80000300800 */
[----:B------:R-:W2:Y:S04]  /*5e800*/  LDL.LU R5, [R1+0x164] ;  /* 0x0001640001057983 */ /* 0x000ea80000300800 */
[----:B-1----:R-:W2:Y:S04]  /*5e810*/  LDL.LU R6, [R1+0x168] ;  /* 0x0001680001067983 */ /* 0x002ea80000300800 */
[----:B------:R-:W2:Y:S04]  /*5e820*/  LDL.LU R7, [R1+0x16c] ;  /* 0x00016c0001077983 */ /* 0x000ea80000300800 */
[----:B------:R-:W-:Y:S04]  /*5e830*/  STL.64 [R1+0x51d0], R50 ;  /* 0x0051d03201007387 */ /* 0x000fe80000100a00 */
[----:B------:R0:W-:Y:S04]  /*5e840*/  STL.64 [R1+0x51c8], R48 ;  /* 0x0051c83001007387 */ /* 0x0001e80000100a00 */
[----:B0-----:R-:W2:Y:S04]  /*5e850*/  LDL.LU R48, [R1+0x170] ;  /* 0x0001700001307983 */ /* 0x001ea80000300800 */
[----:B------:R-:W2:Y:S04]  /*5e860*/  LDL.LU R49, [R1+0x174] ;  /* 0x0001740001317983 */ /* 0x000ea80000300800 */
[----:B------:R-:W2:Y:S04]  /*5e870*/  LDL.LU R50, [R1+0x178] ;  /* 0x0001780001327983 */ /* 0x000ea80000300800 */
[----:B------:R-:W2:Y:S01]  /*5e880*/  LDL.LU R51, [R1+0x17c] ;  /* 0x00017c0001337983 */ /* 0x000ea20000300800 */
[C---:B---3--:R-:W-:Y:S08]  /*5e890*/  HMMA.16816.F32 R40, R8.reuse, R20, R40 ;  /* 0x000000140828723c */ /* 0x048ff00000001828 */
[C---:B------:R-:W-:Y:S11]  /*5e8a0*/  HMMA.16816.F32 R28, R8.reuse, R24, R28 ;  /* 0x00000018081c723c */ /* 0x040ff6000000181c */
[----:B------:R-:W-:Y:S04]  /*5e8b0*/  @!UPT UIADD3 URZ, URZ, URZ, URZ ;  /* 0x0000003f3f3ff290 */ /* 0x000fe8000fffe03f */
[----:B------:R-:W-:Y:S04]  /*5e8c0*/  STL.64 [R1+0x1c0], R40 ;  /* 0x0001c02801007387 */ /* 0x000fe80000100a00 */
[----:B------:R0:W-:Y:S04]  /*5e8d0*/  STL.64 [R1+0x1c8], R42 ;  /* 0x0001c82a01007387 */ /* 0x0001e80000100a00 */
[----:B0-----:R-:W3:Y:S04]  /*5e8e0*/  LDL.LU.64 R42, [R1+0x5260] ;  /* 0x00526000012a7983 */ /* 0x001ee80000300a00 */
[----:B------:R-:W2:Y:S04]  /*5e8f0*/  LDL.LU.64 R40, [R1+0x5258] ;  /* 0x0052580001287983 */ /* 0x000ea80000300a00 */
        /* <DEDUP_REMOVED lines=13> */
[----:B0-----:R-:W4:Y:S04]  /*5e9d0*/  LDL.LU R28, [R1+0x180] ;  /* 0x00018000011c7983 */ /* 0x001f280000300800 */
[----:B------:R-:W4:Y:S04]  /*5e9e0*/  LDL.LU R29, [R1+0x184] ;  /* 0x00018400011d7983 */ /* 0x000f280000300800 */
[----:B------:R-:W4:Y:S04]  /*5e9f0*/  LDL.LU R30, [R1+0x188] ;  /* 0x00018800011e7983 */ /* 0x000f280000300800 */
[----:B------:R-:W4:Y:S01]  /*5ea00*/  LDL.LU R31, [R1+0x18c] ;  /* 0x00018c00011f7983 */ /* 0x000f220000300800 */
[C---:B------:R-:W-:Y:S03]  /*5ea10*/  HMMA.16816.F32 R4, R8.reuse, R40, R4 ;  /* 0x000000280804723c */ /* 0x040fe60000001804 */
[----:B--2---:R-:W-:Y:S04]  /*5ea20*/  STL.64 [R1+0x51e0], R34 ;  /* 0x0051e02201007387 */ /* 0x004fe80000100a00 */
[----:B---3--:R-:W-:Y:S01]  /*5ea30*/  STL.64 [R1+0x51d8], R32 ;  /* 0x0051d82001007387 */ /* 0x008fe20000100a00 */
[C---:B----4-:R-:W-:Y:S11]  /*5ea40*/  HMMA.16816.F32 R28, R8.reuse, R32, R28 ;  /* 0x00000020081c723c */ /* 0x050ff6000000181c */
[----:B------:R-:W-:Y:S11]  /*5ea50*/  @!UPT UIADD3 URZ, URZ, URZ, URZ ;  /* 0x0000003f3f3ff290 */ /* 0x000ff6000fffe03f */
[----:B------:R-:W-:Y:S01]  /*5ea60*/  @!UPT UIADD3 URZ, URZ, URZ, URZ ;  /* 0x0000003f3f3ff290 */ /* 0x000fe2000fffe03f */
[----:B------:R-:W-:Y:S04]  /*5ea70*/  STL.64 [R1+0x190], R28 ;  /* 0x0001901c01007387 */ /* 0x000fe80000100a00 */
[----:B------:R0:W-:Y:S02]  /*5ea80*/  STL.64 [R1+0x198], R30 ;  /* 0x0001981e01007387 */ /* 0x0001e40000100a00 */
[C---:B0-----:R-:W-:Y:S02]  /*5ea90*/  HMMA.16816.F32 R28, R8.reuse, R36, R48 ;  /* 0x00000024081c723c */ /* 0x041fe40000001830 */
[----:B------:R-:W-:Y:S11]  /*5eaa0*/  STL.64 [R1+0x51f0], R42 ;  /* 0x0051f02a01007387 */ /* 0x000ff60000100a00 */
[----:B------:R-:W-:Y:S10]  /*5eab0*/  @!UPT UIADD3 URZ, URZ, URZ, URZ ;  /* 0x0000003f3f3ff290 */ /* 0x000ff4000fffe03f */
[----:B------:R-:W-:Y:S04]  /*5eac0*/  STL.64 [R1+0x180], R28 ;  /* 0x0001801c01007387 */ /* 0x000fe80000100a00 */
[----:B------:R0:W-:Y:S04]  /*5ead0*/  STL.64 [R1+0x188], R30 ;  /* 0x0001881e01007387 */ /* 0x0001e80000100a00 */
[----:B------:R-:W-:Y:S04]  /*5eae0*/  STL.64 [R1+0x51e8], R40 ;  /* 0x0051e82801007387 */ /* 0x000fe80000100a00 */
[----:B------:R-:W-:Y:S04]  /*5eaf0*/  STL.64 [R1+0x170], R4 ;  /* 0x0001700401007387 */ /* 0x000fe80000100a00 */
[----:B------:R-:W-:Y:S04]  /*5eb00*/  STL.64 [R1+0x178], R6 ;  /* 0x0001780601007387 */ /* 0x000fe80000100a00 */
[----:B------:R1:W2:Y:S01]  /*5eb10*/  LDSM.16.MT88.4 R4, [R22+0x2080] ;  /* 0x002080001604783b */ /* 0x0002a20000004200 */
[----:B0-----:R-:W-:Y:S01]  /*5eb20*/  HMMA.16816.F32 R28, R8, R44, R56 ;  /* 0x0000002c081c723c */ /* 0x001fe20000001838 */
[----:B-1----:R-:W-:-:S02]  /*5eb30*/  IMAD.MOV.U32 R22, RZ, RZ, R13 ;  /* 0x000000ffff167224 */ /* 0x002fc400078e000d */
[----:B--2---:R-:W-:Y:S04]  /*5eb40*/  STL.64 [R1+0x50f8], R6 ;  /* 0x0050f80601007387 */ /* 0x004fe80000100a00 */
[----:B------:R0:W-:Y:S02]  /*5eb50*/  STL.64 [R1+0x50f0], R4 ;  /* 0x0050f00401007387 */ /* 0x0001e40000100a00 */
[----:B0-----:R-:W-:Y:S02]  /*5eb60*/  HMMA.16816.F32 R4, R8, R12, R52 ;  /* 0x0000000c0804723c */ /* 0x001fe40000001834 */
[----:B------:R-:W-:Y:S11]  /*5eb70*/  STL.64 [R1+0x51f8], R44 ;  /* 0x0051f82c01007387 */ /* 0x000ff60000100a00 */
[----:B------:R-:W-:Y:S01]  /*5eb80*/  @!UPT UIADD3 URZ, URZ, URZ, URZ ;  /* 0x0000003f3f3ff290 */ /* 0x000fe2000fffe03f */
[----:B------:R0:W-:Y:S04]  /*5eb90*/  STL.64 [R1+0x160], R28 ;  /* 0x0001601c01007387 */ /* 0x0001e80000100a00 */
[----:B------:R1:W-:Y:S05]  /*5eba0*/  STL.64 [R1+0x168], R30 ;  /* 0x0001681e01007387 */ /* 0x0003ea0000100a00 */
[----:B------:R-:W-:Y:S04]  /*5ebb0*/  STL.64 [R1+0x150], R4 ;  /* 0x0001500401007387 */ /* 0x000fe80000100a00 */
[----:B------:R-:W-:Y:S04]  /*5ebc0*/  STL.64 [R1+0x158], R6 ;  /* 0x0001580601007387 */ /* 0x000fe80000100a00 */
        /* <DEDUP_REMOVED lines=8> */
[----:B------:R-:W3:Y:S04]  /*5ec50*/  LDL.64 R52, [R1+0xc0] ;  /* 0x0000c00001347983 */ /* 0x000ee80000100a00 */
[----:B------:R-:W-:Y:S04]  /*5ec60*/  STL.64 [R1+0x5218], R22 ;  /* 0x0052181601007387 */ /* 0x000fe80000100a00 */
[----:B------:R-:W-:Y:S04]  /*5ec70*/  STL.64 [R1+0x5210], R20 ;  /* 0x0052101401007387 */ /* 0x000fe80000100a00 */
[----:B------:R-:W4:Y:S01]  /*5ec80*/  LDL.64 R48, [R1+0x60] ;  /* 0x0000600001307983 */ /* 0x000f220000100a00 */
[----:B------:R-:W-:-:S02]  /*5ec90*/  IMAD.MOV.U32 R26, RZ, RZ, R12 ;  /* 0x000000ffff1a7224 */ /* 0x000fc400078e000c */
[----:B------:R-:W-:Y:S02]  /*5eca0*/  IMAD.MOV.U32 R16, RZ, RZ, R39 ;  /* 0x000000ffff107224 */ /* 0x000fe400078e0027 */
[----:B------:R-:W-:Y:S01]  /*5ecb0*/  IMAD.MOV.U32 R17, RZ, RZ, R27 ;  /* 0x000000ffff117224 */ /* 0x000fe200078e001b */
[----:B---3--:R-:W-:Y:S01]  /*5ecc0*/  HMMA.16816.F32 R56, R8, R52, R56 ;  /* 0x000000340838723c */ /* 0x008fe20000001838 */
[----:B----4-:R0:W-:Y:S04]  /*5ecd0*/  STL.64 [R1+0x5220], R48 ;  /* 0x0052203001007387 */ /* 0x0101e80000100a00 */
[----:B------:R-:W3:Y:S04]  /*5ece0*/  LDL.LU R12, [R1+0xe0] ;  /* 0x0000e000010c7983 */ /* 0x000ee80000300800 */
[----:B------:R-:W3:Y:S04]  /*5ecf0*/  LDL.LU R13, [R1+0xe4] ;  /* 0x0000e400010d7983 */ /* 0x000ee80000300800 */
[----:B------:R-:W3:Y:S04]  /*5ed00*/  LDL.LU R14, [R1+0xe8] ;  /* 0x0000e800010e7983 */ /* 0x000ee80000300800 */
[----:B------:R-:W3:Y:S04]  /*5ed10*/  LDL.LU R15, [R1+0xec] ;  /* 0x0000ec00010f7983 */ /* 0x000ee80000300800 */
        /* <DEDUP_REMOVED lines=22> */
[----:B------:R0:W-:Y:S04]  /*5ee80*/  STL.64 [R1+0x140], R56 ;  /* 0x0001403801007387 */ /* 0x0001e80000100a00 */
[----:B------:R-:W-:Y:S04]  /*5ee90*/  STL.64 [R1+0x148], R58 ;  /* 0x0001483a01007387 */ /* 0x000fe80000100a00 */
[----:B0-----:R-:W4:Y:S04]  /*5eea0*/  LDL.LU.64 R56, [R1+0x5230] ;  /* 0x0052300001387983 */ /* 0x001f280000300a00 */
[----:B------:R-:W3:Y:S01]  /*5eeb0*/  LDL.LU.64 R52, [R1+0x5228] ;  /* 0x0052280001347983 */ /* 0x000ee20000300a00 */
[----:B------:R-:W-:-:S02]  /*5eec0*/  IMAD.MOV.U32 R32, RZ, RZ, R19 ;  /* 0x000000ffff207224 */ /* 0x000fc400078e0013 */
[----:B------:R-:W-:Y:S02]  /*5eed0*/  IMAD.MOV.U32 R33, RZ, RZ, R18 ;  /* 0x000000ffff217224 */ /* 0x000fe400078e0012 */
[C---:B--2---:R-:W-:Y:S08]  /*5eee0*/  HMMA.16816.F32 R16, R8.reuse, R16, R20 ;  /* 0x000000100810723c */ /* 0x044ff00000001814 */
[C---:B---3--:R-:W-:Y:S08]  /*5eef0*/  HMMA.16816.F32 R28, R8.reuse, R52, R28 ;  /* 0x00000034081c723c */ /* 0x048ff0000000181c */
[C---:B----4-:R-:W-:Y:S11]  /*5ef00*/  HMMA.16816.F32 R48, R8.reuse, R56, R48 ;  /* 0x000000380830723c */ /* 0x050ff60000001830 */
[----:B------:R-:W-:Y:S04]  /*5ef10*/  @!UPT UIADD3 URZ, URZ, URZ, URZ ;  /* 0x0000003f3f3ff290 */ /* 0x000fe8000fffe03f */
[----:B------:R0:W-:Y:S04]  /*5ef20*/  STL.64 [R1+0x130], R28 ;  /* 0x0001301c01007387 */ /* 0x0001e80000100a00 */
[----:B------:R1:W-:Y:S04]  /*5ef30*/  STL.64 [R1+0x138], R30 ;  /* 0x0001381e01007387 */ /* 0x0003e80000100a00 */
[----:B0-----:R-:W2:Y:S04]  /*5ef40*/  LDL.LU R28, [R1+0x390] ;  /* 0x00039000011c7983 */ /* 0x001ea80000300800 */
[----:B------:R-:W2:Y:S04]  /*5ef50*/  LDL.LU R29, [R1+0x394] ;  /* 0x00039400011d7983 */ /* 0x000ea80000300800 */
[----:B-1----:R-:W2:Y:S04]  /*5ef60*/  LDL.LU R30, [R1+0x398] ;  /* 0x00039800011e7983 */ /* 0x002ea80000300800 */
[----:B------:R-:W2:Y:S04]  /*5ef70*/  LDL.LU R31, [R1+0x39c] ;  /* 0x00039c00011f7983 */ /* 0x000ea80000300800 */
[----:B------:R0:W-:Y:S04]  /*5ef80*/  STL.64 [R1+0x5170], R52 ;  /* 0x0051703401007387 */ /* 0x0001e80000100a00 */
[----:B0-----:R-:W3:Y:S04]  /*5ef90*/  LDL.LU R52, [R1+0x350] ;  /* 0x0003500001347983 */ /* 0x001ee80000300800 */
[----:B------:R-:W3:Y:S04]  /*5efa0*/  LDL.LU R53, [R1+0x354] ;  /* 0x0003540001357983 */ /* 0x000ee80000300800 */
[----:B------:R-:W3:Y:S04]  /*5efb0*/  LDL.LU R54, [R1+0x358] ;  /* 0x0003580001367983 */ /* 0x000ee80000300800 */
[----:B------:R-:W3:Y:S04]  /*5efc0*/  LDL.LU R55, [R1+0x35c] ;  /* 0x00035c0001377983 */ /* 0x000ee80000300800 */
[----:B------:R0:W-:Y:S04]  /*5efd0*/  STL.64 [R1+0x120], R48 ;  /* 0x0001203001007387 */ /* 0x0001e80000100a00 */
[----:B------:R-:W-:Y:S04]  /*5efe0*/  STL.64 [R1+0x128], R50 ;  /* 0x0001283201007387 */ /* 0x000fe80000100a00 */
[----:B0-----:R-:W4:Y:S04]  /*5eff0*/  LDL.LU.64 R48, [R1+0x5220] ;  /* 0x0052200001307983 */ /* 0x001f280000300a00 */
[----:B------:R0:W-:Y:S04]  /*5f000*/  STL.64 [R1+0x5168], R56 ;  /* 0x0051683801007387 */ /* 0x0001e80000100a00 */
[----:B0-----:R-:W2:Y:S04]  /*5f010*/  LDL.LU R56, [R1+0x360] ;  /* 0x0003600001387983 */ /* 0x001ea80000300800 */
[----:B------:R-:W2:Y:S04]  /*5f020*/  LDL.LU R57, [R1+0x364] ;  /* 0x0003640001397983 */ /* 0x000ea80000300800 */
[----:B------:R-:W2:Y:S04]  /*5f030*/  LDL.LU R58, [R1+0x368] ;  /* 0x00036800013a7983 */ /* 0x000ea80000300800 */
[----:B------:R-:W2:Y:S04]  /*5f040*/  LDL.LU R59, [R1+0x36c] ;  /* 0x00036c00013b7983 */ /* 0x000ea80000300800 */
[----:B------:R-:W2:Y:S04]  /*5f050*/  LDL.LU.64 R22, [R1+0x5218] ;  /* 0x0052180001167983 */ /* 0x000ea80000300a00 */
        /* <DEDUP_REMOVED lines=8> */
[----:B------:R0:W-:Y:S04]  /*5f0e0*/  STL.64 [R1+0x100], R44 ;  /* 0x0001002c01007387 */ /* 0x0001e80000100a00 */
[----:B------:R-:W-:Y:S04]  /*5f0f0*/  STL.64 [R1+0x108], R46 ;  /* 0x0001082e01007387 */ /* 0x000fe80000100a00 */
[----:B0-----:R-:W2:Y:S04]  /*5f100*/  LDL.LU.64 R44, [R1+0x51f8] ;  /* 0x0051f800012c7983 */ /* 0x001ea80000300a00 */
[----:B------:R-:W-:Y:S04]  /*5f110*/  STL.64 [R1+0x5140], R18 ;  /* 0x0051401201007387 */ /* 0x000fe80000100a00 */
[----:B------:R0:W-:Y:S04]  /*5f120*/  STL.64 [R1+0x5138], R16 ;  /* 0x0051381001007387 */ /* 0x0001e80000100a00 */
[----:B0-----:R-:W4:Y:S04]  /*5f130*/  LDL.LU R16, [R1+0x570] ;  /* 0x0005700001107983 */ /* 0x001f280000300800 */
[----:B------:R-:W4:Y:S04]  /*5f140*/  LDL.LU R17, [R1+0x574] ;  /* 0x0005740001117983 */ /* 0x000f280000300800 */
[----:B------:R-:W4:Y:S04]  /*5f150*/  LDL.LU R18, [R1+0x578] ;  /* 0x0005780001127983 */ /* 0x000f280000300800 */
[----:B------:R-:W4:Y:S01]  /*5f160*/  LDL.LU R19, [R1+0x57c] ;  /* 0x00057c0001137983 */ /* 0x000f220000300800 */
[C---:B------:R-:W-:Y:S03]  /*5f170*/  HMMA.16816.F32 R32, R8.reuse, R32, R40 ;  /* 0x000000200820723c */ /* 0x040fe60000001828 */
[----:B------:R-:W2:Y:S04]  /*5f180*/  LDL.LU.64 R42, [R1+0x51f0] ;  /* 0x0051f000012a7983 */ /* 0x000ea80000300a00 */
[----:B------:R-:W2:Y:S11]  /*5f190*/  LDL.LU.64 R40, [R1+0x51e8] ;  /* 0x0051e80001287983 */ /* 0x000eb60000300a00 */
[----:B------:R-:W-:Y:S05]  /*5f1a0*/  @!UPT UIADD3 URZ, URZ, URZ, URZ ;  /* 0x0000003f3f3ff290 */ /* 0x000fea000fffe03f */
[----:B------:R-:W-:Y:S04]  /*5f1b0*/  STL.64 [R1+0xf0], R32 ;  /* 0x0000f02001007387 */ /* 0x000fe80000100a00 */
[----:B------:R0:W-:Y:S04]  /*5f1c0*/  STL.64 [R1+0xf8], R34 ;  /* 0x0000f82201007387 */ /* 0x0001e80000100a00 */
[----:B0-----:R-:W2:Y:S04]  /*5f1d0*/  LDL.LU.64 R34, [R1+0x51e0] ;  /* 0x0051e00001227983 */ /* 0x001ea80000300a00 */
[----:B------:R-:W2:Y:S01]  /*5f1e0*/  LDL.LU.64 R32, [R1+0x51d8] ;  /* 0x0051d80001207983 */ /* 0x000ea20000300a00 */
[----:B----4-:R-:W-:Y:S11]  /*5f1f0*/  HMMA.16816.F32 R16, R8, R48, R16 ;  /* 0x000000300810723c */ /* 0x010ff60000001810 */
[----:B------:R-:W-:Y:S11]  /*5f200*/  @!UPT UIADD3 URZ, URZ, URZ, URZ ;  /* 0x0000003f3f3ff290 */ /* 0x000ff6000fffe03f */
[----:B------:R-:W-:Y:S01]  /*5f210*/  @!UPT UIADD3 URZ, URZ, URZ, URZ ;  /* 0x0000003f3f3ff290 */ /* 0x000fe2000fffe03f */
[----:B------:R-:W-:Y:S04]  /*5f220*/  STL.64 [R1+0x580], R16 ;  /* 0x0005801001007387 */ /* 0x000fe80000100a00 */
[----:B------:R0:W-:Y:S04]  /*5f230*/  STL.64 [R1+0x588], R18 ;  /* 0x0005881201007387 */ /* 0x0001e80000100a00 */
[----:B------:R-:W4:Y:S01]  /*5f240*/  LDL.LU.64 R50, [R1+0x51d0] ;  /* 0x0051d00001327983 */ /* 0x000f220000300a00 */
[----:B0-----:R-:W-:Y:S02]  /*5f250*/  IMAD.MOV.U32 R19, RZ, RZ, R48 ;  /* 0x000000ffff137224 */ /* 0x001fe400078e0030 */
[----:B------:R-:W-:-:S02]  /*5f260*/  IMAD.MOV.U32 R18, RZ, RZ, R49 ;  /* 0x000000ffff127224 */ /* 0x000fc400078e0031 */
[----:B------:R-:W2:Y:S02]  /*5f270*/  LDL.LU.64 R48, [R1+0x51c8] ;  /* 0x0051c80001307983 */ /* 0x000ea40000300a00 */
[----:B--2---:R-:W-:Y:S02]  /*5f280*/  HMMA.16816.F32 R8, R8, R48, R12 ;  /* 0x000000300808723c */ /* 0x004fe4000000180c */
[----:B------:R-:W2:Y:S04]  /*5f290*/  LDL.LU.64 R14, [R1+0x51c0] ;  /* 0x0051c000010e7983 */ /* 0x000ea80000300a00 */
[----:B------:R-:W2:Y:S11]  /*5f2a0*/  LDL.LU.64 R12, [R1+0x51b8] ;  /* 0x0051b800010c7983 */ /* 0x000eb60000300a00 */
[----:B------:R-:W-:Y:S06]  /*5f2b0*/  @!UPT UIADD3 URZ, URZ, URZ, URZ ;  /* 0x0000003f3f3ff290 */ /* 0x000fec000fffe03f */
[----:B------:R0:W-:Y:S04]  /*5f2c0*/  STL.64 [R1+0xe0], R8 ;  /* 0x0000e00801007387 */ /* 0x0001e80000100a00 */
[----:B------:R1:W-:Y:S04]  /*5f2d0*/  STL.64 [R1+0xe8], R10 ;  /* 0x0000e80a01007387 */ /* 0x0003e80000100a00 */
[----:B0-----:R-:W3:Y:S04]  /*5f2e0*/  LDL.LU R8, [R1+0x370] ;  /* 0x0003700001087983 */ /* 0x001ee80000300800 */
[----:B------:R-:W3:Y:S04]  /*5f2f0*/  LDL.LU R9, [R1+0x374] ;  /* 0x0003740001097983 */ /* 0x000ee80000300800 */
[----:B-1----:R-:W3:Y:S04]  /*5f300*/  LDL.LU R10, [R1+0x378] ;  /* 0x00037800010a7983 */ /* 0x002ee80000300800 */
[----:B------:R-:W3:Y:S04]  /*5f310*/  LDL.LU R11, [R1+0x37c] ;  /* 0x00037c00010b7983 */ /* 0x000ee80000300800 */
        /* <DEDUP_REMOVED lines=14> */
[C---:B----4-:R-:W-:Y:S11]  /*5f400*/  HMMA.16816.F32 R48, R12.reuse, R24, R48 ;  /* 0x000000180c30723c */ /* 0x050ff60000001830 */
[----:B------:R-:W-:Y:S11]  /*5f410*/  @!UPT UIADD3 URZ, URZ, URZ, URZ ;  /* 0x0000003f3f3ff290 */ /* 0x000ff6000fffe03f */
[----:B------:R-:W-:Y:S01]  /*5f420*/  @!UPT UIADD3 URZ, URZ, URZ, URZ ;  /* 0x0000003f3f3ff290 */ /* 0x000fe2000fffe03f */
[----:B------:R-:W-:Y:S04]  /*5f430*/  STL.64 [R1+0x380], R48 ;  /* 0x0003803001007387 */ /* 0x000fe80000100a00 */
[----:B------:R-:W-:Y:S01]  /*5f440*/  STL.64 [R1+0x388], R50 ;  /* 0x0003883201007387 */ /* 0x000fe20000100a00 */
[C---:B------:R-:W-:Y:S08]  /*5f450*/  HMMA.16816.F32 R4, R12.reuse, R40, R4 ;  /* 0x000000280c04723c */ /* 0x040ff00000001804 */
[C---:B---3--:R-:W-:Y:S01]  /*5f460*/  HMMA.16816.F32 R8, R12.reuse, R28, R8 ;  /* 0x0000001c0c08723c */ /* 0x048fe20000001808 */
[----:B--2---:R-:W-:Y:S04]  /*5f470*/  STL.64 [R1+0x5120], R30 ;  /* 0x0051201e01007387 */ /* 0x004fe80000100a00 */
[----:B------:R-:W-:Y:S11]  /*5f480*/  STL.64 [R1+0x5118], R28 ;  /* 0x0051181c01007387 */ /* 0x000ff60000100a00 */
[----:B------:R-:W-:Y:S07]  /*5f490*/  @!UPT UIADD3 URZ, URZ, URZ, URZ ;  /* 0x0000003f3f3ff290 */ /* 0x000fee000fffe03f */
[----:B------:R-:W-:Y:S04]  /*5f4a0*/  STL.64 [R1+0x370], R8 ;  /* 0x0003700801007387 */ /* 0x000fe80000100a00 */
[----:B------:R0:W-:Y:S02]  /*5f4b0*/  STL.64 [R1+0x378], R10 ;  /* 0x0003780a01007387 */ /* 0x0001e40000100a00 */
[C---:B0-----:R-:W-:Y:S02]  /*5f4c0*/  HMMA.16816.F32 R8, R12.reuse, R32, R56 ;  /* 0x000000200c08723c */ /* 0x041fe40000001838 */
[----:B------:R-:W-:Y:S04]  /*5f4d0*/  STL.64 [R1+0x5130], R34 ;  /* 0x0051302201007387 */ /* 0x000fe80000100a00 */
[----:B------:R-:W-:Y:S11]  /*5f4e0*/  STL.64 [R1+0x5128], R32 ;  /* 0x0051282001007387 */ /* 0x000ff60000100a00 */
[----:B------:R-:W-:Y:S06]  /*5f4f0*/  @!UPT UIADD3 URZ, URZ, URZ, URZ ;  /* 0x0000003f3f3ff290 */ /* 0x000fec000fffe03f */
[----:B------:R-:W-:Y:S04]  /*5f500*/  STL.64 [R1+0x360], R8 ;  /* 0x0003600801007387 */ /* 0x000fe80000100a00 */
[----:B------:R0:W-:Y:S02]  /*5f510*/  STL.64 [R1+0x368], R10 ;  /* 0x0003680a01007387 */ /* 0x0001e40000100a00 */
[----:B0-----:R-:W-:Y:S02]  /*5f520*/  HMMA.16816.F32 R8, R12, R36, R52 ;  /* 0x000000240c08723c */ /* 0x001fe40000001834 */
[----:B------:R-:W-:Y:S04]  /*5f530*/  STL [R1+0x5150], R38 ;  /* 0x0051502601007387 */ /* 0x000fe80000100800 */
[----:B------:R-:W-:Y:S11]  /*5f540*/  STL.64 [R1+0x5148], R36 ;  /* 0x0051482401007387 */ /* 0x000ff60000100a00 */
[----:B------:R-:W-:Y:S06]  /*5f550*/  @!UPT UIADD3 URZ, URZ, URZ, URZ ;  /* 0x0000003f3f3ff290 */ /* 0x000fec000fffe03f */
[----:B------:R-:W-:Y:S04]  /*5f560*/  STL.64 [R1+0x350], R8 ;  /* 0x0003500801007387 */ /* 0x000fe80000100a00 */
[----:B------:R-:W-:Y:S04]  /*5f570*/  STL.64 [R1+0x358], R10 ;  /* 0x0003580a01007387 */ /* 0x000fe80000100a00 */
[----:B------:R-:W-:Y:S04]  /*5f580*/  STL.64 [R1+0x5160], R42 ;  /* 0x0051602a01007387 */ /* 0x000fe80000100a00 */
[----:B------:R-:W-:Y:S04]  /*5f590*/  STL.64 [R1+0x5158], R40 ;  /* 0x0051582801007387 */ /* 0x000fe80000100a00 */
[----:B------:R0:W-:Y:S04]  /*5f5a0*/  STL.64 [R1+0x340], R4 ;  /* 0x0003400401007387 */ /* 0x0001e80000100a00 */
[----:B------:R1:W-:Y:S01]  /*5f5b0*/  STL.64 [R1+0x348], R6 ;  /* 0x0003480601007387 */ /* 0x0003e20000100a00 */
[----:B------:R-:W-:-:S02]  /*5f5c0*/  IMAD.MOV.U32 R52, RZ, RZ, R39 ;  /* 0x000000ffff347224 */ /* 0x000fc400078e0027 */
[----:B------:R-:W-:Y:S01]  /*5f5d0*/  IMAD.MOV.U32 R53, RZ, RZ, R27 ;  /* 0x000000ffff357224 */ /* 0x000fe200078e001b */
[----:B------:R-:W2:Y:S04]  /*5f5e0*/  LDSM.16.MT88.4 R8, [R23+0x2000] ;  /* 0x002000001708783b */ /* 0x000ea80000004200 */
[----:B0-----:R-:W3:Y:S04]  /*5f5f0*/  LDL.LU R4, [R1+0x320] ;  /* 0x0003200001047983 */ /* 0x001ee80000300800 */
[----:B------:R-:W3:Y:S04]  /*5f600*/  LDL.LU R5, [R1+0x324] ;  /* 0x0003240001057983 */ /* 0x000ee80000300800 */
[----:B-1----:R-:W4:Y:S04]  /*5f610*/  LDL.LU R6, [R1+0x328] ;  /* 0x0003280001067983 */ /* 0x002f280000300800 */
[----:B------:R-:W4:Y:S04]  /*5f620*/  LDL.LU R7, [R1+0x32c] ;  /* 0x00032c0001077983 */ /* 0x000f280000300800 */
[----:B----4-:R-:W-:Y:S04]  /*5f630*/  STL.64 [R1+0x5180], R6 ;  /* 0x0051800601007387 */ /* 0x010fe80000100a00 */
[----:B---3--:R0:W-:Y:S04]  /*5f640*/  STL.64 [R1+0x5178], R4 ;  /* 0x0051780401007387 */ /* 0x0081e80000100a00 */
[----:B------:R1:W-:Y:S04]  /*5f650*/  STL.64 [R1+0x5188], R52 ;  /* 0x0051883401007387 */ /* 0x0003e80000100a00 */
[----:B0-----:R-:W3:Y:S04]  /*5f660*/  LDL.LU R4, [R1+0x680] ;  /* 0x0006800001047983 */ /* 0x001ee80000300800 */
[----:B------:R-:W3:Y:S04]  /*5f670*/  LDL.LU R5, [R1+0x684] ;  /* 0x0006840001057983 */ /* 0x000ee80000300800 */
[----:B------:R-:W4:Y:S04]  /*5f680*/  LDL.LU R6, [R1+0x688] ;  /* 0x0006880001067983 */ /* 0x000f280000300800 */
[----:B------:R-:W4:Y:S01]  /*5f690*/  LDL.LU R7, [R1+0x68c] ;  /* 0x00068c0001077983 */ /* 0x000f220000300800 */
[----:B-1----:R-:W-:-:S02]  /*5f6a0*/  IMAD.MOV.U32 R52, RZ, RZ, R26 ;  /* 0x000000ffff347224 */ /* 0x002fc400078e001a */
[----:B------:R-:W-:Y:S01]  /*5f6b0*/  IMAD.MOV.U32 R53, RZ, RZ, R22 ;  /* 0x000000ffff357224 */ /* 0x000fe200078e0016 */
[----:B----4-:R-:W-:Y:S04]  /*5f6c0*/  STL.64 [R1+0x5198], R6 ;  /* 0x0051980601007387 */ /* 0x010fe80000100a00 */
[----:B---3--:R0:W-:Y:S04]  /*5f6d0*/  STL.64 [R1+0x5190], R4 ;  /* 0x0051900401007387 */ /* 0x0081e80000100a00 */
[----:B------:R1:W-:Y:S04]  /*5f6e0*/  STL.64 [R1+0x51a0], R52 ;  /* 0x0051a03401007387 */ /* 0x0003e80000100a00 */
[----:B0-----:R-:W3:Y:S04]  /*5f6f0*/  LDL.LU R4, [R1+0x690] ;  /* 0x0006900001047983 */ /* 0x001ee80000300800 */
[----:B------:R-:W3:Y:S04]  /*5f700*/  LDL.LU R5, [R1+0x694] ;  /* 0x0006940001057983 */ /* 0x000ee80000300800 */
[----:B------:R-:W3:Y:S04]  /*5f710*/  LDL.LU R6, [R1+0x698] ;  /* 0x0006980001067983 */ /* 0x000ee80000300800 */
[----:B------:R-:W3:Y:S04]  /*5f720*/  LDL.LU R7, [R1+0x69c] ;  /* 0x00069c0001077983 */ /* 0x000ee80000300800 */
[----:B-1----:R-:W4:Y:S04]  /*5f730*/  LDL.LU R52, [R1+0x330] ;  /* 0x0003300001347983 */ /* 0x002f280000300800 */
[----:B------:R-:W4:Y:S04]  /*5f740*/  LDL.LU R53, [R1+0x334] ;  /* 0x0003340001357983 */ /* 0x000f280000300800 */
[----:B------:R-:W4:Y:S04]  /*5f750*/  LDL.LU R54, [R1+0x338] ;  /* 0x0003380001367983 */ /* 0x000f280000300800 */
        /* <DEDUP_REMOVED lines=27> */
[----:B--2---:R-:W-:Y:S04]  /*5f910*/  STL.64 [R1+0x50b0], R10 ;  /* 0x0050b00a01007387 */ /* 0x004fe80000100a00 */
[----:B------:R-:W-:Y:S01]  /*5f920*/  STL.64 [R1+0x50a8], R8 ;  /* 0x0050a80801007387 */ /* 0x000fe20000100a00 */
[C---:B----4-:R-:W-:Y:S11]  /*5f930*/  HMMA.16816.F32 R52, R12.reuse, R44, R52 ;  /* 0x0000002c0c34723c */ /* 0x050ff60000001834 */
[----:B------:R-:W-:Y:S11]  /*5f940*/  @!UPT UIADD3 URZ, URZ, URZ, URZ ;  /* 0x0000003f3f3ff290 */ /* 0x000ff6000fffe03f */
[----:B------:R-:W-:Y:S01]  /*5f950*/  @!UPT UIADD3 URZ, URZ, URZ, URZ ;  /* 0x0000003f3f3ff290 */ /* 0x000fe2000fffe03f */
[----:B------:R0:W-:Y:S04]  /*5f960*/  STL.64 [R1+0x330], R52 ;  /* 0x0003303401007387 */ /* 0x0001e80000100a00 */
[----:B------:R3:W-:Y:S04]  /*5f970*/  STL.64 [R1+0x338], R54 ;  /* 0x0003383601007387 */ /* 0x0007e80000100a00 */
[----:B0-----:R-:W3:Y:S02]  /*5f980*/  LDL.LU.64 R52, [R1+0x51a0] ;  /* 0x0051a00001347983 */ /* 0x001ee40000300a00 */
[C---:B---3--:R-:W-:Y:S02]  /*5f990*/  HMMA.16816.F32 R52, R12.reuse, R52, R4 ;  /* 0x000000340c34723c */ /* 0x048fe40000001804 */
[----:B------:R-:W2:Y:S04]  /*5f9a0*/  LDL.LU.64 R6, [R1+0x5198] ;  /* 0x0051980001067983 */ /* 0x000ea80000300a00 */
[----:B------:R-:W2:Y:S11]  /*5f9b0*/  LDL.LU.64 R4, [R1+0x5190] ;  /* 0x0051900001047983 */ /* 0x000eb60000300a00 */
[----:B------:R-:W-:Y:S06]  /*5f9c0*/  @!UPT UIADD3 URZ, URZ, URZ, URZ ;  /* 0x0000003f3f3ff290 */ /* 0x000fec000fffe03f */
[----:B------:R0:W-:Y:S04]  /*5f9d0*/  STL.64 [R1+0x690], R52 ;  /* 0x0006903401007387 */ /* 0x0001e80000100a00 */
[----:B------:R2:W-:Y:S04]  /*5f9e0*/  STL.64 [R1+0x698], R54 ;  /* 0x0006983601007387 */ /* 0x0005e80000100a00 */
[----:B0-----:R-:W2:Y:S02]  /*5f9f0*/  LDL.LU.64 R52, [R1+0x5188] ;  /* 0x0051880001347983 */ /* 0x001ea40000300a00 */
[C---:B--2---:R-:W-:Y:S02]  /*5fa00*/  HMMA.16816.F32 R52, R12.reuse, R52, R4 ;  /* 0x000000340c34723c */ /* 0x044fe40000001804 */
[----:B------:R-:W2:Y:S04]  /*5fa10*/  LDL.LU.64 R6, [R1+0x5180] ;  /* 0x0051800001067983 */ /* 0x000ea80000300a00 */
[----:B------:R-:W2:Y:S11]  /*5fa20*/  LDL.LU.64 R4, [R1+0x5178] ;  /* 0x0051780001047983 */ /* 0x000eb60000300a00 */
[----:B------:R-:W-:Y:S06]  /*5fa30*/  @!UPT UIADD3 URZ, URZ, URZ, URZ ;  /* 0x0000003f3f3ff290 */ /* 0x000fec000fffe03f */
[----:B------:R0:W-:Y:S04]  /*5fa40*/  STL.64 [R1+0x680], R52 ;  /* 0x0006803401007387 */ /* 0x0001e80000100a00 */
[----:B------:R1:W-:Y:S04]  /*5fa50*/  STL.64 [R1+0x688], R54 ;  /* 0x0006883601007387 */ /* 0x0003e80000100a00 */
[----:B0-----:R-:W1:Y:S02]  /*5fa60*/  LDL.LU.64 R52, [R1+0x5170] ;  /* 0x0051700001347983 */ /* 0x001e640000300a00 */
[C---:B-1----:R-:W-:Y:S02]  /*5fa70*/  HMMA.16816.F32 R52, R12.reuse, R52, R56 ;  /* 0x000000340c34723c */ /* 0x042fe40000001838 */
[----:B------:R-:W3:Y:S06]  /*5fa80*/  LDL.LU.64 R56, [R1+0x5168] ;  /* 0x0051680001387983 */ /* 0x000eec0000300a00 */
[----:B------:R-:W-:Y:S11]  /*5fa90*/  HMMA.16816.F32 R36, R12, R16, R36 ;  /* 0x000000100c24723c */ /* 0x000ff60000001824 */
[----:B------:R-:W-:Y:S04]  /*5faa0*/  @!UPT UIADD3 URZ, URZ, URZ, URZ ;  /* 0x0000003f3f3ff290 */ /* 0x000fe8000fffe03f */
[----:B------:R0:W-:Y:S04]  /*5fab0*/  STL.64 [R1+0x670], R52 ;  /* 0x0006703401007387 */ /* 0x0001e80000100a00 */
[----:B------:R1:W-:Y:S04]  /*5fac0*/  STL.64 [R1+0x678], R54 ;  /* 0x0006783601007387 */ /* 0x0003e80000100a00 */
[----:B0-----:R-:W4:Y:S04]  /*5fad0*/  LDL.LU R52, [R1+0x530] ;  /* 0x0005300001347983 */ /* 0x001f280000300800 */
[----:B------:R-:W4:Y:S04]  /*5fae0*/  LDL.LU R53, [R1+0x534] ;  /* 0x0005340001357983 */ /* 0x000f280000300800 */
[----:B-1----:R-:W4:Y:S04]  /*5faf0*/  LDL.LU R54, [R1+0x538] ;  /* 0x0005380001367983 */ /* 0x002f280000300800 */
[----:B------:R-:W4:Y:S01]  /*5fb00*/  LDL.LU R55, [R1+0x53c] ;  /* 0x00053c0001377983 */ /* 0x000f220000300800 */
[----:B------:R-:W-:-:S02]  /*5fb10*/  IMAD.MOV.U32 R8, RZ, RZ, R19 ;  /* 0x000000ffff087224 */ /* 0x000fc400078e0013 */
[----:B------:R-:W-:Y:S02]  /*5fb20*/  IMAD.MOV.U32 R9, RZ, RZ, R18 ;  /* 0x000000ffff097224 */ /* 0x000fe400078e0012 */
[----:B------:R-:W-:Y:S01]  /*5fb30*/  IMAD.MOV.U32 R22, RZ, RZ, R17 ;  /* 0x000000ffff167224 */ /* 0x000fe200078e0011 */
[----:B---3--:R-:W-:Y:S11]  /*5fb40*/  HMMA.16816.F32 R40, R12, R56, R40 ;  /* 0x000000380c28723c */ /* 0x008ff60000001828 */
[----:B------:R-:W-:Y:S11]  /*5fb50*/  @!UPT UIADD3 URZ, URZ, URZ, URZ ;  /* 0x0000003f3f3ff290 */ /* 0x000ff6000fffe03f */
[----:B------:R-:W-:Y:S01]  /*5fb60*/  @!UPT UIADD3 URZ, URZ, URZ, URZ ;  /* 0x0000003f3f3ff290 */ /* 0x000fe2000fffe03f */
        /* <DEDUP_REMOVED lines=8> */
[----:B------:R-:W2:Y:S04]  /*5fbf0*/  LDL.LU R59, [R1+0x54c] ;  /* 0x00054c00013b7983 */ /* 0x000ea80000300800 */
[----:B------:R-:W-:Y:S04]  /*5fc00*/  STL.64 [R1+0x650], R36 ;  /* 0x0006502401007387 */ /* 0x000fe80000100a00 */
[----:B------:R0:W-:Y:S04]  /*5fc10*/  STL.64 [R1+0x658], R38 ;  /* 0x0006582601007387 */ /* 0x0001e80000100a00 */
[----:B0-----:R-:W2:Y:S01]  /*5fc20*/  LDL.LU R38, [R1+0x5150] ;  /* 0x0051500001267983 */ /* 0x001ea20000300800 */
[----:B------:R-:W-:-:S03]  /*5fc30*/  IMAD.MOV.U32 R39, RZ, RZ, R16 ;  /* 0x000000ffff277224 */ /* 0x000fc600078e0010 */
[----:B------:R-:W2:Y:S04]  /*5fc40*/  LDL.LU.64 R36, [R1+0x5148] ;  /* 0x0051480001247983 */ /* 0x000ea80000300a00 */
[----:B------:R-:W2:Y:S04]  /*5fc50*/  LDL.LU.64 R18, [R1+0x5140] ;  /* 0x0051400001127983 */ /* 0x000ea80000300a00 */
        /* <DEDUP_REMOVED lines=21> */
[----:B------:R-:W2:Y:S04]  /*5fdb0*/  LDL.LU.64 R28, [R1+0x5118] ;  /* 0x00511800011c7983 */ /* 0x000ea80000300a00 */
[----:B------:R-:W2:Y:S04]  /*5fdc0*/  LDL.LU.64 R24, [R1+0x5110] ;  /* 0x0051100001187983 */ /* 0x000ea80000300a00 */
[----:B------:R-:W-:Y:S04]  /*5fdd0*/  STL.64 [R1+0x620], R48 ;  /* 0x0006203001007387 */ /* 0x000fe80000100a00 */
[----:B------:R0:W-:Y:S04]  /*5fde0*/  STL.64 [R1+0x628], R50 ;  /* 0x0006283201007387 */ /* 0x0001e80000100a00 */
[----:B0-----:R-:W2:Y:S04]  /*5fdf0*/  LDL.LU.64 R50, [R1+0x5108] ;  /* 0x0051080001327983 */ /* 0x001ea80000300a00 */
[----:B------:R-:W2:Y:S04]  /*5fe00*/  LDL.LU.64 R48, [R1+0x5100] ;  /* 0x0051000001307983 */ /* 0x000ea80000300a00 */
[----:B------:R-:W-:Y:S01]  /*5fe10*/  STL.64 [R1+0x50c8], R8 ;  /* 0x0050c80801007387 */ /* 0x000fe20000100a00 */
[----:B--2---:R-:W-:Y:S03]  /*5fe20*/  HMMA.16816.F32 R12, R12, R48, R4 ;  /* 0x000000300c0c723c */ /* 0x004fe60000001804 */
        /* <DEDUP_REMOVED lines=8> */
[----:B------:R-:W3:Y:S04]  /*5feb0*/  LDL.LU R15, [R1+0x51c] ;  /* 0x00051c00010f7983 */ /* 0x000ee80000300800 */
[----:B------:R-:W-:Y:S04]  /*5fec0*/  STL.64 [R1+0x50c0], R50 ;  /* 0x0050c03201007387 */ /* 0x000fe80000100a00 */
[----:B------:R0:W-:Y:S04]  /*5fed0*/  STL.64 [R1+0x50b8], R48 ;  /* 0x0050b83001007387 */ /* 0x0001e80000100a00 */
[----:B0-----:R-:W3:Y:S04]  /*5fee0*/  LDL.LU R48, [R1+0x560] ;  /* 0x0005600001307983 */ /* 0x001ee80000300800 */
[----:B------:R-:W3:Y:S04]  /*5fef0*/  LDL.LU R49, [R1+0x564] ;  /* 0x0005640001317983 */ /* 0x000ee80000300800 */
[----:B------:R-:W3:Y:S04]  /*5ff00*/  LDL.LU R50, [R1+0x568] ;  /* 0x0005680001327983 */ /* 0x000ee80000300800 */
[----:B------:R-:W3:Y:S04]  /*5ff10*/  LDL.LU R51, [R1+0x56c] ;  /* 0x00056c0001337983 */ /* 0x000ee80000300800 */
[----:B------:R0:W-:Y:S01]  /*5ff20*/  STL.64 [R1+0x50a0], R24 ;  /* 0x0050a01801007387 */ /* 0x0001e20000100a00 */
[C---:B--2---:R-:W-:Y:S08]  /*5ff30*/  HMMA.16816.F32 R16, R4.reuse, R24, R16 ;  /* 0x000000180410723c */ /* 0x044ff00000001810 */
[C---:B---3--:R-:W-:Y:S11]  /*5ff40*/  HMMA.16816.F32 R48, R4.reuse, R20, R48 ;  /* 0x000000140430723c */ /* 0x048ff60000001830 */
[----:B------:R-:W-:Y:S11]  /*5ff50*/  @!UPT UIADD3 URZ, URZ, URZ, URZ ;  /* 0x0000003f3f3ff290 */ /* 0x000ff6000fffe03f */
[----:B------:R-:W-:Y:S01]  /*5ff60*/  @!UPT UIADD3 URZ, URZ, URZ, URZ ;  /* 0x0000003f3f3ff290 */ /* 0x000fe2000fffe03f */
[----:B------:R-:W-:Y:S04]  /*5ff70*/  STL.64 [R1+0x570], R48 ;  /* 0x0005703001007387 */ /* 0x000fe80000100a00 */
[----:B------:R-:W-:Y:S04]  /*5ff80*/  STL.64 [R1+0x578], R50 ;  /* 0x0005783201007387 */ /* 0x000fe80000100a00 */
[----:B0-----:R-:W2:Y:S04]  /*5ff90*/  LDL.LU R24, [R1+0x520] ;  /* 0x0005200001187983 */ /* 0x001ea80000300800 */
[----:B------:R-:W-:Y:S04]  /*5ffa0*/  STL.64 [R1+0x560], R16 ;  /* 0x0005601001007387 */ /* 0x000fe80000100a00 */
[----:B------:R0:W-:Y:S04]  /*5ffb0*/  STL.64 [R1+0x568], R18 ;  /* 0x0005681201007387 */ /* 0x0001e80000100a00 */
[----:B------:R-:W2:Y:S04]  /*5ffc0*/  LDL.LU R25, [R1+0x524] ;  /* 0x0005240001197983 */ /* 0x000ea80000300800 */
[----:B------:R-:W2:Y:S01]  /*5ffd0*/  LDL.LU R26, [R1+0x528] ;  /* 0x00052800011a7983 */ /* 0x000ea20000300800 */
[C---:B0-----:R-:W-:Y:S03]  /*5ffe0*/  HMMA.16816.F32 R16, R4.reuse, R28, R56 ;  /* 0x0000001c0410723c */ /* 0x041fe60000001838 */
[----:B------:R-:W2:Y:S04]  /*5fff0*/  LDL.LU R27, [R1+0x52c] ;  /* 0x00052c00011b7983 */ /* 0x000ea80000300800 */
[----:B------:R-:W-:Y:S04]  /*60000*/  STL.64 [R1+0x5098], R30 ;  /* 0x0050981e01007387 */ /* 0x000fe80000100a00 */
[----:B------:R-:W-:Y:S11]  /*60010*/  STL.64 [R1+0x5090], R28 ;  /* 0x0050901c01007387 */ /* 0x000ff60000100a00 */
[----:B------:R-:W-:Y:S01]  /*60020*/  @!UPT UIADD3 URZ, URZ, URZ, URZ ;  /* 0x0000003f3f3ff290 */ /* 0x000fe2000fffe03f */
[----:B------:R-:W-:Y:S04]  /*60030*/  STL.64 [R1+0x550], R16 ;  /* 0x0005501001007387 */ /* 0x000fe80000100a00 */
[----:B------:R4:W-:Y:S02]  /*60040*/  STL.64 [R1+0x558], R18 ;  /* 0x0005581201007387 */ /* 0x0009e40000100a00 */
[C---:B----4-:R-:W-:Y:S02]  /*60050*/  HMMA.16816.F32 R16, R4.reuse, R32, R52 ;  /* 0x000000200410723c */ /* 0x050fe40000001834 */
[----:B------:R-:W3:Y:S11]  /*60060*/  LDL.LU R52, [R1+0x4d0] ;  /* 0x0004d00001347983 */ /* 0x000ef60000300800 */
[----:B------:R-:W-:Y:S10]  /*60070*/  @!UPT UIADD3 URZ, URZ, URZ, URZ ;  /* 0x0000003f3f3ff290 */ /* 0x000ff4000fffe03f */
[----:B------:R0:W-:Y:S04]  /*60080*/  STL.64 [R1+0x540], R16 ;  /* 0x0005401001007387 */ /* 0x0001e80000100a00 */
[----:B------:R1:W-:Y:S04]  /*60090*/  STL.64 [R1+0x548], R18 ;  /* 0x0005481201007387 */ /* 0x0003e80000100a00 */
[----:B------:R-:W3:Y:S04]  /*600a0*/  LDL.LU R53, [R1+0x4d4] ;  /* 0x0004d40001357983 */ /* 0x000ee80000300800 */
[----:B------:R-:W3:Y:S04]  /*600b0*/  LDL.LU R54, [R1+0x4d8] ;  /* 0x0004d80001367983 */ /* 0x000ee80000300800 */
[----:B------:R-:W3:Y:S04]  /*600c0*/  LDL.LU R55, [R1+0x4dc] ;  /* 0x0004dc0001377983 */ /* 0x000ee80000300800 */
[----:B------:R-:W4:Y:S04]  /*600d0*/  LDL.LU R48, [R1+0x4e0] ;  /* 0x0004e00001307983 */ /* 0x000f280000300800 */
[----:B------:R-:W4:Y:S04]  /*600e0*/  LDL.LU R49, [R1+0x4e4] ;  /* 0x0004e40001317983 */ /* 0x000f280000300800 */
[----:B------:R-:W4:Y:S04]  /*600f0*/  LDL.LU R50, [R1+0x4e8] ;  /* 0x0004e80001327983 */ /* 0x000f280000300800 */
[----:B------:R-:W4:Y:S04]  /*60100*/  LDL.LU R51, [R1+0x4ec] ;  /* 0x0004ec0001337983 */ /* 0x000f280000300800 */
[----:B0-----:R-:W3:Y:S04]  /*60110*/  LDL.LU R16, [R1+0x920] ;  /* 0x0009200001107983 */ /* 0x001ee80000300800 */
[----:B------:R-:W3:Y:S04]  /*60120*/  LDL.LU R17, [R1+0x924] ;  /* 0x0009240001117983 */ /* 0x000ee80000300800 */
[----:B-1----:R-:W3:Y:S04]  /*60130*/  LDL.LU R18, [R1+0x928] ;  /* 0x0009280001127983 */ /* 0x002ee80000300800 */
[----:B------:R-:W3:Y:S01]  /*60140*/  LDL.LU R19, [R1+0x92c] ;  /* 0x00092c0001137983 */ /* 0x000ee20000300800 */
[C---:B------:R-:W-:Y:S03]  /*60150*/  HMMA.16816.F32 R12, R4.reuse, R40, R12 ;  /* 0x00000028040c723c */ /* 0x040fe6000000180c */
[----:B------:R-:W4:Y:S04]  /*60160*/  LDL.LU R56, [R1+0x500] ;  /* 0x0005000001387983 */ /* 0x000f280000300800 */
[----:B------:R-:W4:Y:S04]  /*60170*/  LDL.LU R57, [R1+0x504] ;  /* 0x0005040001397983 */ /* 0x000f280000300800 */
[----:B------:R-:W4:Y:S04]  /*60180*/  LDL.LU R58, [R1+0x508] ;  /* 0x00050800013a7983 */ /* 0x000f280000300800 */
[----:B------:R-:W4:Y:S04]  /*60190*/  LDL.LU R59, [R1+0x50c] ;  /* 0x00050c00013b7983 */ /* 0x000f280000300800 */
[----:B------:R-:W-:Y:S04]  /*601a0*/  STL.64 [R1+0x5088], R34 ;  /* 0x0050882201007387 */ /* 0x000fe80000100a00 */
[----:B------:R-:W-:Y:S04]  /*601b0*/  STL.64 [R1+0x5080], R32 ;  /* 0x0050802001007387 */ /* 0x000fe80000100a00 */
[----:B------:R-:W-:Y:S04]  /*601c0*/  STL [R1+0x5078], R38 ;  /* 0x0050782601007387 */ /* 0x000fe80000100800 */
[----:B------:R0:W-:Y:S01]  /*601d0*/  STL.64 [R1+0x5070], R36 ;  /* 0x0050702401007387 */ /* 0x0001e20000100a00 */
[C---:B--2---:R-:W-:Y:S11]  /*601e0*/  HMMA.16816.F32 R24, R4.reuse, R36, R24 ;  /* 0x000000240418723c */ /* 0x044ff60000001818 */
[----:B------:R-:W-:Y:S11]  /*601f0*/  @!UPT UIADD3 URZ, URZ, URZ, URZ ;  /* 0x0000003f3f3ff290 */ /* 0x000ff6000fffe03f */
[----:B------:R-:W-:Y:S01]  /*60200*/  @!UPT UIADD3 URZ, URZ, URZ, URZ ;  /* 0x0000003f3f3ff290 */ /* 0x000fe2000fffe03f */
[----:B------:R1:W-:Y:S04]  /*60210*/  STL.64 [R1+0x530], R24 ;  /* 0x0005301801007387 */ /* 0x0003e80000100a00 */
[----:B------:R2:W-:Y:S04]  /*60220*/  STL.64 [R1+0x538], R26 ;  /* 0x0005381a01007387 */ /* 0x0005e80000100a00 */
[----:B0-----:R-:W4:Y:S04]  /*60230*/  LDL.64 R36, [R1+0xc0] ;  /* 0x0000c00001247983 */ /* 0x001f280000100a00 */
[----:B-1----:R-:W4:Y:S04]  /*60240*/  LDL.LU R24, [R1+0x4b0] ;  /* 0x0004b00001187983 */ /* 0x002f280000300800 */
[----:B------:R-:W-:Y:S04]  /*60250*/  STL.64 [R1+0x520], R12 ;  /* 0x0005200c01007387 */ /* 0x000fe80000100a00 */
[----:B------:R-:W-:Y:S04]  /*60260*/  STL.64 [R1+0x528], R14 ;  /* 0x0005280e01007387 */ /* 0x000fe80000100a00 */
[----:B------:R-:W0:Y:S04]  /*60270*/  LDSM.16.MT88.4 R12, [R23+0x2080] ;  /* 0x00208000170c783b */ /* 0x000e280000004200 */
[----:B------:R-:W4:Y:S04]  /*60280*/  LDL.LU R25, [R1+0x4b4] ;  /* 0x0004b40001197983 */ /* 0x000f280000300800 */
[----:B--2---:R-:W2:Y:S04]  /*60290*/  LDL.LU R26, [R1+0x4b8] ;  /* 0x0004b800011a7983 */ /* 0x004ea80000300800 */
[----:B------:R-:W2:Y:S04]  /*602a0*/  LDL.LU R27, [R1+0x4bc] ;  /* 0x0004bc00011b7983 */ /* 0x000ea80000300800 */
[----:B------:R-:W2:Y:S04]  /*602b0*/  LDL.LU R32, [R1+0x4c0] ;  /* 0x0004c00001207983 */ /* 0x000ea80000300800 */
[----:B------:R-:W2:Y:S04]  /*602c0*/  LDL.LU R33, [R1+0x4c4] ;  /* 0x0004c40001217983 */ /* 0x000ea80000300800 */
[----:B------:R-:W2:Y:S04]  /*602d0*/  LDL.LU R34, [R1+0x4c8] ;  /* 0x0004c80001227983 */ /* 0x000ea80000300800 */
[----:B------:R-:W2:Y:S04]  /*602e0*/  LDL.LU R35, [R1+0x4cc] ;  /* 0x0004cc0001237983 */ /* 0x000ea80000300800 */
[----:B------:R-:W-:Y:S04]  /*602f0*/  STL.64 [R1+0x5068], R42 ;  /* 0x0050682a01007387 */ /* 0x000fe80000100a00 */
[----:B------:R1:W-:Y:S04]  /*60300*/  STL.64 [R1+0x5060], R40 ;  /* 0x0050602801007387 */ /* 0x0003e80000100a00 */
[----:B-1----:R-:W2:Y:S04]  /*60310*/  LDL.LU R40, [R1+0x4f0] ;  /* 0x0004f00001287983 */ /* 0x002ea80000300800 */
[----:B------:R-:W2:Y:S04]  /*60320*/  LDL.LU R41, [R1+0x4f4] ;  /* 0x0004f40001297983 */ /* 0x000ea80000300800 */
[----:B------:R-:W2:Y:S04]  /*60330*/  LDL.LU R42, [R1+0x4f8] ;  /* 0x0004f800012a7983 */ /* 0x000ea80000300800 */
[----:B------:R-:W2:Y:S01]  /*60340*/  LDL.LU R43, [R1+0x4fc] ;  /* 0x0004fc00012b7983 */ /* 0x000ea20000300800 */
[C---:B---3--:R-:W-:Y:S03]  /*60350*/  HMMA.16816.F32 R16, R4.reuse, R44, R16 ;  /* 0x0000002c0410723c */ /* 0x048fe60000001810 */
[----:B0-----:R-:W-:Y:S04]  /*60360*/  STL.64 [R1+0x4ff8], R14 ;  /* 0x004ff80e01007387 */ /* 0x001fe80000100a00 */
[----:B------:R0:W-:Y:S04]  /*60370*/  STL.64 [R1+0x4ff0], R12 ;  /* 0x004ff00c01007387 */ /* 0x0001e80000100a00 */
[----:B0-----:R-:W3:Y:S11]  /*60380*/  LDL.LU.64 R12, [R1+0xb0] ;  /* 0x0000b000010c7983 */ /* 0x001ef60000300a00 */
[----:B------:R-:W-:Y:S01]  /*60390*/  @!UPT UIADD3 URZ, URZ, URZ, URZ ;  /* 0x0000003f3f3ff290 */ /* 0x000fe2000fffe03f */
[----:B------:R-:W-:Y:S04]  /*603a0*/  STL.64 [R1+0x510], R16 ;  /* 0x0005101001007387 */ /* 0x000fe80000100a00 */
[----:B------:R0:W-:Y:S04]  /*603b0*/  STL.64 [R1+0x518], R18 ;  /* 0x0005181201007387 */ /* 0x0001e80000100a00 */
[----:B0-----:R-:W2:Y:S04]  /*603c0*/  LDL.LU.64 R18, [R1+0x50e8] ;  /* 0x0050e80001127983 */ /* 0x001ea80000300a00 */
[----:B------:R-:W2:Y:S04]  /*603d0*/  LDL.LU.64 R16, [R1+0x50e0] ;  /* 0x0050e00001107983 */ /* 0x000ea80000300a00 */
[----:B------:R0:W-:Y:S04]  /*603e0*/  STL.64 [R1+0x50d0], R44 ;  /* 0x0050d02c01007387 */ /* 0x0001e80000100a00 */
[----:B0-----:R-:W4:Y:S02]  /*603f0*/  LDL.64 R44, [R1+0xd0] ;  /* 0x0000d000012c7983 */ /* 0x001f240000100a00 */
[C---:B----4-:R-:W-:Y:S11]  /*60400*/  HMMA.16816.F32 R56, R4.reuse, R44, R56 ;  /* 0x0000002c0438723c */ /* 0x050ff60000001838 */
[----:B------:R-:W-:Y:S11]  /*60410*/  @!UPT UIADD3 URZ, URZ, URZ, URZ ;  /* 0x0000003f3f3ff290 */ /* 0x000ff6000fffe03f */
[----:B------:R-:W-:Y:S01]  /*60420*/  @!UPT UIADD3 URZ, URZ, URZ, URZ ;  /* 0x0000003f3f3ff290 */ /* 0x000fe2000fffe03f */
[----:B------:R0:W-:Y:S04]  /*60430*/  STL.64 [R1+0x500], R56 ;  /* 0x0005003801007387 */ /* 0x0001e80000100a00 */
[----:B------:R-:W-:Y:S04]  /*60440*/  STL.64 [R1+0x508], R58 ;  /* 0x0005083a01007387 */ /* 0x000fe80000100a00 */
[----:B0-----:R-:W4:Y:S01]  /*60450*/  LDL.LU.64 R56, [R1+0x50d8] ;  /* 0x0050d80001387983 */ /* 0x001f220000300a00 */
[----:B--2---:R-:W-:Y:S01]  /*60460*/  HMMA.16816.F32 R40, R4, R36, R40 ;  /* 0x000000240428723c */ /* 0x004fe20000001828 */
[----:B------:R-:W-:-:S02]  /*60470*/  IMAD.MOV.U32 R29, RZ, RZ, R22 ;  /* 0x000000ffff1d7224 */ /* 0x000fc400078e0016 */
[----:B------:R-:W-:Y:S02]  /*60480*/  IMAD.MOV.U32 R28, RZ, RZ, R39 ;  /* 0x000000ffff1c7224 */ /* 0x000fe400078e0027 */
[----:B------:R-:W-:Y:S02]  /*60490*/  IMAD.MOV.U32 R23, RZ, RZ, R36 ;  /* 0x000000ffff177224 */ /* 0x000fe400078e0024 */
[----:B------:R-:W-:Y:S11]  /*604a0*/  IMAD.MOV.U32 R22, RZ, RZ, R37 ;  /* 0x000000ffff167224 */ /* 0x000ff600078e0025 */
[----:B------:R-:W-:Y:S05]  /*604b0*/  @!UPT UIADD3 URZ, URZ, URZ, URZ ;  /* 0x0000003f3f3ff290 */ /* 0x000fea000fffe03f */
[----:B------:R-:W-:Y:S04]  /*604c0*/  STL.64 [R1+0x4f0], R40 ;  /* 0x0004f02801007387 */ /* 0x000fe80000100a00 */
[----:B------:R3:W-:Y:S02]  /*604d0*/  STL.64 [R1+0x4f8], R42 ;  /* 0x0004f82a01007387 */ /* 0x0007e40000100a00 */
[C---:B---3--:R-:W-:Y:S02]  /*604e0*/  HMMA.16816.F32 R40, R4.reuse, R12, R48 ;  /* 0x0000000c0428723c */ /* 0x048fe40000001830 */
[----:B------:R-:W2:Y:S01]  /*604f0*/  LDL.LU R48, [R1+0x490] ;  /* 0x0004900001307983 */ /* 0x000ea20000300800 */
[----:B------:R-:W-:Y:S02]  /*60500*/  IMAD.MOV.U32 R15, RZ, RZ, R44 ;  /* 0x000000ffff0f7224 */ /* 0x000fe400078e002c */
[----:B------:R-:W-:Y:S11]  /*60510*/  IMAD.MOV.U32 R14, RZ, RZ, R45 ;  /* 0x000000ffff0e7224 */ /* 0x000ff600078e002d */
[----:B------:R-:W-:Y:S07]  /*60520*/  @!UPT UIADD3 URZ, URZ, URZ, URZ ;  /* 0x0000003f3f3ff290 */ /* 0x000fee000fffe03f */
[----:B------:R-:W-:Y:S04]  /*60530*/  STL.64 [R1+0x4e0], R40 ;  /* 0x0004e02801007387 */ /* 0x000fe80000100a00 */
[----:B------:R-:W-:Y:S01]  /*60540*/  STL.64 [R1+0x4e8], R42 ;  /* 0x0004e82a01007387 */ /* 0x000fe20000100a00 */
[C---:B----4-:R-:W-:Y:S11]  /*60550*/  HMMA.16816.F32 R36, R4.reuse, R56, R52 ;  /* 0x000000380424723c */ /* 0x050ff60000001834 */
[----:B------:R-:W-:Y:S11]  /*60560*/  @!UPT UIADD3 URZ, URZ, URZ, URZ ;  /* 0x0000003f3f3ff290 */ /* 0x000ff6000fffe03f */
[----:B------:R-:W-:Y:S01]  /*60570*/  @!UPT UIADD3 URZ, URZ, URZ, URZ ;  /* 0x0000003f3f3ff290 */ /* 0x000fe2000fffe03f */
[----:B------:R-:W-:Y:S04]  /*60580*/  STL.64 [R1+0x4d0], R36 ;  /* 0x0004d02401007387 */ /* 0x000fe80000100a00 */
[----:B------:R-:W-:Y:S04]  /*60590*/  STL.64 [R1+0x4d8], R38 ;  /* 0x0004d82601007387 */ /* 0x000fe80000100a00 */
[----:B------:R-:W2:Y:S04]  /*605a0*/  LDL.LU R49, [R1+0x494] ;  /* 0x0004940001317983 */ /* 0x000ea80000300800 */
[----:B------:R-:W2:Y:S04]  /*605b0*/  LDL.LU R50, [R1+0x498] ;  /* 0x0004980001327983 */ /* 0x000ea80000300800 */
[----:B------:R-:W2:Y:S04]  /*605c0*/  LDL.LU R51, [R1+0x49c] ;  /* 0x00049c0001337983 */ /* 0x000ea80000300800 */
[----:B------:R-:W3:Y:S04]  /*605d0*/  LDL.LU R44, [R1+0x4a0] ;  /* 0x0004a000012c7983 */ /* 0x000ee80000300800 */
[----:B------:R-:W3:Y:S04]  /*605e0*/  LDL.LU R45, [R1+0x4a4] ;  /* 0x0004a400012d7983 */ /* 0x000ee80000300800 */
[----:B------:R-:W3:Y:S04]  /*605f0*/  LDL.LU R46, [R1+0x4a8] ;  /* 0x0004a800012e7983 */ /* 0x000ee80000300800 */
[----:B------:R-:W3:Y:S01]  /*60600*/  LDL.LU R47, [R1+0x4ac] ;  /* 0x0004ac00012f7983 */ /* 0x000ee20000300800 */
[C---:B------:R-:W-:Y:S03]  /*60610*/  HMMA.16816.F32 R28, R4.reuse, R28, R32 ;  /* 0x0000001c041c723c */ /* 0x040fe60000001820 */
[----:B------:R-:W4:Y:S04]  /*60620*/  LDL.LU R52, [R1+0x8e0] ;  /* 0x0008e00001347983 */ /* 0x000f280000300800 */
[----:B------:R-:W4:Y:S01]  /*60630*/  LDL.LU R53, [R1+0x8e4] ;  /* 0x0008e40001357983 */ /* 0x000f220000300800 */
[----:B------:R-:W-:Y:S03]  /*60640*/  HMMA.16816.F32 R24, R4, R16, R24 ;  /* 0x000000100418723c */ /* 0x000fe60000001818 */
[----:B------:R-:W4:Y:S01]  /*60650*/  LDL.LU R54, [R1+0x8e8] ;  /* 0x0008e80001367983 */ /* 0x000f220000300800 */
[----:B------:R-:W-:-:S03]  /*60660*/  IMAD.MOV.U32 R8, RZ, RZ, R11 ;  /* 0x000000ffff087224 */ /* 0x000fc600078e000b */
[----:B------:R-:W4:Y:S01]  /*60670*/  LDL.LU R55, [R1+0x8ec] ;  /* 0x0008ec0001377983 */ /* 0x000f220000300800 */
[----:B------:R-:W-:-:S03]  /*60680*/  IMAD.MOV.U32 R9, RZ, RZ, R10 ;  /* 0x000000ffff097224 */ /* 0x000fc600078e000a */
[----:B------:R-:W2:Y:S04]  /*60690*/  LDL.LU R32, [R1+0x2f0] ;  /* 0x0002f00001207983 */ /* 0x000ea80000300800 */
[----:B------:R0:W-:Y:S04]  /*606a0*/  STL.64 [R1+0x4c0], R28 ;  /* 0x0004c01c01007387 */ /* 0x0001e80000100a00 */
[----:B------:R1:W-:Y:S04]  /*606b0*/  STL.64 [R1+0x4c8], R30 ;  /* 0x0004c81e01007387 */ /* 0x0003e80000100a00 */
[----:B------:R0:W-:Y:S04]  /*606c0*/  STL.64 [R1+0x4b0], R24 ;  /* 0x0004b01801007387 */ /* 0x0001e80000100a00 */
[----:B------:R0:W-:Y:S04]  /*606d0*/  STL.64 [R1+0x4b8], R26 ;  /* 0x0004b81a01007387 */ /* 0x0001e80000100a00 */
[----:B------:R-:W2:Y:S04]  /*606e0*/  LDL.LU R33, [R1+0x2f4] ;  /* 0x0002f40001217983 */ /* 0x000ea80000300800 */
[----:B------:R-:W2:Y:S04]  /*606f0*/  LDL.LU R34, [R1+0x2f8] ;  /* 0x0002f80001227983 */ /* 0x000ea80000300800 */
[----:B------:R-:W2:Y:S04]  /*60700*/  LDL.LU R35, [R1+0x2fc] ;  /* 0x0002fc0001237983 */ /* 0x000ea80000300800 */
[----:B0-----:R-:W2:Y:S04]  /*60710*/  LDL.LU R28, [R1+0x300] ;  /* 0x00030000011c7983 */ /* 0x001ea80000300800 */
[----:B------:R-:W2:Y:S04]  /*60720*/  LDL.LU R29, [R1+0x304] ;  /* 0x00030400011d7983 */ /* 0x000ea80000300800 */
[----:B-1----:R-:W2:Y:S04]  /*60730*/  LDL.LU R30, [R1+0x308] ;  /* 0x00030800011e7983 */ /* 0x002ea80000300800 */
        /* <DEDUP_REMOVED lines=14> */
[----:B------:R-:W2:Y:S04]  /*60820*/  LDL.LU R19, [R1+0x28c] ;  /* 0x00028c0001137983 */ /* 0x000ea80000300800 */
[----:B------:R-:W2:Y:S04]  /*60830*/  LDL.LU R40, [R1+0x2d0] ;  /* 0x0002d00001287983 */ /* 0x000ea80000300800 */
[----:B------:R-:W2:Y:S04]  /*60840*/  LDL.LU R41, [R1+0x2d4] ;  /* 0x0002d40001297983 */ /* 0x000ea80000300800 */
[----:B------:R-:W2:Y:S04]  /*60850*/  LDL.LU R42, [R1+0x2d8] ;  /* 0x0002d800012a7983 */ /* 0x000ea80000300800 */
[----:B------:R-:W2:Y:S01]  /*60860*/  LDL.LU R43, [R1+0x2dc] ;  /* 0x0002dc00012b7983 */ /* 0x000ea20000300800 */
[C---:B---3--:R-:W-:Y:S03]  /*60870*/  HMMA.16816.F32 R8, R4.reuse, R8, R44 ;  /* 0x000000080408723c */ /* 0x048fe6000000182c */
[----:B------:R-:W3:Y:S11]  /*60880*/  LDL.LU.64 R44, [R1+0x50d0] ;  /* 0x0050d000012c7983 */ /* 0x000ef60000300a00 */
[----:B------:R-:W-:Y:S09]  /*60890*/  @!UPT UIADD3 URZ, URZ, URZ, URZ ;  /* 0x0000003f3f3ff290 */ /* 0x000ff2000fffe03f */
[----:B------:R0:W-:Y:S04]  /*608a0*/  STL.64 [R1+0x4a0], R8 ;  /* 0x0004a00801007387 */ /* 0x0001e80000100a00 */
[----:B------:R2:W-:Y:S04]  /*608b0*/  STL.64 [R1+0x4a8], R10 ;  /* 0x0004a80a01007387 */ /* 0x0005e80000100a00 */
[----:B0-----:R-:W2:Y:S02]  /*608c0*/  LDL.LU.64 R8, [R1+0x50c8] ;  /* 0x0050c80001087983 */ /* 0x001ea40000300a00 */
[C---:B--2---:R-:W-:Y:S02]  /*608d0*/  HMMA.16816.F32 R8, R4.reuse, R8, R48 ;  /* 0x000000080408723c */ /* 0x044fe40000001830 */
[----:B------:R-:W2:Y:S04]  /*608e0*/  LDL.LU.64 R50, [R1+0x50c0] ;  /* 0x0050c00001327983 */ /* 0x000ea80000300a00 */
[----:B------:R-:W4:Y:S11]  /*608f0*/  LDL.LU.64 R48, [R1+0x50b8] ;  /* 0x0050b80001307983 */ /* 0x000f360000300a00 */
[----:B------:R-:W-:Y:S06]  /*60900*/  @!UPT UIADD3 URZ, URZ, URZ, URZ ;  /* 0x0000003f3f3ff290 */ /* 0x000fec000fffe03f */
[----:B------:R-:W-:Y:S04]  /*60910*/  STL.64 [R1+0x490], R8 ;  /* 0x0004900801007387 */ /* 0x000fe80000100a00 */
[----:B------:R0:W-:Y:S04]  /*60920*/  STL.64 [R1+0x498], R10 ;  /* 0x0004980a01007387 */ /* 0x0001e80000100a00 */
[----:B0-----:R-:W2:Y:S04]  /*60930*/  LDL.LU.64 R10, [R1+0x50b0] ;  /* 0x0050b000010a7983 */ /* 0x001ea80000300a00 */
[----:B------:R-:W2:Y:S01]  /*60940*/  LDL.LU.64 R8, [R1+0x50a8] ;  /* 0x0050a80001087983 */ /* 0x000ea20000300a00 */
[----:B----4-:R-:W-:Y:S03]  /*60950*/  HMMA.16816.F32 R4, R4, R48, R52 ;  /* 0x000000300404723c */ /* 0x010fe60000001834 */
[----:B------:R-:W4:Y:S11]  /*60960*/  LDL.LU R52, [R1+0x2c0] ;  /* 0x0002c00001347983 */ /* 0x000f360000300800 */
[----:B------:R-:W-:Y:S09]  /*60970*/  @!UPT UIADD3 URZ, URZ, URZ, URZ ;  /* 0x0000003f3f3ff290 */ /* 0x000ff2000fffe03f */
[----:B------:R0:W-:Y:S01]  /*60980*/  STL.64 [R1+0x50], R4 ;  /* 0x0000500401007387 */ /* 0x0001e20000100a00 */
[C---:B--2---:R-:W-:Y:S03]  /*60990*/  HMMA.16816.F32 R24, R8.reuse, R20, R24 ;  /* 0x000000140818723c */ /* 0x044fe60000001818 */
[----:B------:R1:W-:Y:S04]  /*609a0*/  STL.64 [R1+0x58], R6 ;  /* 0x0000580601007387 */ /* 0x0003e80000100a00 */
[----:B------:R-:W4:Y:S04]  /*609b0*/  LDL.LU R53, [R1+0x2c4] ;  /* 0x0002c40001357983 */ /* 0x000f280000300800 */
[----:B------:R-:W4:Y:S04]  /*609c0*/  LDL.LU R54, [R1+0x2c8] ;  /* 0x0002c80001367983 */ /* 0x000f280000300800 */
[----:B------:R-:W4:Y:S04]  /*609d0*/  LDL.LU R55, [R1+0x2cc] ;  /* 0x0002cc0001377983 */ /* 0x000f280000300800 */
[----:B0-----:R-:W3:Y:S04]  /*609e0*/  LDL.LU R4, [R1+0x2b0] ;  /* 0x0002b00001047983 */ /* 0x001ee80000300800 */
[----:B------:R-:W3:Y:S04]  /*609f0*/  LDL.LU R5, [R1+0x2b4] ;  /* 0x0002b40001057983 */ /* 0x000ee80000300800 */
[----:B-1----:R-:W3:Y:S04]  /*60a00*/  LDL.LU R6, [R1+0x2b8] ;  /* 0x0002b80001067983 */ /* 0x002ee80000300800 */
[----:B------:R-:W3:Y:S04]  /*60a10*/  LDL.LU R7, [R1+0x2bc] ;  /* 0x0002bc0001077983 */ /* 0x000ee80000300800 */
[----:B------:R-:W-:Y:S04]  /*60a20*/  STL.64 [R1+0x5008], R50 ;  /* 0x0050083201007387 */ /* 0x000fe80000100a00 */
[----:B------:R-:W-:Y:S04]  /*60a30*/  STL.64 [R1+0x5000], R48 ;  /* 0x0050003001007387 */ /* 0x000fe80000100a00 */
[----:B------:R-:W2:Y:S04]  /*60a40*/  LDL R59, [R1+0xb4c] ;  /* 0x000b4c00013b7983 */ /* 0x000ea80000100800 */
[----:B------:R0:W-:Y:S04]  /*60a50*/  STL.64 [R1+0x310], R24 ;  /* 0x0003101801007387 */ /* 0x0001e80000100a00 */
[----:B------:R-:W-:Y:S04]  /*60a60*/  STL.64 [R1+0x318], R26 ;  /* 0x0003181a01007387 */ /* 0x000fe80000100a00 */
[----:B0-----:R-:W2:Y:S02]  /*60a70*/  LDL.LU.64 R24, [R1+0x50a0] ;  /* 0x0050a00001187983 */ /* 0x001ea40000300a00 */
[C---:B--2---:R-:W-:Y:S11]  /*60a80*/  HMMA.16816.F32 R28, R8.reuse, R24, R28 ;  /* 0x00000018081c723c */ /* 0x044ff6000000181c */
[----:B------:R-:W-:Y:S11]  /*60a90*/  @!UPT UIADD3 URZ, URZ, URZ, URZ ;  /* 0x0000003f3f3ff290 */ /* 0x000ff6000fffe03f */
[----:B------:R-:W-:Y:S01]  /*60aa0*/  @!UPT UIADD3 URZ, URZ, URZ, URZ ;  /* 0x0000003f3f3ff290 */ /* 0x000fe2000fffe03f */
        /* <DEDUP_REMOVED lines=22> */
[----:B0-----:R-:W2:Y:S04]  /*60c10*/  LDL.LU R38, [R1+0x5078] ;  /* 0x0050780001267983 */ /* 0x001ea80000300800 */
[----:B------:R-:W2:Y:S04]  /*60c20*/  LDL.LU.64 R36, [R1+0x5070] ;  /* 0x0050700001247983 */ /* 0x000ea80000300a00 */
[----:B------:R-:W-:Y:S04]  /*60c30*/  STL.64 [R1+0x5018], R34 ;  /* 0x0050182201007387 */ /* 0x000fe80000100a00 */
[----:B------:R-:W-:Y:S01]  /*60c40*/  STL.64 [R1+0x5010], R32 ;  /* 0x0050102001007387 */ /* 0x000fe20000100a00 */
[----:B--2---:R-:W-:Y:S11]  /*60c50*/  HMMA.16816.F32 R40, R8, R36, R40 ;  /* 0x000000240828723c */ /* 0x004ff60000001828 */
[----:B------:R-:W-:Y:S11]  /*60c60*/  @!UPT UIADD3 URZ, URZ, URZ, URZ ;  /* 0x0000003f3f3ff290 */ /* 0x000ff6000fffe03f */
[----:B------:R-:W-:Y:S01]  /*60c70*/  @!UPT UIADD3 URZ, URZ, URZ, URZ ;  /* 0x0000003f3f3ff290 */ /* 0x000fe2000fffe03f */
[----:B------:R-:W-:Y:S04]  /*60c80*/  STL.64 [R1+0x2d0], R40 ;  /* 0x0002d02801007387 */ /* 0x000fe80000100a00 */
[----:B------:R0:W-:Y:S04]  /*60c90*/  STL.64 [R1+0x2d8], R42 ;  /* 0x0002d82a01007387 */ /* 0x0001e80000100a00 */
[----:B0-----:R-:W2:Y:S04]  /*60ca0*/  LDL.LU.64 R42, [R1+0x5068] ;  /* 0x00506800012a7983 */ /* 0x001ea80000300a00 */
[----:B------:R-:W4:Y:S04]  /*60cb0*/  LDL.LU.64 R40, [R1+0x5060] ;  /* 0x0050600001287983 */ /* 0x000f280000300a00 */
[----:B------:R-:W-:Y:S04]  /*60cc0*/  STL [R1+0x5028], R38 ;  /* 0x0050282601007387 */ /* 0x000fe80000100800 */
[----:B------:R0:W-:Y:S04]  /*60cd0*/  STL.64 [R1+0x5020], R36 ;  /* 0x0050202401007387 */ /* 0x0001e80000100a00 */
[----:B0-----:R-:W2:Y:S04]  /*60ce0*/  LDL.LU R36, [R1+0x2a0] ;  /* 0x0002a00001247983 */ /* 0x001ea80000300800 */
[----:B------:R-:W2:Y:S04]  /*60cf0*/  LDL.LU R37, [R1+0x2a4] ;  /* 0x0002a40001257983 */ /* 0x000ea80000300800 */
[----:B------:R-:W2:Y:S04]  /*60d00*/  LDL.LU R38, [R1+0x2a8] ;  /* 0x0002a80001267983 */ /* 0x000ea80000300800 */
[----:B------:R-:W2:Y:S01]  /*60d10*/  LDL.LU R39, [R1+0x2ac] ;  /* 0x0002ac0001277983 */ /* 0x000ea20000300800 */
[----:B------:R-:W-:-:S02]  /*60d20*/  IMAD.MOV.U32 R32, RZ, RZ, R15 ;  /* 0x000000ffff207224 */ /* 0x000fc400078e000f */
[----:B------:R-:W-:Y:S02]  /*60d30*/  IMAD.MOV.U32 R33, RZ, RZ, R14 ;  /* 0x000000ffff217224 */ /* 0x000fe400078e000e */
[----:B------:R-:W-:Y:S02]  /*60d40*/  IMAD.MOV.U32 R48, RZ, RZ, R23 ;  /* 0x000000ffff307224 */ /* 0x000fe400078e0017 */
[----:B------:R-:W-:-:S07]  /*60d50*/  IMAD.MOV.U32 R49, RZ, RZ, R22 ;  /* 0x000000ffff317224 */ /* 0x000fce00078e0016 */
[C---:B---3--:R-:W-:Y:S08]  /*60d60*/  HMMA.16816.F32 R28, R8.reuse, R48, R28 ;  /* 0x00000030081c723c */ /* 0x048ff0000000181c */
[C---:B----4-:R-:W-:Y:S11]  /*60d70*/  HMMA.16816.F32 R52, R8.reuse, R40, R52 ;  /* 0x000000280834723c */ /* 0x050ff60000001834 */
[----:B------:R-:W-:Y:S11]  /*60d80*/  @!UPT UIADD3 URZ, URZ, URZ, URZ ;  /* 0x0000003f3f3ff290 */ /* 0x000ff6000fffe03f */
[----:B------:R-:W-:Y:S01]  /*60d90*/  @!UPT UIADD3 URZ, URZ, URZ, URZ ;  /* 0x0000003f3f3ff290 */ /* 0x000fe2000fffe03f */
[----:B------:R0:W-:Y:S04]  /*60da0*/  STL.64 [R1+0x2c0], R52 ;  /* 0x0002c03401007387 */ /* 0x0001e80000100a00 */
[----:B------:R1:W-:Y:S04]  /*60db0*/  STL.64 [R1+0x2c8], R54 ;  /* 0x0002c83601007387 */ /* 0x0003e80000100a00 */
[----:B0-----:R-:W3:Y:S04]  /*60dc0*/  LDL.LU R52, [R1+0x270] ;  /* 0x0002700001347983 */ /* 0x001ee80000300800 */
[----:B------:R-:W3:Y:S04]  /*60dd0*/  LDL.LU R53, [R1+0x274] ;  /* 0x0002740001357983 */ /* 0x000ee80000300800 */
[----:B-1----:R-:W3:Y:S04]  /*60de0*/  LDL.LU R54, [R1+0x278] ;  /* 0x0002780001367983 */ /* 0x002ee80000300800 */
[----:B------:R-:W3:Y:S04]  /*60df0*/  LDL.LU R55, [R1+0x27c] ;  /* 0x00027c0001377983 */ /* 0x000ee80000300800 */
[----:B--2---:R-:W-:Y:S04]  /*60e00*/  STL.64 [R1+0x5038], R42 ;  /* 0x0050382a01007387 */ /* 0x004fe80000100a00 */
[----:B------:R0:W-:Y:S02]  /*60e10*/  STL.64 [R1+0x5030], R40 ;  /* 0x0050302801007387 */ /* 0x0001e40000100a00 */
[C---:B0-----:R-:W-:Y:S02]  /*60e20*/  HMMA.16816.F32 R40, R8.reuse, R44, R4 ;  /* 0x0000002c0828723c */ /* 0x041fe40000001804 */
[----:B------:R-:W0:Y:S04]  /*60e30*/  LDSM.16.MT88.4 R4, [R59+0x3000] ;  /* 0x003000003b04783b */ /* 0x000e280000004200 */
[----:B------:R-:W-:Y:S02]  /*60e40*/  STL.64 [R1+0x5050], R44 ;  /* 0x0050502c01007387 */ /* 0x000fe40000100a00 */
[C---:B------:R-:W-:Y:S11]  /*60e50*/  HMMA.16816.F32 R32, R8.reuse, R32, R36 ;  /* 0x000000200820723c */ /* 0x040ff60000001824 */
[----:B------:R-:W-:Y:S04]  /*60e60*/  @!UPT UIADD3 URZ, URZ, URZ, URZ ;  /* 0x0000003f3f3ff290 */ /* 0x000fe8000fffe03f */
[----:B------:R-:W-:Y:S04]  /*60e70*/  STL.64 [R1+0x2b0], R40 ;  /* 0x0002b02801007387 */ /* 0x000fe80000100a00 */
[----:B------:R-:W-:Y:S04]  /*60e80*/  STL.64 [R1+0x2b8], R42 ;  /* 0x0002b82a01007387 */ /* 0x000fe80000100a00 */
[----:B0-----:R-:W-:Y:S04]  /*60e90*/  STL.64 [R1+0x4f10], R6 ;  /* 0x004f100601007387 */ /* 0x001fe80000100a00 */
[----:B------:R0:W-:Y:S02]  /*60ea0*/  STL.64 [R1+0x4f08], R4 ;  /* 0x004f080401007387 */ /* 0x0001e40000100a00 */
[----:B0-----:R-:W-:Y:S02]  /*60eb0*/  HMMA.16816.F32 R4, R8, R12, R16 ;  /* 0x0000000c0804723c */ /* 0x001fe40000001810 */
[----:B------:R0:W-:Y:S04]  /*60ec0*/  STL.64 [R1+0x2a0], R32 ;  /* 0x0002a02001007387 */ /* 0x0001e80000100a00 */
[----:B------:R-:W-:Y:S04]  /*60ed0*/  STL.64 [R1+0x2a8], R34 ;  /* 0x0002a82201007387 */ /* 0x000fe80000100a00 */
[----:B------:R-:W-:Y:S04]  /*60ee0*/  STL.64 [R1+0x290], R28 ;  /* 0x0002901c01007387 */ /* 0x000fe80000100a00 */
[----:B------:R-:W-:Y:S09]  /*60ef0*/  STL.64 [R1+0x298], R30 ;  /* 0x0002981e01007387 */ /* 0x000ff20000100a00 */
[----:B------:R-:W-:Y:S04]  /*60f00*/  STL.64 [R1+0x280], R4 ;  /* 0x0002800401007387 */ /* 0x000fe80000100a00 */
[----:B------:R3:W-:Y:S04]  /*60f10*/  STL.64 [R1+0x288], R6 ;  /* 0x0002880601007387 */ /* 0x0007e80000100a00 */
[----:B------:R-:W2:Y:S04]  /*60f20*/  LDL.LU R44, [R1+0x260] ;  /* 0x00026000012c7983 */ /* 0x000ea80000300800 */
[----:B------:R-:W2:Y:S04]  /*60f30*/  LDL.LU R45, [R1+0x264] ;  /* 0x00026400012d7983 */ /* 0x000ea80000300800 */
[----:B------:R-:W2:Y:S04]  /*60f40*/  LDL.LU R46, [R1+0x268] ;  /* 0x00026800012e7983 */ /* 0x000ea80000300800 */
[----:B------:R-:W2:Y:S04]  /*60f50*/  LDL.LU R47, [R1+0x26c] ;  /* 0x00026c00012f7983 */ /* 0x000ea80000300800 */
[----:B------:R-:W2:Y:S04]  /*60f60*/  LDL.LU.64 R16, [R1+0x90] ;  /* 0x0000900001107983 */ /* 0x000ea80000300a00 */
        /* <DEDUP_REMOVED lines=10> */
[----:B0-----:R-:W4:Y:S04]  /*61010*/  LDL.LU.64 R32, [R1+0x70] ;  /* 0x0000700001207983 */ /* 0x001f280000300a00 */
[----:B------:R-:W4:Y:S04]  /*61020*/  LDL.LU.64 R48, [R1+0x60] ;  /* 0x0000600001307983 */ /* 0x000f280000300a00 */
[----:B------:R-:W4:Y:S04]  /*61030*/  LDL.LU R12, [R1+0x8f0] ;  /* 0x0008f000010c7983 */ /* 0x000f280000300800 */
[----:B------:R-:W4:Y:S01]  /*61040*/  LDL.LU R13, [R1+0x8f4] ;  /* 0x0008f400010d7983 */ /* 0x000f220000300800 */
[----:B------:R-:W-:-:S03]  /*61050*/  IMAD.MOV.U32 R26, RZ, RZ, R56 ;  /* 0x000000ffff1a7224 */ /* 0x000fc600078e0038 */
[----:B------:R-:W4:Y:S01]  /*61060*/  LDL.LU R14, [R1+0x8f8] ;  /* 0x0008f800010e7983 */ /* 0x000f220000300800 */
[----:B------:R-:W-:-:S03]  /*61070*/  IMAD.MOV.U32 R27, RZ, RZ, R57 ;  /* 0x000000ffff1b7224 */ /* 0x000fc600078e0039 */
[----:B------:R-:W4:Y:S01]  /*61080*/  LDL.LU R15, [R1+0x8fc] ;  /* 0x0008fc00010f7983 */ /* 0x000f220000300800 */
[C---:B---3--:R-:W-:Y:S11]  /*61090*/  HMMA.16816.F32 R4, R8.reuse, R56, R52 ;  /* 0x000000380804723c */ /* 0x048ff60000001834 */
[----:B------:R-:W-:Y:S11]  /*610a0*/  @!UPT UIADD3 URZ, URZ, URZ, URZ ;  /* 0x0000003f3f3ff290 */ /* 0x000ff6000fffe03f */
[----:B------:R-:W-:Y:S01]  /*610b0*/  @!UPT UIADD3 URZ, URZ, URZ, URZ ;  /* 0x0000003f3f3ff290 */ /* 0x000fe2000fffe03f */
[----:B------:R0:W-:Y:S04]  /*610c0*/  STL.64 [R1+0x270], R4 ;  /* 0x0002700401007387 */ /* 0x0001e80000100a00 */
[----:B------:R1:W-:Y:S04]  /*610d0*/  STL.64 [R1+0x278], R6 ;  /* 0x0002780601007387 */ /* 0x0003e80000100a00 */
[----:B------:R-:W3:Y:S04]  /*610e0*/  LDL.LU.64 R56, [R1+0x5058] ;  /* 0x0050580001387983 */ /* 0x000ee80000300a00 */
[----:B0-----:R-:W3:Y:S04]  /*610f0*/  LDL.LU R4, [R1+0x870] ;  /* 0x0008700001047983 */ /* 0x001ee80000300800 */
[----:B------:R-:W3:Y:S04]  /*61100*/  LDL.LU R5, [R1+0x874] ;  /* 0x0008740001057983 */ /* 0x000ee80000300800 */
[----:B-1----:R-:W3:Y:S04]  /*61110*/  LDL.LU R6, [R1+0x878] ;  /* 0x0008780001067983 */ /* 0x002ee80000300800 */
        /* <DEDUP_REMOVED lines=11> */
[----:B--2---:R-:W-:Y:S11]  /*611d0*/  HMMA.16816.F32 R44, R8, R16, R44 ;  /* 0x00000010082c723c */ /* 0x004ff6000000182c */
[----:B------:R-:W-:Y:S11]  /*611e0*/  @!UPT UIADD3 URZ, URZ, URZ, URZ ;  /* 0x0000003f3f3ff290 */ /* 0x000ff6000fffe03f */
[----:B------:R-:W-:Y:S01]  /*611f0*/  @!UPT UIADD3 URZ, URZ, URZ, URZ ;  /* 0x0000003f3f3ff290 */ /* 0x000fe2000fffe03f */
[----:B------:R0:W-:Y:S04]  /*61200*/  STL.64 [R1+0x260], R44 ;  /* 0x0002602c01007387 */ /* 0x0001e80000100a00 */
[----:B------:R1:W-:Y:S04]  /*61210*/  STL.64 [R1+0x268], R46 ;  /* 0x0002682e01007387 */ /* 0x0003e80000100a00 */
[----:B0-----:R-:W2:Y:S01]  /*61220*/  LDL.LU.64 R44, [R1+0x5050] ;  /* 0x00505000012c7983 */ /* 0x001ea20000300a00 */
[----:B-1----:R-:W-:-:S03]  /*61230*/  IMAD.MOV.U32 R47, RZ, RZ, R16 ;  /* 0x000000ffff2f7224 */ /* 0x002fc600078e0010 */
[----:B------:R-:W2:Y:S01]  /*61240*/  LDL.LU.64 R18, [R1+0x5048] ;  /* 0x0050480001127983 */ /* 0x000ea20000300a00 */
[----:B------:R-:W-:-:S03]  /*61250*/  IMAD.MOV.U32 R46, RZ, RZ, R17 ;  /* 0x000000ffff2e7224 */ /* 0x000fc600078e0011 */
[----:B------:R-:W4:Y:S02]  /*61260*/  LDL.LU.64 R16, [R1+0x5040] ;  /* 0x0050400001107983 */ /* 0x000f240000300a00 */
[C---:B----4-:R-:W-:Y:S11]  /*61270*/  HMMA.16816.F32 R40, R8.reuse, R16, R40 ;  /* 0x000000100828723c */ /* 0x050ff60000001828 */
[----:B------:R-:W-:Y:S11]  /*61280*/  @!UPT UIADD3 URZ, URZ, URZ, URZ ;  /* 0x0000003f3f3ff290 */ /* 0x000ff6000fffe03f */
[----:B------:R-:W-:Y:S01]  /*61290*/  @!UPT UIADD3 URZ, URZ, URZ, URZ ;  /* 0x0000003f3f3ff290 */ /* 0x000fe2000fffe03f */
[----:B------:R-:W-:Y:S04]  /*612a0*/  STL.64 [R1+0x250], R40 ;  /* 0x0002502801007387 */ /* 0x000fe80000100a00 */
[----:B------:R0:W-:Y:S04]  /*612b0*/  STL.64 [R1+0x258], R42 ;  /* 0x0002582a01007387 */ /* 0x0001e80000100a00 */
[----:B0-----:R-:W4:Y:S04]  /*612c0*/  LDL.LU.64 R42, [R1+0x5038] ;  /* 0x00503800012a7983 */ /* 0x001f280000300a00 */
[----:B------:R-:W3:Y:S04]  /*612d0*/  LDL.LU.64 R40, [R1+0x5030] ;  /* 0x0050300001287983 */ /* 0x000ee80000300a00 */
[----:B--2---:R-:W-:Y:S04]  /*612e0*/  STL.64 [R1+0x4f70], R18 ;  /* 0x004f701201007387 */ /* 0x004fe80000100a00 */
[----:B------:R0:W-:Y:S04]  /*612f0*/  STL.64 [R1+0x4f68], R16 ;  /* 0x004f681001007387 */ /* 0x0001e80000100a00 */
[----:B0-----:R-:W2:Y:S04]  /*61300*/  LDL.LU R16, [R1+0x230] ;  /* 0x0002300001107983 */ /* 0x001ea80000300800 */
[----:B------:R-:W2:Y:S04]  /*61310*/  LDL.LU R17, [R1+0x234] ;  /* 0x0002340001117983 */ /* 0x000ea80000300800 */
[----:B------:R-:W2:Y:S04]  /*61320*/  LDL.LU R18, [R1+0x238] ;  /* 0x0002380001127983 */ /* 0x000ea80000300800 */
[----:B------:R-:W2:Y:S01]  /*61330*/  LDL.LU R19, [R1+0x23c] ;  /* 0x00023c0001137983 */ /* 0x000ea20000300800 */
[----:B------:R-:W-:Y:S01]  /*61340*/  HMMA.16816.F32 R36, R8, R32, R36 ;  /* 0x000000200824723c */ /* 0x000fe20000001824 */
[----:B------:R-:W-:Y:S11]  /*61350*/  IMAD.MOV.U32 R22, RZ, RZ, R32 ;  /* 0x000000ffff167224 */ /* 0x000ff600078e0020 */
[----:B------:R-:W-:Y:S11]  /*61360*/  @!UPT UIADD3 URZ, URZ, URZ, URZ ;  /* 0x0000003f3f3ff290 */ /* 0x000ff6000fffe03f */
[----:B------:R-:W-:Y:S04]  /*61370*/  STL.64 [R1+0x240], R36 ;  /* 0x0002402401007387 */ /* 0x000fe80000100a00 */
[----:B------:R0:W-:Y:S04]  /*61380*/  STL.64 [R1+0x248], R38 ;  /* 0x0002482601007387 */ /* 0x0001e80000100a00 */
[----:B0-----:R-:W3:Y:S01]  /*61390*/  LDL.LU R38, [R1+0x5028] ;  /* 0x0050280001267983 */ /* 0x001ee20000300800 */
[----:B------:R-:W-:-:S03]  /*613a0*/  IMAD.MOV.U32 R39, RZ, RZ, R33 ;  /* 0x000000ffff277224 */ /* 0x000fc600078e0021 */
[----:B------:R-:W3:Y:S04]  /*613b0*/  LDL.LU.64 R36, [R1+0x5020] ;  /* 0x0050200001247983 */ /* 0x000ee80000300a00 */
[----:B------:R-:W3:Y:S04]  /*613c0*/  LDL.LU.64 R34, [R1+0x5018] ;  /* 0x0050180001227983 */ /* 0x000ee80000300a00 */
[----:B------:R-:W3:Y:S01]  /*613d0*/  LDL.LU.64 R32, [R1+0x5010] ;  /* 0x0050100001207983 */ /* 0x000ee20000300a00 */
[----:B--2---:R-:W-:Y:S11]  /*613e0*/  HMMA.16816.F32 R16, R8, R48, R16 ;  /* 0x000000300810723c */ /* 0x004ff60000001810 */
[----:B------:R-:W-:Y:S11]  /*613f0*/  @!UPT UIADD3 URZ, URZ, URZ, URZ ;  /* 0x0000003f3f3ff290 */ /* 0x000ff6000fffe03f */
[----:B------:R-:W-:Y:S01]  /*61400*/  @!UPT UIADD3 URZ, URZ, URZ, URZ ;  /* 0x0000003f3f3ff290 */ /* 0x000fe2000fffe03f */
[----:B------:R0:W-:Y:S04]  /*61410*/  STL.64 [R1+0x230], R16 ;  /* 0x0002301001007387 */ /* 0x0001e80000100a00 */
[----:B------:R-:W-:Y:S04]  /*61420*/  STL.64 [R1+0x238], R18 ;  /* 0x0002381201007387 */ /* 0x000fe80000100a00 */
[----:B------:R-:W2:Y:S01]  /*61430*/  LDL.LU.64 R50, [R1+0x5008] ;  /* 0x0050080001327983 */ /* 0x000ea20000300a00 */
[----:B0-----:R-:W-:Y:S02]  /*61440*/  IMAD.MOV.U32 R17, RZ, RZ, R48 ;  /* 0x000000ffff117224 */ /* 0x001fe400078e0030 */
[----:B------:R-:W-:-:S02]  /*61450*/  IMAD.MOV.U32 R16, RZ, RZ, R49 ;  /* 0x000000ffff107224 */ /* 0x000fc400078e0031 */
        /* <DEDUP_REMOVED lines=17> */
[C---:B---3--:R-:W-:Y:S11]  /*61570*/  HMMA.16816.F32 R28, R12.reuse, R20, R28 ;  /* 0x000000140c1c723c */ /* 0x048ff6000000181c */
[----:B------:R-:W-:Y:S11]  /*61580*/  @!UPT UIADD3 URZ, URZ, URZ, URZ ;  /* 0x0000003f3f3ff290 */ /* 0x000ff6000fffe03f */
[----:B------:R-:W-:Y:S01]  /*61590*/  @!UPT UIADD3 URZ, URZ, URZ, URZ ;  /* 0x0000003f3f3ff290 */ /* 0x000fe2000fffe03f */
[----:B------:R-:W-:Y:S04]  /*615a0*/  STL.64 [R1+0x30], R28 ;  /* 0x0000301c01007387 */ /* 0x000fe80000100a00 */
[----:B------:R0:W-:Y:S04]  /*615b0*/  STL.64 [R1+0x38], R30 ;  /* 0x0000381e01007387 */ /* 0x0001e80000100a00 */
[----:B0-----:R-:W3:Y:S04]  /*615c0*/  LDL.LU.64 R30, [R1+0x4fe8] ;  /* 0x004fe800011e7983 */ /* 0x001ee80000300a00 */
[----:B------:R-:W3:Y:S01]  /*615d0*/  LDL.LU.64 R28, [R1+0x4fe0] ;  /* 0x004fe000011c7983 */ /* 0x000ee20000300a00 */
[C---:B------:R-:W-:Y:S08]  /*615e0*/  HMMA.16816.F32 R4, R12.reuse, R32, R4 ;  /* 0x000000200c04723c */ /* 0x040ff00000001804 */
[C---:B------:R-:W-:Y:S08]  /*615f0*/  HMMA.16816.F32 R56, R12.reuse, R36, R56 ;  /* 0x000000240c38723c */ /* 0x040ff00000001838 */
[----:B--2---:R-:W-:Y:S08]  /*61600*/  HMMA.16816.F32 R48, R12, R24, R48 ;  /* 0x000000180c30723c */ /* 0x004ff00000001830 */
[----:B------:R-:W-:-:S02]  /*61610*/  IMAD.MOV.U32 R33, RZ, RZ, R6 ;  /* 0x000000ffff217224 */ /* 0x000fc400078e0006 */
[----:B------:R-:W-:Y:S11]  /*61620*/  IMAD.MOV.U32 R32, RZ, RZ, R7 ;  /* 0x000000ffff207224 */ /* 0x000ff600078e0007 */
[----:B------:R-:W-:Y:S02]  /*61630*/  @!UPT UIADD3 URZ, URZ, URZ, URZ ;  /* 0x0000003f3f3ff290 */ /* 0x000fe4000fffe03f */
[----:B------:R-:W-:Y:S04]  /*61640*/  STL.64 [R1+0x20], R48 ;  /* 0x0000203001007387 */ /* 0x000fe80000100a00 */
[----:B------:R-:W-:Y:S01]  /*61650*/  STL.64 [R1+0x28], R50 ;  /* 0x0000283201007387 */ /* 0x000fe20000100a00 */
[----:B---3--:R-:W-:Y:S11]  /*61660*/  HMMA.16816.F32 R8, R12, R28, R8 ;  /* 0x0000001c0c08723c */ /* 0x008ff60000001808 */
[----:B------:R-:W-:Y:S11]  /*61670*/  @!UPT UIADD3 URZ, URZ, URZ, URZ ;  /* 0x0000003f3f3ff290 */ /* 0x000ff6000fffe03f */
[----:B------:R-:W-:Y:S02]  /*61680*/  @!UPT UIADD3 URZ, URZ, URZ, URZ ;  /* 0x0000003f3f3ff290 */ /* 0x000fe4000fffe03f */
[----:B------:R-:W-:Y:S02]  /*61690*/  IMAD.MOV.U32 R29, RZ, RZ, R10 ;  /* 0x000000ffff1d7224 */ /* 0x000fe400078e000a */
[----:B------:R-:W-:Y:S01]  /*616a0*/  IMAD.MOV.U32 R28, RZ, RZ, R11 ;  /* 0x000000ffff1c7224 */ /* 0x000fe200078e000b */
[----:B------:R-:W-:Y:S04]  /*616b0*/  STL.64 [R1+0x10], R8 ;  /* 0x0000100801007387 */ /* 0x000fe80000100a00 */
[----:B------:R-:W-:Y:S04]  /*616c0*/  STL.64 [R1+0x4ee0], R30 ;  /* 0x004ee01e01007387 */ /* 0x000fe80000100a00 */
[----:B------:R-:W-:Y:S04]  /*616d0*/  STL.64 [R1+0x4ed8], R28 ;  /* 0x004ed81c01007387 */ /* 0x000fe80000100a00 */
[----:B------:R-:W-:Y:S04]  /*616e0*/  STL.64 [R1], R4 ;  /* 0x0000000401007387 */ /* 0x000fe80000100a00 */
[----:B------:R-:W-:Y:S04]  /*616f0*/  STL.64 [R1+0x4f30], R34 ;  /* 0x004f302201007387 */ /* 0x000fe80000100a00 */
[----:B------:R-:W-:Y:S04]  /*61700*/  STL.64 [R1+0x4f28], R32 ;  /* 0x004f282001007387 */ /* 0x000fe80000100a00 */
[----:B------:R-:W-:Y:S04]  /*61710*/  STL.64 [R1+0x49e8], R58 ;  /* 0x0049e83a01007387 */ /* 0x000fe80000100a00 */
[----:B------:R0:W-:Y:S04]  /*61720*/  STL.64 [R1+0x49e0], R56 ;  /* 0x0049e03801007387 */ /* 0x0001e80000100a00 */
[----:B0-----:R-:W2:Y:S04]  /*61730*/  LDL.LU.64 R56, [R1+0xc0] ;  /* 0x0000c00001387983 */ /* 0x001ea80000300a00 */
[----:B------:R-:W3:Y:S04]  /*61740*/  LDL.LU.64 R58, [R1+0xc8] ;  /* 0x0000c800013a7983 */ /* 0x000ee80000300a00 */
[----:B------:R-:W2:Y:S04]  /*61750*/  LDL.LU R4, [R1+0x480] ;  /* 0x0004800001047983 */ /* 0x000ea80000300800 */
[----:B------:R-:W2:Y:S04]  /*61760*/  LDL.LU R5, [R1+0x484] ;  /* 0x0004840001057983 */ /* 0x000ea80000300800 */
[----:B------:R-:W2:Y:S04]  /*61770*/  LDL.LU R6, [R1+0x488] ;  /* 0x0004880001067983 */ /* 0x000ea80000300800 */
[----:B------:R-:W2:Y:S01]  /*61780*/  LDL.LU R7, [R1+0x48c] ;  /* 0x00048c0001077983 */ /* 0x000ea20000300800 */
[----:B------:R-:W-:-:S02]  /*61790*/  IMAD.MOV.U32 R48, RZ, RZ, R17 ;  /* 0x000000ffff307224 */ /* 0x000fc400078e0011 */
[----:B------:R-:W-:Y:S01]  /*617a0*/  IMAD.MOV.U32 R49, RZ, RZ, R16 ;  /* 0x000000ffff317224 */ /* 0x000fe200078e0010 */
[----:B--2---:R-:W-:Y:S04]  /*617b0*/  STL.64 [R1+0x4f60], R6 ;  /* 0x004f600601007387 */ /* 0x004fe80000100a00 */
[----:B------:R-:W-:Y:S04]  /*617c0*/  STL.64 [R1+0x4f58], R4 ;  /* 0x004f580401007387 */ /* 0x000fe80000100a00 */
[----:B------:R0:W-:Y:S04]  /*617d0*/  STL.64 [R1+0x4f78], R48 ;  /* 0x004f783001007387 */ /* 0x0001e80000100a00 */
[----:B------:R-:W2:Y:S04]  /*617e0*/  LDL.LU R32, [R1+0x7c0] ;  /* 0x0007c00001207983 */ /* 0x000ea80000300800 */
[----:B------:R-:W2:Y:S04]  /*617f0*/  LDL.LU R33, [R1+0x7c4] ;  /* 0x0007c40001217983 */ /* 0x000ea80000300800 */
[----:B------:R-:W2:Y:S04]  /*61800*/  LDL.LU R34, [R1+0x7c8] ;  /* 0x0007c80001227983 */ /* 0x000ea80000300800 */
[----:B------:R-:W2:Y:S01]  /*61810*/  LDL.LU R35, [R1+0x7cc] ;  /* 0x0007cc0001237983 */ /* 0x000ea20000300800 */
[----:B------:R-:W-:-:S02]  /*61820*/  IMAD.MOV.U32 R16, RZ, RZ, R47 ;  /* 0x000000ffff107224 */ /* 0x000fc400078e002f */
[----:B------:R-:W-:Y:S01]  /*61830*/  IMAD.MOV.U32 R17, RZ, RZ, R46 ;  /* 0x000000ffff117224 */ /* 0x000fe200078e002e */
[----:B--2---:R-:W-:Y:S04]  /*61840*/  STL.64 [R1+0x4f88], R34 ;  /* 0x004f882201007387 */ /* 0x004fe80000100a00 */
[----:B------:R1:W-:Y:S04]  /*61850*/  STL.64 [R1+0x4f80], R32 ;  /* 0x004f802001007387 */ /* 0x0003e80000100a00 */
[----:B------:R-:W2:Y:S04]  /*61860*/  LDL.LU R47, [R1+0x4fdc] ;  /* 0x004fdc00012f7983 */ /* 0x000ea80000300800 */
[----:B------:R-:W2:Y:S04]  /*61870*/  LDL.LU R46, [R1+0x4fd8] ;  /* 0x004fd800012e7983 */ /* 0x000ea80000300800 */
[----:B------:R1:W-:Y:S04]  /*61880*/  STL.64 [R1+0x4f90], R16 ;  /* 0x004f901001007387 */ /* 0x0003e80000100a00 */
[----:B0-----:R-:W2:Y:S04]  /*61890*/  LDL.LU R48, [R1+0x7f0] ;  /* 0x0007f00001307983 */ /* 0x001ea80000300800 */
[----:B------:R-:W2:Y:S04]  /*618a0*/  LDL.LU R49, [R1+0x7f4] ;  /* 0x0007f40001317983 */ /* 0x000ea80000300800 */
[----:B------:R-:W2:Y:S04]  /*618b0*/  LDL.LU R50, [R1+0x7f8] ;  /* 0x0007f80001327983 */ /* 0x000ea80000300800 */
[----:B------:R-:W2:Y:S01]  /*618c0*/  LDL.LU R51, [R1+0x7fc] ;  /* 0x0007fc0001337983 */ /* 0x000ea20000300800 */
[----:B-1----:R-:W-:-:S02]  /*618d0*/  IMAD.MOV.U32 R32, RZ, RZ, R26 ;  /* 0x000000ffff207224 */ /* 0x002fc400078e001a */
[----:B------:R-:W-:Y:S01]  /*618e0*/  IMAD.MOV.U32 R33, RZ, RZ, R27 ;  /* 0x000000ffff217224 */ /* 0x000fe200078e001b */
        /* <DEDUP_REMOVED lines=8> */
[----:B------:R-:W-:Y:S04]  /*61970*/  STL.64 [R1+0x4fa8], R32 ;  /* 0x004fa82001007387 */ /* 0x000fe80000100a00 */
[----:B------:R-:W2:Y:S04]  /*61980*/  LDL.LU R16, [R1+0x810] ;  /* 0x0008100001107983 */ /* 0x000ea80000300800 */
[----:B------:R-:W2:Y:S04]  /*61990*/  LDL.LU R17, [R1+0x814] ;  /* 0x0008140001117983 */ /* 0x000ea80000300800 */
[----:B------:R-:W2:Y:S04]  /*619a0*/  LDL.LU R18, [R1+0x818] ;  /* 0x0008180001127983 */ /* 0x000ea80000300800 */
[----:B------:R-:W2:Y:S01]  /*619b0*/  LDL.LU R19, [R1+0x81c] ;  /* 0x00081c0001137983 */ /* 0x000ea20000300800 */
[----:B------:R-:W-:Y:S03]  /*619c0*/  HMMA.16816.F32 R52, R12, R40, R52 ;  /* 0x000000280c34723c */ /* 0x000fe60000001834 */
[----:B------:R-:W3:Y:S04]  /*619d0*/  LDL.LU R28, [R1+0x840] ;  /* 0x00084000011c7983 */ /* 0x000ee80000300800 */
[----:B------:R-:W3:Y:S01]  /*619e0*/  LDL.LU R29, [R1+0x844] ;  /* 0x00084400011d7983 */ /* 0x000ee20000300800 */
[----:B0-----:R-:W-:-:S03]  /*619f0*/  IMAD.MOV.U32 R48, RZ, RZ, R61 ;  /* 0x000000ffff307224 */ /* 0x001fc600078e003d */
[----:B------:R-:W3:Y:S01]  /*61a00*/  LDL.LU R30, [R1+0x848] ;  /* 0x00084800011e7983 */ /* 0x000ee20000300800 */
[----:B------:R-:W-:-:S03]  /*61a10*/  IMAD.MOV.U32 R49, RZ, RZ, R23 ;  /* 0x000000ffff317224 */ /* 0x000fc600078e0017 */
[----:B------:R-:W3:Y:S04]  /*61a20*/  LDL.LU R31, [R1+0x84c] ;  /* 0x00084c00011f7983 */ /* 0x000ee80000300800 */
[----:B--2---:R-:W-:Y:S04]  /*61a30*/  STL.64 [R1+0x4fc0], R18 ;  /* 0x004fc01201007387 */ /* 0x004fe80000100a00 */
[----:B------:R0:W-:Y:S04]  /*61a40*/  STL.64 [R1+0x4fb8], R16 ;  /* 0x004fb81001007387 */ /* 0x0001e80000100a00 */
[----:B------:R-:W2:Y:S04]  /*61a50*/  LDL.LU R61, [R1+0x4fcc] ;  /* 0x004fcc00013d7983 */ /* 0x000ea80000300800 */
[----:B------:R-:W2:Y:S04]  /*61a60*/  LDL.LU R23, [R1+0x4fc8] ;  /* 0x004fc80001177983 */ /* 0x000ea80000300800 */
        /* <DEDUP_REMOVED lines=12> */
[----:B------:R-:W3:Y:S04]  /*61b30*/  LDL R36, [R1+0x2f70] ;  /* 0x002f700001247983 */ /* 0x000ee80000100800 */
[----:B------:R-:W-:Y:S04]  /*61b40*/  STL.64 [R1+0x49f8], R54 ;  /* 0x0049f83601007387 */ /* 0x000fe80000100a00 */
[----:B------:R0:W-:Y:S04]  /*61b50*/  STL.64 [R1+0x49f0], R52 ;  /* 0x0049f03401007387 */ /* 0x0001e80000100a00 */
[----:B0-----:R-:W3:Y:S04]  /*61b60*/  LDL.LU.64 R52, [R1+0xd0] ;  /* 0x0000d00001347983 */ /* 0x001ee80000300a00 */
[----:B------:R-:W3:Y:S04]  /*61b70*/  LDL.LU.64 R54, [R1+0xd8] ;  /* 0x0000d80001367983 */ /* 0x000ee80000300a00 */
[----:B------:R-:W3:Y:S01]  /*61b80*/  LDL R41, [R1+0xb4c] ;  /* 0x000b4c0001297983 */ /* 0x000ee20000100800 */
[C---:B------:R-:W-:Y:S11]  /*61b90*/  HMMA.16816.F32 R8, R12.reuse, R44, R8 ;  /* 0x0000002c0c08723c */ /* 0x040ff60000001808 */
[----:B------:R-:W-:Y:S11]  /*61ba0*/  @!UPT UIADD3 URZ, URZ, URZ, URZ ;  /* 0x0000003f3f3ff290 */ /* 0x000ff6000fffe03f */
[----:B------:R-:W-:Y:S02]  /*61bb0*/  @!UPT UIADD3 URZ, URZ, URZ, URZ ;  /* 0x0000003f3f3ff290 */ /* 0x000fe4000fffe03f */
[----:B------:R-:W-:Y:S02]  /*61bc0*/  IMAD.MOV.U32 R25, RZ, RZ, R8 ;  /* 0x000000ffff197224 */ /* 0x000fe400078e0008 */
[----:B------:R-:W-:Y:S02]  /*61bd0*/  IMAD.MOV.U32 R24, RZ, RZ, R9 ;  /* 0x000000ffff187224 */ /* 0x000fe400078e0009 */
[----:B------:R-:W-:Y:S02]  /*61be0*/  IMAD.MOV.U32 R21, RZ, RZ, R10 ;  /* 0x000000ffff157224 */ /* 0x000fe400078e000a */
[----:B------:R-:W-:Y:S01]  /*61bf0*/  IMAD.MOV.U32 R20, RZ, RZ, R11 ;  /* 0x000000ffff147224 */ /* 0x000fe200078e000b */
[C---:B--2---:R-:W-:Y:S01]  /*61c00*/  HMMA.16816.F32 R16, R12.reuse, R56, R16 ;  /* 0x000000380c10723c */ /* 0x044fe20000001810 */
[----:B---3--:R-:W0:Y:S06]  /*61c10*/  LDSM.16.MT88.4 R8, [R41+0x3080] ;  /* 0x003080002908783b */ /* 0x008e2c0000004200 */
[----:B------:R-:W-:Y:S01]  /*61c20*/  IMAD.MOV.U32 R56, RZ, RZ, R22 ;  /* 0x000000ffff387224 */ /* 0x000fe200078e0016 */
[----:B0-----:R-:W-:Y:S04]  /*61c30*/  STL.64 [R1+0x4e40], R10 ;  /* 0x004e400a01007387 */ /* 0x001fe80000100a00 */
[----:B------:R0:W-:Y:S02]  /*61c40*/  STL.64 [R1+0x4e38], R8 ;  /* 0x004e380801007387 */ /* 0x0001e40000100a00 */
[----:B0-----:R-:W-:Y:S02]  /*61c50*/  HMMA.16816.F32 R8, R12, R52, R28 ;  /* 0x000000340c08723c */ /* 0x001fe4000000181c */
[----:B------:R-:W2:Y:S01]  /*61c60*/  LDL.LU R28, [R1+0x470] ;  /* 0x00047000011c7983 */ /* 0x000ea20000300800 */
[----:B------:R-:W-:-:S05]  /*61c70*/  IMAD.MOV.U32 R57, RZ, RZ, R39 ;  /* 0x000000ffff397224 */ /* 0x000fca00078e0027 */
[C---:B------:R-:W-:Y:S11]  /*61c80*/  HMMA.16816.F32 R48, R12.reuse, R48, R32 ;  /* 0x000000300c30723c */ /* 0x040ff60000001820 */
[----:B------:R-:W-:Y:S04]  /*61c90*/  @!UPT UIADD3 URZ, URZ, URZ, URZ ;  /* 0x0000003f3f3ff290 */ /* 0x000fe8000fffe03f */
[----:B------:R0:W-:Y:S04]  /*61ca0*/  STL.64 [R1+0x840], R8 ;  /* 0x0008400801007387 */ /* 0x0001e80000100a00 */
[----:B------:R1:W-:Y:S04]  /*61cb0*/  STL.64 [R1+0x848], R10 ;  /* 0x0008480a01007387 */ /* 0x0003e80000100a00 */
[----:B------:R-:W2:Y:S04]  /*61cc0*/  LDL.LU R29, [R1+0x474] ;  /* 0x00047400011d7983 */ /* 0x000ea80000300800 */
[----:B------:R-:W2:Y:S04]  /*61cd0*/  LDL.LU R30, [R1+0x478] ;  /* 0x00047800011e7983 */ /* 0x000ea80000300800 */
[----:B------:R-:W2:Y:S04]  /*61ce0*/  LDL.LU R31, [R1+0x47c] ;  /* 0x00047c00011f7983 */ /* 0x000ea80000300800 */
[----:B0-----:R-:W3:Y:S04]  /*61cf0*/  LDL.LU R8, [R1+0x460] ;  /* 0x0004600001087983 */ /* 0x001ee80000300800 */
[----:B------:R-:W3:Y:S04]  /*61d00*/  LDL.LU R9, [R1+0x464] ;  /* 0x0004640001097983 */ /* 0x000ee80000300800 */
[----:B-1----:R-:W3:Y:S04]  /*61d10*/  LDL.LU R10, [R1+0x468] ;  /* 0x00046800010a7983 */ /* 0x002ee80000300800 */
[----:B------:R-:W3:Y:S04]  /*61d20*/  LDL.LU R11, [R1+0x46c] ;  /* 0x00046c00010b7983 */ /* 0x000ee80000300800 */
[----:B------:R-:W-:Y:S04]  /*61d30*/  STL.64 [R1+0x830], R16 ;  /* 0x0008301001007387 */ /* 0x000fe80000100a00 */
[----:B------:R0:W-:Y:S04]  /*61d40*/  STL.64 [R1+0x838], R18 ;  /* 0x0008381201007387 */ /* 0x0001e80000100a00 */
[----:B0-----:R-:W2:Y:S04]  /*61d50*/  LDL.LU.64 R18, [R1+0x4fc0] ;  /* 0x004fc00001127983 */ /* 0x001ea80000300a00 */
[----:B------:R-:W2:Y:S04]  /*61d60*/  LDL.LU.64 R16, [R1+0x4fb8] ;  /* 0x004fb80001107983 */ /* 0x000ea80000300a00 */
[----:B------:R-:W-:Y:S04]  /*61d70*/  STL.64 [R1+0x4ed0], R58 ;  /* 0x004ed03a01007387 */ /* 0x000fe80000100a00 */
[----:B------:R-:W2:Y:S04]  /*61d80*/  LDL.LU R22, [R1+0x4fb4] ;  /* 0x004fb40001167983 */ /* 0x000ea80000300800 */
[----:B------:R-:W2:Y:S04]  /*61d90*/  LDL.LU R39, [R1+0x4fb0] ;  /* 0x004fb00001277983 */ /* 0x000ea80000300800 */
[----:B------:R-:W2:Y:S04]  /*61da0*/  LDL.LU.64 R32, [R1+0x4fa8] ;  /* 0x004fa80001207983 */ /* 0x000ea80000300a00 */
[----:B------:R-:W-:Y:S04]  /*61db0*/  STL.64 [R1+0x820], R48 ;  /* 0x0008203001007387 */ /* 0x000fe80000100a00 */
[----:B------:R0:W-:Y:S04]  /*61dc0*/  STL.64 [R1+0x828], R50 ;  /* 0x0008283201007387 */ /* 0x0001e80000100a00 */
[----:B0-----:R-:W3:Y:S04]  /*61dd0*/  LDL.LU.64 R50, [R1+0x4fa0] ;  /* 0x004fa00001327983 */ /* 0x001ee80000300a00 */
[----:B------:R-:W3:Y:S01]  /*61de0*/  LDL.LU.64 R48, [R1+0x4f98] ;  /* 0x004f980001307983 */ /* 0x000ee20000300a00 */
[C---:B--2---:R-:W-:Y:S03]  /*61df0*/  HMMA.16816.F32 R32, R12.reuse, R32, R16 ;  /* 0x000000200c20723c */ /* 0x044fe60000001810 */
[----:B------:R-:W3:Y:S11]  /*61e00*/  LDL.LU.64 R16, [R1+0x4f90] ;  /* 0x004f900001107983 */ /* 0x000ef60000300a00 */
[----:B------:R-:W-:Y:S09]  /*61e10*/  @!UPT UIADD3 URZ, URZ, URZ, URZ ;  /* 0x0000003f3f3ff290 */ /* 0x000ff2000fffe03f */
[----:B------:R-:W-:Y:S04]  /*61e20*/  STL.64 [R1+0x8f0], R32 ;  /* 0x0008f02001007387 */ /* 0x000fe80000100a00 */
[----:B------:R0:W-:Y:S04]  /*61e30*/  STL.64 [R1+0x8f8], R34 ;  /* 0x0008f82201007387 */ /* 0x0001e80000100a00 */
[----:B0-----:R-:W2:Y:S04]  /*61e40*/  LDL.LU.64 R34, [R1+0x4f88] ;  /* 0x004f880001227983 */ /* 0x001ea80000300a00 */
[----:B------:R-:W2:Y:S01]  /*61e50*/  LDL.LU.64 R32, [R1+0x4f80] ;  /* 0x004f800001207983 */ /* 0x000ea20000300a00 */
[C---:B---3--:R-:W-:Y:S03]  /*61e60*/  HMMA.16816.F32 R16, R12.reuse, R16, R48 ;  /* 0x000000100c10723c */ /* 0x048fe60000001830 */
[----:B------:R-:W2:Y:S11]  /*61e70*/  LDL.LU.64 R48, [R1+0x4f78] ;  /* 0x004f780001307983 */ /* 0x000eb60000300a00 */
[----:B------:R-:W-:Y:S09]  /*61e80*/  @!UPT UIADD3 URZ, URZ, URZ, URZ ;  /* 0x0000003f3f3ff290 */ /* 0x000ff2000fffe03f */
[----:B------:R-:W-:Y:S04]  /*61e90*/  STL.64 [R1+0x7f0], R16 ;  /* 0x0007f01001007387 */ /* 0x000fe80000100a00 */
[----:B------:R0:W-:Y:S04]  /*61ea0*/  STL.64 [R1+0x7f8], R18 ;  /* 0x0007f81201007387 */ /* 0x0001e80000100a00 */
[----:B0-----:R-:W3:Y:S04]  /*61eb0*/  LDL.LU.64 R18, [R1+0x4f70] ;  /* 0x004f700001127983 */ /* 0x001ee80000300a00 */
        /* <DEDUP_REMOVED lines=8> */
[----:B---3--:R0:W-:Y:S04]  /*61f40*/  STL.64 [R1+0x4ea0], R18 ;  /* 0x004ea01201007387 */ /* 0x0081e80000100a00 */
[----:B------:R-:W3:Y:S04]  /*61f50*/  LDL.LU R16, [R1+0x7d0] ;  /* 0x0007d00001107983 */ /* 0x000ee80000300800 */
[----:B------:R-:W3:Y:S04]  /*61f60*/  LDL.LU R17, [R1+0x7d4] ;  /* 0x0007d40001117983 */ /* 0x000ee80000300800 */
[----:B0-----:R-:W3:Y:S04]  /*61f70*/  LDL.LU R18, [R1+0x7d8] ;  /* 0x0007d80001127983 */ /* 0x001ee80000300800 */
[----:B------:R-:W3:Y:S01]  /*61f80*/  LDL.LU R19, [R1+0x7dc] ;  /* 0x0007dc0001137983 */ /* 0x000ee20000300800 */
[C---:B------:R-:W-:Y:S08]  /*61f90*/  HMMA.16816.F32 R48, R12.reuse, R48, R32 ;  /* 0x000000300c30723c */ /* 0x040ff00000001820 */
[----:B---3--:R-:W-:Y:S07]  /*61fa0*/  HMMA.16816.F32 R56, R12, R56, R16 ;  /* 0x000000380c38723c */ /* 0x008fee0000001810 */
[----:B------:R-:W-:-:S02]  /*61fb0*/  IMAD.MOV.U32 R16, RZ, RZ, R61 ;  /* 0x000000ffff107224 */ /* 0x000fc400078e003d */
[----:B------:R-:W3:Y:S01]  /*61fc0*/  LDL.LU R61, [R1+0x4f54] ;  /* 0x004f5400013d7983 */ /* 0x000ee20000300800 */
[----:B------:R-:W-:Y:S02]  /*61fd0*/  IMAD.MOV.U32 R17, RZ, RZ, R27 ;  /* 0x000000ffff117224 */ /* 0x000fe400078e001b */
[----:B------:R-:W-:Y:S02]  /*61fe0*/  IMAD.MOV.U32 R18, RZ, RZ, R26 ;  /* 0x000000ffff127224 */ /* 0x000fe400078e001a */
[----:B------:R-:W-:-:S09]  /*61ff0*/  IMAD.MOV.U32 R19, RZ, RZ, R46 ;  /* 0x000000ffff137224 */ /* 0x000fd200078e002e */
[----:B------:R0:W-:Y:S04]  /*62000*/  STL.64 [R1+0x7d0], R56 ;  /* 0x0007d03801007387 */ /* 0x0001e80000100a00 */
[----:B------:R1:W-:Y:S04]  /*62010*/  STL.64 [R1+0x7d8], R58 ;  /* 0x0007d83a01007387 */ /* 0x0003e80000100a00 */
[----:B------:R-:W2:Y:S04]  /*62020*/  LDL.LU R27, [R1+0x4f50] ;  /* 0x004f5000011b7983 */ /* 0x000ea80000300800 */
[----:B------:R-:W2:Y:S01]  /*62030*/  LDL.LU R26, [R1+0x4f4c] ;  /* 0x004f4c00011a7983 */ /* 0x000ea20000300800 */
[----:B0-----:R-:W-:-:S02]  /*62040*/  IMAD.MOV.U32 R56, RZ, RZ, R47 ;  /* 0x000000ffff387224 */ /* 0x001fc400078e002f */
[----:B----4-:R-:W-:Y:S01]  /*62050*/  IMAD.MOV.U32 R57, RZ, RZ, R42 ;  /* 0x000000ffff397224 */ /* 0x010fe200078e002a */
[----:B------:R-:W4:Y:S01]  /*62060*/  LDL.LU R46, [R1+0x4f48] ;  /* 0x004f4800012e7983 */ /* 0x000f220000300800 */
[----:B-1----:R-:W-:-:S03]  /*62070*/  IMAD.MOV.U32 R58, RZ, RZ, R43 ;  /* 0x000000ffff3a7224 */ /* 0x002fc600078e002b */
[----:B------:R-:W4:Y:S01]  /*62080*/  LDL.LU R47, [R1+0x4f44] ;  /* 0x004f4400012f7983 */ /* 0x000f220000300800 */
[----:B------:R-:W-:-:S03]  /*62090*/  IMAD.MOV.U32 R59, RZ, RZ, R38 ;  /* 0x000000ffff3b7224 */ /* 0x000fc600078e0026 */
        /* <DEDUP_REMOVED lines=9> */
[----:B--2---:R-:W-:Y:S02]  /*62130*/  HMMA.16816.F32 R12, R12, R48, R4 ;  /* 0x000000300c0c723c */ /* 0x004fe40000001804 */
[----:B------:R-:W2:Y:S04]  /*62140*/  LDL.LU.64 R6, [R1+0x4f10] ;  /* 0x004f100001067983 */ /* 0x000ea80000300a00 */
[----:B------:R-:W2:Y:S11]  /*62150*/  LDL.LU.64 R4, [R1+0x4f08] ;  /* 0x004f080001047983 */ /* 0x000eb60000300a00 */
[----:B------:R-:W-:Y:S06]  /*62160*/  @!UPT UIADD3 URZ, URZ, URZ, URZ ;  /* 0x0000003f3f3ff290 */ /* 0x000fec000fffe03f */
[----:B------:R0:W-:Y:S04]  /*62170*/  STL.64 [R1+0x480], R12 ;  /* 0x0004800c01007387 */ /* 0x0001e80000100a00 */
[----:B------:R1:W-:Y:S01]  /*62180*/  STL.64 [R1+0x488], R14 ;  /* 0x0004880e01007387 */ /* 0x0003e20000100a00 */
[----:B0-----:R-:W-:-:S03]  /*62190*/  IMAD.MOV.U32 R12, RZ, RZ, R39 ;  /* 0x000000ffff0c7224 */ /* 0x001fc600078e0027 */
[----:B------:R-:W2:Y:S01]  /*621a0*/  LDL.LU R39, [R1+0x4f00] ;  /* 0x004f000001277983 */ /* 0x000ea20000300800 */
[----:B------:R-:W-:Y:S02]  /*621b0*/  IMAD.MOV.U32 R13, RZ, RZ, R22 ;  /* 0x000000ffff0d7224 */ /* 0x000fe400078e0016 */
[----:B-1----:R-:W-:Y:S01]  /*621c0*/  IMAD.MOV.U32 R14, RZ, RZ, R23 ;  /* 0x000000ffff0e7224 */ /* 0x002fe200078e0017 */
[----:B------:R-:W2:Y:S04]  /*621d0*/  LDL.LU R22, [R1+0x4efc] ;  /* 0x004efc0001167983 */ /* 0x000ea80000300800 */
[----:B------:R-:W2:Y:S01]  /*621e0*/  LDL.LU R23, [R1+0x4ef8] ;  /* 0x004ef80001177983 */ /* 0x000ea20000300800 */
[----:B------:R-:W-:Y:S02]  /*621f0*/  IMAD.MOV.U32 R15, RZ, RZ, R34 ;  /* 0x000000ffff0f7224 */ /* 0x000fe400078e0022 */
[----:B------:R-:W-:Y:S01]  /*62200*/  IMAD.MOV.U32 R48, RZ, RZ, R26 ;  /* 0x000000ffff307224 */ /* 0x000fe200078e001a */
[----:B------:R-:W3:Y:S01]  /*62210*/  LDL.LU R34, [R1+0x4ef4] ;  /* 0x004ef40001227983 */ /* 0x000ee20000300800 */
[----:B------:R-:W-:-:S03]  /*62220*/  IMAD.MOV.U32 R49, RZ, RZ, R27 ;  /* 0x000000ffff317224 */ /* 0x000fc600078e001b */
[----:B------:R0:W-:Y:S04]  /*62230*/  STL.64 [R1+0x4e48], R50 ;  /* 0x004e483201007387 */ /* 0x0001e80000100a00 */
[----:B------:R-:W3:Y:S04]  /*62240*/  LDL.LU R26, [R1+0x4ef0] ;  /* 0x004ef000011a7983 */ /* 0x000ee80000300800 */
[----:B------:R-:W3:Y:S01]  /*62250*/  LDL.LU R27, [R1+0x4eec] ;  /* 0x004eec00011b7983 */ /* 0x000ee20000300800 */
[----:B0-----:R-:W-:-:S03]  /*62260*/  IMAD.MOV.U32 R50, RZ, RZ, R35 ;  /* 0x000000ffff327224 */ /* 0x001fc600078e0023 */
        /* <DEDUP_REMOVED lines=9> */
[----:B------:R3:W-:Y:S02]  /*62300*/  STL.64 [R1+0x4e50], R20 ;  /* 0x004e501401007387 */ /* 0x0007e40000100a00 */
[----:B---3--:R-:W-:Y:S01]  /*62310*/  HMMA.16816.F32 R20, R4, R26, R8 ;  /* 0x0000001a0414723c */ /* 0x008fe20000001808 */
[----:B------:R-:W-:-:S07]  /*62320*/  IMAD.MOV.U32 R51, RZ, RZ, R61 ;  /* 0x000000ffff337224 */ /* 0x000fce00078e003d */
[----:B------:R-:W-:Y:S01]  /*62330*/  HMMA.16816.F32 R12, R4, R34, R12 ;  /* 0x00000022040c723c */ /* 0x000fe2000000180c */
[----:B------:R-:W-:Y:S11]  /*62340*/  IMAD.MOV.U32 R8, RZ, RZ, R60 ;  /* 0x000000ffff087224 */ /* 0x000ff600078e003c */
[----:B------:R-:W-:Y:S03]  /*62350*/  @!UPT UIADD3 URZ, URZ, URZ, URZ ;  /* 0x0000003f3f3ff290 */ /* 0x000fe6000fffe03f */
[----:B------:R-:W-:Y:S04]  /*62360*/  STL.64 [R1+0x460], R20 ;  /* 0x0004601401007387 */ /* 0x000fe80000100a00 */
[----:B------:R2:W-:Y:S01]  /*62370*/  STL.64 [R1+0x468], R22 ;  /* 0x0004681601007387 */ /* 0x0005e20000100a00 */
[----:B------:R-:W-:Y:S02]  /*62380*/  IMAD.MOV.U32 R9, RZ, RZ, R3 ;  /* 0x000000ffff097224 */ /* 0x000fe400078e0003 */
[----:B------:R-:W-:Y:S02]  /*62390*/  IMAD.MOV.U32 R10, RZ, RZ, R2 ;  /* 0x000000ffff0a7224 */ /* 0x000fe400078e0002 */
[----:B------:R-:W-:Y:S02]  /*623a0*/  IMAD.MOV.U32 R11, RZ, RZ, R0 ;  /* 0x000000ffff0b7224 */ /* 0x000fe400078e0000 */
[----:B------:R-:W-:-:S02]  /*623b0*/  IMAD.MOV.U32 R60, RZ, RZ, R12 ;  /* 0x000000ffff3c7224 */ /* 0x000fc400078e000c */
[----:B------:R-:W-:Y:S02]  /*623c0*/  IMAD.MOV.U32 R3, RZ, RZ, R13 ;  /* 0x000000ffff037224 */ /* 0x000fe400078e000d */
[----:B------:R-:W-:Y:S02]  /*623d0*/  IMAD.MOV.U32 R2, RZ, RZ, R14 ;  /* 0x000000ffff027224 */ /* 0x000fe400078e000e */
[----:B------:R-:W-:Y:S01]  /*623e0*/  IMAD.MOV.U32 R0, RZ, RZ, R15 ;  /* 0x000000ffff007224 */ /* 0x000fe200078e000f */
[C---:B------:R-:W-:Y:S08]  /*623f0*/  HMMA.16816.F32 R16, R4.reuse, R38, R16 ;  /* 0x000000260410723c */ /* 0x040ff00000001810 */
[C---:B------:R-:W-:Y:S01]  /*62400*/  HMMA.16816.F32 R12, R4.reuse, R42, R56 ;  /* 0x0000002a040c723c */ /* 0x040fe20000001838 */
[----:B------:R-:W-:Y:S04]  /*62410*/  STL.64 [R1+0x4e68], R26 ;  /* 0x004e681a01007387 */ /* 0x000fe80000100a00 */
[----:B------:R-:W-:Y:S03]  /*62420*/  STL.64 [R1+0x4e60], R24 ;  /* 0x004e601801007387 */ /* 0x000fe60000100a00 */
[----:B--2---:R-:W-:Y:S11]  /*62430*/  HMMA.16816.F32 R20, R4, R30, R48 ;  /* 0x0000001e0414723c */ /* 0x004ff60000001830 */
[----:B------:R-:W-:Y:S11]  /*62440*/  @!UPT UIADD3 URZ, URZ, URZ, URZ ;  /* 0x0000003f3f3ff290 */ /* 0x000ff6000fffe03f */
[----:B------:R-:W-:Y:S01]  /*62450*/  @!UPT UIADD3 URZ, URZ, URZ, URZ ;  /* 0x0000003f3f3ff290 */ /* 0x000fe2000fffe03f */
[----:B------:R-:W-:Y:S01]  /*62460*/  STL.64 [R1+0x450], R20 ;  /* 0x0004501401007387 */ /* 0x000fe20000100a00 */
[----:B------:R-:W-:-:S03]  /*62470*/  IMAD.MOV.U32 R61, RZ, RZ, R23 ;  /* 0x000000ffff3d7224 */ /* 0x000fc600078e0017 */
[----:B------:R-:W-:Y:S04]  /*62480*/  STL [R1+0x458], R22 ;  /* 0x0004581601007387 */ /* 0x000fe80000100800 */
[----:B------:R-:W-:Y:S04]  /*62490*/  STL.64 [R1+0x4e78], R30 ;  /* 0x004e781e01007387 */ /* 0x000fe80000100a00 */
[----:B----4-:R-:W-:Y:S04]  /*624a0*/  STL.64 [R1+0x4e70], R28 ;  /* 0x004e701c01007387 */ /* 0x010fe80000100a00 */
[----:B------:R0:W-:Y:S04]  /*624b0*/  STL [R1+0x48d4], R61 ;  /* 0x0048d43d01007387 */ /* 0x0001e80000100800 */
[----:B------:R-:W-:Y:S04]  /*624c0*/  STL.64 [R1+0x4e88], R34 ;  /* 0x004e882201007387 */ /* 0x000fe80000100a00 */
[----:B------:R-:W-:Y:S04]  /*624d0*/  STL.64 [R1+0x4e80], R32 ;  /* 0x004e802001007387 */ /* 0x000fe80000100a00 */
[----:B------:R-:W-:Y:S04]  /*624e0*/  STL [R1+0x49ac], R0 ;  /* 0x0049ac0001007387 */ /* 0x000fe80000100800 */
[----:B------:R-:W-:Y:S04]  /*624f0*/  STL [R1+0x49a8], R2 ;  /* 0x0049a80201007387 */ /* 0x000fe80000100800 */
[----:B------:R-:W-:Y:S04]  /*62500*/  STL [R1+0x49a4], R3 ;  /* 0x0049a40301007387 */ /* 0x000fe80000100800 */
[----:B------:R-:W-:Y:S01]  /*62510*/  STL [R1+0x49a0], R60 ;  /* 0x0049a03c01007387 */ /* 0x000fe20000100800 */
[----:B0-----:R-:W-:-:S03]  /*62520*/  IMAD.MOV.U32 R61, RZ, RZ, R14 ;  /* 0x000000ffff3d7224 */ /* 0x001fc600078e000e */
[----:B------:R-:W-:Y:S04]  /*62530*/  STL.64 [R1+0x420], R12 ;  /* 0x0004200c01007387 */ /* 0x000fe80000100a00 */
[----:B------:R-:W-:Y:S04]  /*62540*/  STL.64 [R1+0x430], R16 ;  /* 0x0004301001007387 */ /* 0x000fe80000100a00 */
[----:B------:R-:W-:Y:S04]  /*62550*/  STL.64 [R1+0x438], R18 ;  /* 0x0004381201007387 */ /* 0x000fe80000100a00 */
[----:B------:R-:W-:Y:S04]  /*62560*/  STL [R1+0x42c], R15 ;  /* 0x00042c0f01007387 */ /* 0x000fe80000100800 */
[----:B------:R-:W0:Y:S04]  /*62570*/  LDSM.16.MT88.4 R12, [R36+0x3000] ;  /* 0x00300000240c783b */ /* 0x000e280000004200 */
[----:B------:R-:W-:Y:S04]  /*62580*/  STL.64 [R1+0x4e28], R42 ;  /* 0x004e282a01007387 */ /* 0x000fe80000100a00 */
[----:B------:R-:W-:Y:S04]  /*62590*/  STL [R1+0x4e20], R41 ;  /* 0x004e202901007387 */ /* 0x000fe80000100800 */
[----:B------:R-:W-:Y:S04]  /*625a0*/  STL [R1+0x49b0], R61 ;  /* 0x0049b03d01007387 */ /* 0x000fe80000100800 */
[----:B------:R-:W-:Y:S04]  /*625b0*/  STL.64 [R1+0x4e98], R38 ;  /* 0x004e982601007387 */ /* 0x000fe80000100a00 */
[----:B------:R-:W-:Y:S04]  /*625c0*/  STL [R1+0x4e90], R36 ;  /* 0x004e902401007387 */ /* 0x000fe80000100800 */
[----:B0-----:R0:W-:Y:S04]  /*625d0*/  STL.64 [R1+0x4db0], R14 ;  /* 0x004db00e01007387 */ /* 0x0011e80000100a00 */
[----:B------:R-:W-:Y:S04]  /*625e0*/  STL.64 [R1+0x4da8], R12 ;  /* 0x004da80c01007387 */ /* 0x000fe80000100a00 */
[----:B0-----:R-:W2:Y:S04]  /*625f0*/  LDL.64 R14, [R1+0x78] ;  /* 0x00007800010e7983 */ /* 0x001ea80000100a00 */
[----:B--2---:R0:W-:Y:S02]  /*62600*/  STL.64 [R1+0x4eb8], R14 ;  /* 0x004eb80e01007387 */ /* 0x0041e40000100a00 */
[C---:B0-----:R-:W-:Y:S02]  /*62610*/  HMMA.16816.F32 R12, R4.reuse, R46, R8 ;  /* 0x0000002e040c723c */ /* 0x041fe40000001808 */
[----:B------:R-:W2:Y:S11]  /*62620*/  LDL.LU R8, [R1+0x410] ;  /* 0x0004100001087983 */ /* 0x000eb60000300800 */
[----:B------:R-:W-:Y:S10]  /*62630*/  @!UPT UIADD3 URZ, URZ, URZ, URZ ;  /* 0x0000003f3f3ff290 */ /* 0x000ff4000fffe03f */
[----:B------:R-:W-:Y:S04]  /*62640*/  STL.64 [R1+0x7b0], R12 ;  /* 0x0007b00c01007387 */ /* 0x000fe80000100a00 */
[----:B------:R-:W-:Y:S04]  /*62650*/  STL.64 [R1+0x7b8], R14 ;  /* 0x0007b80e01007387 */ /* 0x000fe80000100a00 */
        /* <DEDUP_REMOVED lines=9> */
[----:B------:R-:W4:Y:S04]  /*626f0*/  LDL.LU R56, [R1+0x7a0] ;  /* 0x0007a00001387983 */ /* 0x000f280000300800 */
[----:B------:R-:W4:Y:S04]  /*62700*/  LDL.LU R57, [R1+0x7a4] ;  /* 0x0007a40001397983 */ /* 0x000f280000300800 */
[----:B------:R-:W4:Y:S04]  /*62710*/  LDL.LU R58, [R1+0x7a8] ;  /* 0x0007a800013a7983 */ /* 0x000f280000300800 */
[----:B------:R-:W4:Y:S04]  /*62720*/  LDL.LU R59, [R1+0x7ac] ;  /* 0x0007ac00013b7983 */ /* 0x000f280000300800 */
[----:B---3--:R-:W-:Y:S04]  /*62730*/  STL.64 [R1+0x4ec8], R22 ;  /* 0x004ec81601007387 */ /* 0x008fe80000100a00 */
[----:B--2---:R0:W-:Y:S04]  /*62740*/  STL.64 [R1+0x4ec0], R20 ;  /* 0x004ec01401007387 */ /* 0x0041e80000100a00 */
[----:B------:R-:W2:Y:S04]  /*62750*/  LDL.LU R40, [R1+0x760] ;  /* 0x0007600001287983 */ /* 0x000ea80000300800 */
[----:B------:R-:W2:Y:S04]  /*62760*/  LDL.LU R41, [R1+0x764] ;  /* 0x0007640001297983 */ /* 0x000ea80000300800 */
[----:B------:R-:W2:Y:S04]  /*62770*/  LDL.LU R42, [R1+0x768] ;  /* 0x00076800012a7983 */ /* 0x000ea80000300800 */
[----:B------:R-:W2:Y:S04]  /*62780*/  LDL.LU R43, [R1+0x76c] ;  /* 0x00076c00012b7983 */ /* 0x000ea80000300800 */
[----:B0-----:R-:W3:Y:S04]  /*62790*/  LDL.LU R20, [R1+0x790] ;  /* 0x0007900001147983 */ /* 0x001ee80000300800 */
[----:B------:R-:W3:Y:S01]  /*627a0*/  LDL.LU R21, [R1+0x794] ;  /* 0x0007940001157983 */ /* 0x000ee20000300800 */
[C---:B----4-:R-:W-:Y:S03]  /*627b0*/  HMMA.16816.F32 R56, R4.reuse, R54, R56 ;  /* 0x000000360438723c */ /* 0x050fe60000001838 */
[----:B------:R-:W3:Y:S04]  /*627c0*/  LDL.LU R22, [R1+0x798] ;  /* 0x0007980001167983 */ /* 0x000ee80000300800 */
[----:B------:R-:W3:Y:S04]  /*627d0*/  LDL.LU R23, [R1+0x79c] ;  /* 0x00079c0001177983 */ /* 0x000ee80000300800 */
[----:B------:R-:W4:Y:S04]  /*627e0*/  LDL.LU R12, [R1+0x780] ;  /* 0x00078000010c7983 */ /* 0x000f280000300800 */
[----:B------:R-:W4:Y:S04]  /*627f0*/  LDL.LU R13, [R1+0x784] ;  /* 0x00078400010d7983 */ /* 0x000f280000300800 */
[----:B------:R-:W4:Y:S04]  /*62800*/  LDL.LU R14, [R1+0x788] ;  /* 0x00078800010e7983 */ /* 0x000f280000300800 */
[----:B------:R-:W4:Y:S04]  /*62810*/  LDL.LU R15, [R1+0x78c] ;  /* 0x00078c00010f7983 */ /* 0x000f280000300800 */
[----:B------:R-:W4:Y:S04]  /*62820*/  LDL.64 R10, [R1+0xb8] ;  /* 0x0000b800010a7983 */ /* 0x000f280000100a00 */
[----:B------:R-:W2:Y:S04]  /*62830*/  LDL.LU R16, [R1+0x770] ;  /* 0x0007700001107983 */ /* 0x000ea80000300800 */
[----:B------:R-:W2:Y:S04]  /*62840*/  LDL.LU R17, [R1+0x774] ;  /* 0x0007740001117983 */ /* 0x000ea80000300800 */
[----:B------:R-:W2:Y:S04]  /*62850*/  LDL.LU R18, [R1+0x778] ;  /* 0x0007780001127983 */ /* 0x000ea80000300800 */
[----:B------:R-:W2:Y:S04]  /*62860*/  LDL.LU R19, [R1+0x77c] ;  /* 0x00077c0001137983 */ /* 0x000ea80000300800 */
[----:B------:R-:W2:Y:S04]  /*62870*/  LDL.64 R38, [R1+0xa8] ;  /* 0x0000a80001267983 */ /* 0x000ea80000100a00 */
        /* <DEDUP_REMOVED lines=18> */
[----:B------:R0:W-:Y:S04]  /*629a0*/  STL.64 [R1+0x4e18], R54 ;  /* 0x004e183601007387 */ /* 0x0001e80000100a00 */
[----:B------:R-:W3:Y:S04]  /*629b0*/  LDL.LU R52, [R1+0x210] ;  /* 0x0002100001347983 */ /* 0x000ee80000300800 */
[----:B------:R-:W3:Y:S04]  /*629c0*/  LDL.LU R53, [R1+0x214] ;  /* 0x0002140001357983 */ /* 0x000ee80000300800 */
[----:B0-----:R-:W3:Y:S04]  /*629d0*/  LDL.LU R54, [R1+0x218] ;  /* 0x0002180001367983 */ /* 0x001ee80000300800 */
[----:B------:R-:W3:Y:S01]  /*629e0*/  LDL.LU R55, [R1+0x21c] ;  /* 0x00021c0001377983 */ /* 0x000ee20000300800 */
[C---:B----4-:R-:W-:Y:S08]  /*629f0*/  HMMA.16816.F32 R12, R4.reuse, R10, R12 ;  /* 0x0000000a040c723c */ /* 0x050ff0000000180c */
[----:B--2---:R-:W-:Y:S01]  /*62a00*/  HMMA.16816.F32 R16, R4, R38, R16 ;  /* 0x000000260410723c */ /* 0x004fe20000001810 */
[----:B------:R-:W-:-:S07]  /*62a10*/  IMAD.MOV.U32 R3, RZ, RZ, R11 ;  /* 0x000000ffff037224 */ /* 0x000fce00078e000b */
[----:B---3--:R-:W-:Y:S11]  /*62a20*/  HMMA.16816.F32 R20, R4, R58, R20 ;  /* 0x0000003a0414723c */ /* 0x008ff60000001814 */
[----:B------:R-:W-:Y:S11]  /*62a30*/  @!UPT UIADD3 URZ, URZ, URZ, URZ ;  /* 0x0000003f3f3ff290 */ /* 0x000ff6000fffe03f */
[----:B------:R-:W-:Y:S01]  /*62a40*/  @!UPT UIADD3 URZ, URZ, URZ, URZ ;  /* 0x0000003f3f3ff290 */ /* 0x000fe2000fffe03f */
        /* <DEDUP_REMOVED lines=9> */
[----:B------:R0:W-:Y:S04]  /*62ae0*/  STL.64 [R1+0x780], R12 ;  /* 0x0007800c01007387 */ /* 0x0001e80000100a00 */
[----:B------:R1:W-:Y:S01]  /*62af0*/  STL.64 [R1+0x788], R14 ;  /* 0x0007880e01007387 */ /* 0x0003e20000100a00 */
[----:B0-----:R-:W-:-:S03]  /*62b00*/  IMAD.MOV.U32 R12, RZ, RZ, R10 ;  /* 0x000000ffff0c7224 */ /* 0x001fc600078e000a */
[----:B-1----:R-:W4:Y:S04]  /*62b10*/  LDL.LU.64 R14, [R1+0x4eb8] ;  /* 0x004eb800010e7983 */ /* 0x002f280000300a00 */
[----:B------:R-:W3:Y:S04]  /*62b20*/  LDL.LU.64 R10, [R1+0x4eb0] ;  /* 0x004eb000010a7983 */ /* 0x000ee80000300a00 */
[----:B------:R-:W3:Y:S04]  /*62b30*/  LDL.LU.64 R8, [R1+0x4ea8] ;  /* 0x004ea80001087983 */ /* 0x000ee80000300a00 */
[----:B------:R-:W-:Y:S04]  /*62b40*/  STL.64 [R1+0x770], R16 ;  /* 0x0007701001007387 */ /* 0x000fe80000100a00 */
[----:B------:R0:W-:Y:S04]  /*62b50*/  STL.64 [R1+0x778], R18 ;  /* 0x0007781201007387 */ /* 0x0001e80000100a00 */
[----:B0-----:R-:W3:Y:S01]  /*62b60*/  LDL.LU.64 R18, [R1+0x4ea0] ;  /* 0x004ea00001127983 */ /* 0x001ee20000300a00 */
[----:B------:R-:W-:Y:S01]  /*62b70*/  HMMA.16816.F32 R40, R4, R34, R40 ;  /* 0x000000220428723c */ /* 0x000fe20000001828 */
[----:B------:R-:W-:-:S02]  /*62b80*/  IMAD.MOV.U32 R16, RZ, RZ, R38 ;  /* 0x000000ffff107224 */ /* 0x000fc400078e0026 */
[----:B------:R-:W-:Y:S02]  /*62b90*/  IMAD.MOV.U32 R13, RZ, RZ, R39 ;  /* 0x000000ffff0d7224 */ /* 0x000fe400078e0027 */
[----:B------:R-:W3:Y:S01]  /*62ba0*/  LDL.LU.64 R38, [R1+0x4e98] ;  /* 0x004e980001267983 */ /* 0x000ee20000300a00 */
[----:B------:R-:W-:-:S03]  /*62bb0*/  IMAD.MOV.U32 R17, RZ, RZ, R35 ;  /* 0x000000ffff117224 */ /* 0x000fc600078e0023 */
[----:B------:R-:W3:Y:S04]  /*62bc0*/  LDL.LU R36, [R1+0x4e90] ;  /* 0x004e900001247983 */ /* 0x000ee80000300800 */
[----:B------:R-:W3:Y:S10]  /*62bd0*/  LDL R37, [R1+0x2f6c] ;  /* 0x002f6c0001257983 */ /* 0x000ef40000100800 */
[----:B------:R0:W-:Y:S04]  /*62be0*/  STL.64 [R1+0x760], R40 ;  /* 0x0007602801007387 */ /* 0x0001e80000100a00 */
[----:B------:R-:W-:Y:S01]  /*62bf0*/  STL.64 [R1+0x768], R42 ;  /* 0x0007682a01007387 */ /* 0x000fe20000100a00 */
[----:B0-----:R-:W-:-:S03]  /*62c00*/  IMAD.MOV.U32 R40, RZ, RZ, R34 ;  /* 0x000000ffff287224 */ /* 0x001fc600078e0022 */
[----:B------:R-:W3:Y:S04]  /*62c10*/  LDL.LU.64 R34, [R1+0x4e88] ;  /* 0x004e880001227983 */ /* 0x000ee80000300a00 */
[----:B------:R-:W3:Y:S01]  /*62c20*/  LDL.LU.64 R32, [R1+0x4e80] ;  /* 0x004e800001207983 */ /* 0x000ee20000300a00 */
[----:B------:R-:W-:Y:S02]  /*62c30*/  IMAD.MOV.U32 R2, RZ, RZ, R50 ;  /* 0x000000ffff027224 */ /* 0x000fe400078e0032 */
[----:B------:R-:W-:Y:S01]  /*62c40*/  IMAD.MOV.U32 R0, RZ, RZ, R51 ;  /* 0x000000ffff007224 */ /* 0x000fe200078e0033 */
[C---:B--2---:R-:W-:Y:S08]  /*62c50*/  HMMA.16816.F32 R20, R4.reuse, R50, R20 ;  /* 0x000000320414723c */ /* 0x044ff00000001814 */
[C---:B----4-:R-:W-:Y:S08]  /*62c60*/  HMMA.16816.F32 R24, R4.reuse, R14, R24 ;  /* 0x0000000e0418723c */ /* 0x050ff00000001818 */
[C---:B---3--:R-:W-:Y:S11]  /*62c70*/  HMMA.16816.F32 R28, R4.reuse, R18, R28 ;  /* 0x00000012041c723c */ /* 0x048ff6000000181c */
[----:B------:R-:W-:Y:S11]  /*62c80*/  @!UPT UIADD3 URZ, URZ, URZ, URZ ;  /* 0x0000003f3f3ff290 */ /* 0x000ff6000fffe03f */
[----:B------:R-:W-:Y:S01]  /*62c90*/  @!UPT UIADD3 URZ, URZ, URZ, URZ ;  /* 0x0000003f3f3ff290 */ /* 0x000fe2000fffe03f */
[----:B------:R-:W-:Y:S04]  /*62ca0*/  STL.64 [R1+0x750], R28 ;  /* 0x0007501c01007387 */ /* 0x000fe80000100a00 */
[----:B------:R0:W-:Y:S04]  /*62cb0*/  STL.64 [R1+0x758], R30 ;  /* 0x0007581e01007387 */ /* 0x0001e80000100a00 */
[----:B0-----:R-:W2:Y:S04]  /*62cc0*/  LDL.LU.64 R30, [R1+0x4e78] ;  /* 0x004e7800011e7983 */ /* 0x001ea80000300a00 */
[----:B------:R-:W3:Y:S04]  /*62cd0*/  LDL.LU.64 R28, [R1+0x4e70] ;  /* 0x004e7000011c7983 */ /* 0x000ee80000300a00 */
[----:B------:R-:W-:Y:S04]  /*62ce0*/  STL.64 [R1+0x4dd0], R18 ;  /* 0x004dd01201007387 */ /* 0x000fe80000100a00 */
[----:B------:R-:W-:Y:S04]  /*62cf0*/  STL.64 [R1+0x740], R24 ;  /* 0x0007401801007387 */ /* 0x000fe80000100a00 */
[----:B------:R0:W-:Y:S04]  /*62d00*/  STL.64 [R1+0x748], R26 ;  /* 0x0007481a01007387 */ /* 0x0001e80000100a00 */
[----:B0-----:R-:W4:Y:S04]  /*62d10*/  LDL.LU.64 R26, [R1+0x4e68] ;  /* 0x004e6800011a7983 */ /* 0x001f280000300a00 */
[----:B------:R-:W2:Y:S04]  /*62d20*/  LDL.LU.64 R24, [R1+0x4e60] ;  /* 0x004e600001187983 */ /* 0x000ea80000300a00 */
[----:B------:R-:W-:Y:S04]  /*62d30*/  STL.64 [R1+0x4dc8], R14 ;  /* 0x004dc80e01007387 */ /* 0x000fe80000100a00 */
[----:B------:R-:W-:Y:S04]  /*62d40*/  STL.64 [R1+0x730], R20 ;  /* 0x0007301401007387 */ /* 0x000fe80000100a00 */
[----:B------:R0:W-:Y:S04]  /*62d50*/  STL.64 [R1+0x738], R22 ;  /* 0x0007381601007387 */ /* 0x0001e80000100a00 */
[----:B0-----:R-:W2:Y:S04]  /*62d60*/  LDL.LU.64 R22, [R1+0x4e58] ;  /* 0x004e580001167983 */ /* 0x001ea80000300a00 */
[----:B------:R-:W2:Y:S04]  /*62d70*/  LDL.LU.64 R20, [R1+0x4e50] ;  /* 0x004e500001147983 */ /* 0x000ea80000300a00 */
[----:B------:R-:W2:Y:S02]  /*62d80*/  LDL.LU.64 R50, [R1+0x4e48] ;  /* 0x004e480001327983 */ /* 0x000ea40000300a00 */
[----:B--2---:R-:W-:Y:S02]  /*62d90*/  HMMA.16816.F32 R4, R4, R50, R8 ;  /* 0x000000320404723c */ /* 0x004fe40000001808 */
[----:B------:R-:W2:Y:S04]  /*62da0*/  LDL.LU.64 R10, [R1+0x4e40] ;  /* 0x004e4000010a7983 */ /* 0x000ea80000300a00 */
[----:B------:R-:W2:Y:S04]  /*62db0*/  LDL.LU.64 R8, [R1+0x4e38] ;  /* 0x004e380001087983 */ /* 0x000ea80000300a00 */
[----:B------:R-:W-:Y:S11]  /*62dc0*/  STL.64 [R1+0x4dd8], R50 ;  /* 0x004dd83201007387 */ /* 0x000ff60000100a00 */
[----:B------:R-:W-:Y:S02]  /*62dd0*/  @!UPT UIADD3 URZ, URZ, URZ, URZ ;  /* 0x0000003f3f3ff290 */ /* 0x000fe4000fffe03f */
[----:B------:R-:W-:Y:S04]  /*62de0*/  STL.64 [R1+0x410], R4 ;  /* 0x0004100401007387 */ /* 0x000fe80000100a00 */
[----:B------:R2:W-:Y:S04]  /*62df0*/  STL.64 [R1+0x418], R6 ;  /* 0x0004180601007387 */ /* 0x0005e80000100a00 */
[----:B------:R-:W-:Y:S04]  /*62e00*/  STL.64 [R1+0x4de8], R22 ;  /* 0x004de81601007387 */ /* 0x000fe80000100a00 */
[----:B------:R-:W-:Y:S01]  /*62e10*/  STL.64 [R1+0x4de0], R20 ;  /* 0x004de01401007387 */ /* 0x000fe20000100a00 */
[----:B------:R-:W-:-:S02]  /*62e20*/  IMAD.MOV.U32 R18, RZ, RZ, R40 ;  /* 0x000000ffff127224 */ /* 0x000fc400078e0028 */
[----:B------:R-:W-:Y:S01]  /*62e30*/  IMAD.MOV.U32 R19, RZ, RZ, R17 ;  /* 0x000000ffff137224 */ /* 0x000fe200078e0011 */
[C---:B--2---:R-:W-:Y:S11]  /*62e40*/  HMMA.16816.F32 R4, R8.reuse, R22, R56 ;  /* 0x000000160804723c */ /* 0x044ff60000001838 */
[----:B------:R-:W-:Y:S11]  /*62e50*/  @!UPT UIADD3 URZ, URZ, URZ, URZ ;  /* 0x0000003f3f3ff290 */ /* 0x000ff6000fffe03f */
[----:B------:R-:W-:Y:S01]  /*62e60*/  @!UPT UIADD3 URZ, URZ, URZ, URZ ;  /* 0x0000003f3f3ff290 */ /* 0x000fe2000fffe03f */
[----:B------:R-:W-:Y:S04]  /*62e70*/  STL.64 [R1+0x220], R4 ;  /* 0x0002200401007387 */ /* 0x000fe80000100a00 */
[----:B------:R4:W-:Y:S02]  /*62e80*/  STL.64 [R1+0x228], R6 ;  /* 0x0002280601007387 */ /* 0x0009e40000100a00 */
[C---:B----4-:R-:W-:Y:S02]  /*62e90*/  HMMA.16816.F32 R4, R8.reuse, R26, R52 ;  /* 0x0000001a0804723c */ /* 0x050fe40000001834 */
[----:B------:R-:W-:Y:S04]  /*62ea0*/  STL.64 [R1+0x4d90], R26 ;  /* 0x004d901a01007387 */ /* 0x000fe80000100a00 */
[----:B------:R-:W-:Y:S11]  /*62eb0*/  STL.64 [R1+0x4d88], R24 ;  /* 0x004d881801007387 */ /* 0x000ff60000100a00 */
[----:B------:R-:W-:Y:S06]  /*62ec0*/  @!UPT UIADD3 URZ, URZ, URZ, URZ ;  /* 0x0000003f3f3ff290 */ /* 0x000fec000fffe03f */
[----:B------:R-:W-:Y:S04]  /*62ed0*/  STL.64 [R1+0x210], R4 ;  /* 0x0002100401007387 */ /* 0x000fe80000100a00 */
[----:B------:R0:W-:Y:S02]  /*62ee0*/  STL.64 [R1+0x218], R6 ;  /* 0x0002180601007387 */ /* 0x0001e40000100a00 */
[----:B0-----:R-:W-:Y:S01]  /*62ef0*/  HMMA.16816.F32 R4, R8, R30, R44 ;  /* 0x0000001e0804723c */ /* 0x001fe2000000182c */
[----:B------:R-:W-:Y:S02]  /*62f00*/  IMAD.MOV.U32 R26, RZ, RZ, R16 ;  /* 0x000000ffff1a7224 */ /* 0x000fe400078e0010 */
[----:B------:R-:W-:Y:S11]  /*62f10*/  IMAD.MOV.U32 R27, RZ, RZ, R13 ;  /* 0x000000ffff1b7224 */ /* 0x000ff600078e000d */
[----:B------:R-:W-:Y:S09]  /*62f20*/  @!UPT UIADD3 URZ, URZ, URZ, URZ ;  /* 0x0000003f3f3ff290 */ /* 0x000ff2000fffe03f */
[----:B------:R-:W-:Y:S04]  /*62f30*/  STL.64 [R1+0x200], R4 ;  /* 0x0002000401007387 */ /* 0x000fe80000100a00 */
[----:B------:R-:W-:Y:S04]  /*62f40*/  STL.64 [R1+0x208], R6 ;  /* 0x0002080601007387 */ /* 0x000fe80000100a00 */
[----:B------:R-:W-:Y:S04]  /*62f50*/  STL.64 [R1+0x4df0], R18 ;  /* 0x004df01201007387 */ /* 0x000fe80000100a00 */
[----:B------:R0:W-:Y:S04]  /*62f60*/  STL.64 [R1+0x4df8], R26 ;  /* 0x004df81a01007387 */ /* 0x0001e80000100a00 */
[----:B------:R-:W2:Y:S04]  /*62f70*/  LDL.LU R20, [R1+0x5d0] ;  /* 0x0005d00001147983 */ /* 0x000ea80000300800 */
[----:B------:R-:W2:Y:S04]  /*62f80*/  LDL.LU R21, [R1+0x5d4] ;  /* 0x0005d40001157983 */ /* 0x000ea80000300800 */
[----:B------:R-:W4:Y:S04]  /*62f90*/  LDL.LU R22, [R1+0x5d8] ;  /* 0x0005d80001167983 */ /* 0x000f280000300800 */
[----:B------:R-:W4:Y:S04]  /*62fa0*/  LDL.LU R23, [R1+0x5dc] ;  /* 0x0005dc0001177983 */ /* 0x000f280000300800 */
[----:B----4-:R-:W-:Y:S04]  /*62fb0*/  STL.64 [R1+0x4e08], R22 ;  /* 0x004e081601007387 */ /* 0x010fe80000100a00 */
[----:B--2---:R1:W-:Y:S04]  /*62fc0*/  STL.64 [R1+0x4e00], R20 ;  /* 0x004e001401007387 */ /* 0x0043e80000100a00 */
[----:B------:R-:W2:Y:S04]  /*62fd0*/  LDL.LU R24, [R1+0x5e0] ;  /* 0x0005e00001187983 */ /* 0x000ea80000300800 */
[----:B------:R-:W2:Y:S04]  /*62fe0*/  LDL.LU R25, [R1+0x5e4] ;  /* 0x0005e40001197983 */ /* 0x000ea80000300800 */
[----:B0-----:R-:W2:Y:S04]  /*62ff0*/  LDL.LU R26, [R1+0x5e8] ;  /* 0x0005e800011a7983 */ /* 0x001ea80000300800 */
[----:B------:R-:W2:Y:S04]  /*63000*/  LDL.LU R27, [R1+0x5ec] ;  /* 0x0005ec00011b7983 */ /* 0x000ea80000300800 */
[----:B------:R-:W4:Y:S04]  /*63010*/  LDL.LU R4, [R1+0x1d0] ;  /* 0x0001d00001047983 */ /* 0x000f280000300800 */
[----:B------:R-:W4:Y:S04]  /*63020*/  LDL.LU R5, [R1+0x1d4] ;  /* 0x0001d40001057983 */ /* 0x000f280000300800 */
[----:B------:R-:W4:Y:S04]  /*63030*/  LDL.LU R6, [R1+0x1d8] ;  /* 0x0001d80001067983 */ /* 0x000f280000300800 */
[----:B------:R-:W4:Y:S04]  /*63040*/  LDL.LU R7, [R1+0x1dc] ;  /* 0x0001dc0001077983 */ /* 0x000f280000300800 */
[----:B------:R-:W2:Y:S04]  /*63050*/  LDL.LU R44, [R1+0x1f0] ;  /* 0x0001f000012c7983 */ /* 0x000ea80000300800 */
[----:B------:R-:W2:Y:S04]  /*63060*/  LDL.LU R45, [R1+0x1f4] ;  /* 0x0001f400012d7983 */ /* 0x000ea80000300800 */
[----:B------:R-:W2:Y:S04]  /*63070*/  LDL.LU R46, [R1+0x1f8] ;  /* 0x0001f800012e7983 */ /* 0x000ea80000300800 */
        /* <DEDUP_REMOVED lines=26> */
[----:B------:R-:W-:Y:S04]  /*63220*/  STL.64 [R1+0x4d80], R30 ;  /* 0x004d801e01007387 */ /* 0x000fe80000100a00 */
[----:B---3--:R0:W-:Y:S04]  /*63230*/  STL.64 [R1+0x4d78], R28 ;  /* 0x004d781c01007387 */ /* 0x0081e80000100a00 */
[----:B0-----:R-:W3:Y:S04]  /*63240*/  LDL.LU R28, [R1+0x5a0] ;  /* 0x0005a000011c7983 */ /* 0x001ee80000300800 */
[----:B------:R-:W3:Y:S04]  /*63250*/  LDL.LU R29, [R1+0x5a4] ;  /* 0x0005a400011d7983 */ /* 0x000ee80000300800 */
[----:B------:R-:W3:Y:S04]  /*63260*/  LDL.LU R30, [R1+0x5a8] ;  /* 0x0005a800011e7983 */ /* 0x000ee80000300800 */
[----:B------:R-:W3:Y:S01]  /*63270*/  LDL.LU R31, [R1+0x5ac] ;  /* 0x0005ac00011f7983 */ /* 0x000ee20000300800 */
[C---:B--2---:R-:W-:Y:S08]  /*63280*/  HMMA.16816.F32 R44, R8.reuse, R34, R44 ;  /* 0x00000022082c723c */ /* 0x044ff0000000182c */
[C---:B----4-:R-:W-:Y:S11]  /*63290*/  HMMA.16816.F32 R40, R8.reuse, R38, R40 ;  /* 0x000000260828723c */ /* 0x050ff60000001828 */
[----:B------:R-:W-:Y:S04]  /*632a0*/  @!UPT UIADD3 URZ, URZ, URZ, URZ ;  /* 0x0000003f3f3ff290 */ /* 0x000fe8000fffe03f */
[----:B------:R-:W-:Y:S04]  /*632b0*/  STL.64 [R1+0x1f0], R44 ;  /* 0x0001f02c01007387 */ /* 0x000fe80000100a00 */
[----:B------:R0:W-:Y:S04]  /*632c0*/  STL.64 [R1+0x1f8], R46 ;  /* 0x0001f82e01007387 */ /* 0x0001e80000100a00 */
[----:B0-----:R-:W2:Y:S04]  /*632d0*/  LDL.LU.64 R46, [R1+0x4e30] ;  /* 0x004e3000012e7983 */ /* 0x001ea80000300a00 */
[----:B------:R-:W-:Y:S04]  /*632e0*/  STL.64 [R1+0x4d70], R34 ;  /* 0x004d702201007387 */ /* 0x000fe80000100a00 */
[----:B------:R-:W-:Y:S04]  /*632f0*/  STL.64 [R1+0x4d68], R32 ;  /* 0x004d682001007387 */ /* 0x000fe80000100a00 */
[----:B------:R-:W-:Y:S04]  /*63300*/  STL.64 [R1+0x1e0], R40 ;  /* 0x0001e02801007387 */ /* 0x000fe80000100a00 */
[----:B------:R0:W-:Y:S04]  /*63310*/  STL.64 [R1+0x1e8], R42 ;  /* 0x0001e82a01007387 */ /* 0x0001e80000100a00 */
[----:B0-----:R-:W4:Y:S04]  /*63320*/  LDL.LU.64 R42, [R1+0x4e28] ;  /* 0x004e2800012a7983 */ /* 0x001f280000300a00 */
[----:B------:R-:W2:Y:S01]  /*63330*/  LDL.LU R41, [R1+0x4e20] ;  /* 0x004e200001297983 */ /* 0x000ea20000300800 */
[C---:B----4-:R-:W-:Y:S11]  /*63340*/  HMMA.16816.F32 R4, R8.reuse, R42, R4 ;  /* 0x0000002a0804723c */ /* 0x050ff60000001804 */
[----:B------:R-:W-:Y:S11]  /*63350*/  @!UPT UIADD3 URZ, URZ, URZ, URZ ;  /* 0x0000003f3f3ff290 */ /* 0x000ff6000fffe03f */
[----:B------:R-:W-:Y:S01]  /*63360*/  @!UPT UIADD3 URZ, URZ, URZ, URZ ;  /* 0x0000003f3f3ff290 */ /* 0x000fe2000fffe03f */
[----:B------:R-:W-:Y:S04]  /*63370*/  STL.64 [R1+0x1d0], R4 ;  /* 0x0001d00401007387 */ /* 0x000fe80000100a00 */
[----:B------:R-:W-:Y:S04]  /*63380*/  STL.64 [R1+0x1d8], R6 ;  /* 0x0001d80601007387 */ /* 0x000fe80000100a00 */
[----:B------:R-:W0:Y:S01]  /*63390*/  LDSM.16.MT88.4 R4, [R36+0x3080] ;  /* 0x003080002404783b */ /* 0x000e220000004200 */
[C---:B--2---:R-:W-:Y:S03]  /*633a0*/  HMMA.16816.F32 R52, R8.reuse, R46, R52 ;  /* 0x0000002e0834723c */ /* 0x044fe60000001834 */
        /* <DEDUP_REMOVED lines=8> */
[----:B0-----:R-:W4:Y:S02]  /*63430*/  LDL.LU.64 R54, [R1+0x4e18] ;  /* 0x004e180001367983 */ /* 0x001f240000300a00 */
[----:B----4-:R-:W-:Y:S11]  /*63440*/  HMMA.16816.F32 R56, R8, R54, R56 ;  /* 0x000000360838723c */ /* 0x010ff60000001838 */
[----:B------:R-:W-:Y:S11]  /*63450*/  @!UPT UIADD3 URZ, URZ, URZ, URZ ;  /* 0x0000003f3f3ff290 */ /* 0x000ff6000fffe03f */
[----:B------:R-:W-:Y:S01]  /*63460*/  @!UPT UIADD3 URZ, URZ, URZ, URZ ;  /* 0x0000003f3f3ff290 */ /* 0x000fe2000fffe03f */
[----:B------:R-:W-:Y:S04]  /*63470*/  STL.64 [R1+0x600], R56 ;  /* 0x0006003801007387 */ /* 0x000fe80000100a00 */
[----:B------:R0:W-:Y:S04]  /*63480*/  STL.64 [R1+0x608], R58 ;  /* 0x0006083a01007387 */ /* 0x0001e80000100a00 */
[----:B0-----:R-:W4:Y:S01]  /*63490*/  LDL.LU.64 R58, [R1+0x4e10] ;  /* 0x004e1000013a7983 */ /* 0x001f220000300a00 */
[----:B------:R-:W-:-:S07]  /*634a0*/  IMAD.MOV.U32 R19, RZ, RZ, R3 ;  /* 0x000000ffff137224 */ /* 0x000fce00078e0003 */
        /* <DEDUP_REMOVED lines=9> */
[----:B------:R-:W-:Y:S04]  /*63540*/  STL.64 [R1+0x5e0], R16 ;  /* 0x0005e01001007387 */ /* 0x000fe80000100a00 */
[----:B------:R0:W-:Y:S04]  /*63550*/  STL.64 [R1+0x5e8], R18 ;  /* 0x0005e81201007387 */ /* 0x0001e80000100a00 */
[----:B0-----:R-:W2:Y:S01]  /*63560*/  LDL.LU.64 R18, [R1+0x4df0] ;  /* 0x004df00001127983 */ /* 0x001ea20000300a00 */
[C---:B----4-:R-:W-:Y:S03]  /*63570*/  HMMA.16816.F32 R24, R8.reuse, R26, R20 ;  /* 0x0000001a0818723c */ /* 0x050fe60000001814 */
[----:B------:R-:W4:Y:S04]  /*63580*/  LDL.LU.64 R22, [R1+0x4de8] ;  /* 0x004de80001167983 */ /* 0x000f280000300a00 */
[----:B------:R-:W3:Y:S01]  /*63590*/  LDL.LU.64 R20, [R1+0x4de0] ;  /* 0x004de00001147983 */ /* 0x000ee20000300a00 */
[C---:B--2---:R-:W-:Y:S11]  /*635a0*/  HMMA.16816.F32 R16, R8.reuse, R18, R48 ;  /* 0x000000120810723c */ /* 0x044ff60000001830 */
[----:B------:R-:W-:Y:S04]  /*635b0*/  @!UPT UIADD3 URZ, URZ, URZ, URZ ;  /* 0x0000003f3f3ff290 */ /* 0x000fe8000fffe03f */
[----:B------:R0:W-:Y:S04]  /*635c0*/  STL.64 [R1+0x5d0], R24 ;  /* 0x0005d01801007387 */ /* 0x0001e80000100a00 */
[----:B------:R1:W-:Y:S04]  /*635d0*/  STL.64 [R1+0x5d8], R26 ;  /* 0x0005d81a01007387 */ /* 0x0003e80000100a00 */
[----:B0-----:R-:W4:Y:S04]  /*635e0*/  LDL.LU R24, [R1+0x400] ;  /* 0x0004000001187983 */ /* 0x001f280000300800 */
[----:B------:R-:W4:Y:S04]  /*635f0*/  LDL.LU R25, [R1+0x404] ;  /* 0x0004040001197983 */ /* 0x000f280000300800 */
[----:B-1----:R-:W4:Y:S04]  /*63600*/  LDL.LU R26, [R1+0x408] ;  /* 0x00040800011a7983 */ /* 0x002f280000300800 */
[----:B------:R-:W4:Y:S04]  /*63610*/  LDL.LU R27, [R1+0x40c] ;  /* 0x00040c00011b7983 */ /* 0x000f280000300800 */
[----:B------:R-:W2:Y:S04]  /*63620*/  LDL.LU.64 R50, [R1+0x4dd8] ;  /* 0x004dd80001327983 */ /* 0x000ea80000300a00 */
[----:B------:R-:W-:Y:S04]  /*63630*/  STL.64 [R1+0x5c0], R16 ;  /* 0x0005c01001007387 */ /* 0x000fe80000100a00 */
[----:B------:R0:W-:Y:S04]  /*63640*/  STL.64 [R1+0x5c8], R18 ;  /* 0x0005c81201007387 */ /* 0x0001e80000100a00 */
[----:B0-----:R-:W2:Y:S02]  /*63650*/  LDL.LU.64 R18, [R1+0x4dd0] ;  /* 0x004dd00001127983 */ /* 0x001ea40000300a00 */
[----:B--2---:R-:W-:Y:S02]  /*63660*/  HMMA.16816.F32 R16, R8, R18, R12 ;  /* 0x000000120810723c */ /* 0x004fe4000000180c */
[----:B------:R-:W3:Y:S11]  /*63670*/  LDL.LU.64 R14, [R1+0x4dc8] ;  /* 0x004dc800010e7983 */ /* 0x000ef60000300a00 */
[----:B------:R-:W-:Y:S10]  /*63680*/  @!UPT UIADD3 URZ, URZ, URZ, URZ ;  /* 0x0000003f3f3ff290 */ /* 0x000ff4000fffe03f */
[----:B------:R-:W-:Y:S04]  /*63690*/  STL.64 [R1+0x5b0], R16 ;  /* 0x0005b01001007387 */ /* 0x000fe80000100a00 */
[----:B------:R0:W-:Y:S04]  /*636a0*/  STL.64 [R1+0x5b8], R18 ;  /* 0x0005b81201007387 */ /* 0x0001e80000100a00 */
[----:B0-----:R-:W2:Y:S04]  /*636b0*/  LDL.LU.64 R18, [R1+0x4dc0] ;  /* 0x004dc00001127983 */ /* 0x001ea80000300a00 */
[----:B------:R-:W2:Y:S01]  /*636c0*/  LDL.LU.64 R16, [R1+0x4db8] ;  /* 0x004db80001107983 */ /* 0x000ea20000300a00 */
[----:B------:R-:W-:-:S02]  /*636d0*/  IMAD.MOV.U32 R34, RZ, RZ, R2 ;  /* 0x000000ffff227224 */ /* 0x000fc400078e0002 */
[----:B------:R-:W-:-:S07]  /*636e0*/  IMAD.MOV.U32 R35, RZ, RZ, R0 ;  /* 0x000000ffff237224 */ /* 0x000fce00078e0000 */
[C---:B------:R-:W-:Y:S08]  /*636f0*/  HMMA.16816.F32 R4, R8.reuse, R34, R4 ;  /* 0x000000220804723c */ /* 0x040ff00000001804 */
[----:B---3--:R-:W-:Y:S01]  /*63700*/  HMMA.16816.F32 R28, R8, R14, R28 ;  /* 0x0000000e081c723c */ /* 0x008fe2000000181c */
[----:B------:R-:W-:Y:S02]  /*63710*/  IMAD.MOV.U32 R2, RZ, RZ, R14 ;  /* 0x000000ffff027224 */ /* 0x000fe400078e000e */
[----:B------:R-:W-:Y:S11]  /*63720*/  IMAD.MOV.U32 R0, RZ, RZ, R15 ;  /* 0x000000ffff007224 */ /* 0x000ff600078e000f */
[----:B------:R-:W-:Y:S09]  /*63730*/  @!UPT UIADD3 URZ, URZ, URZ, URZ ;  /* 0x0000003f3f3ff290 */ /* 0x000ff2000fffe03f */
[----:B------:R0:W-:Y:S04]  /*63740*/  STL.64 [R1+0x5a0], R28 ;  /* 0x0005a01c01007387 */ /* 0x0001e80000100a00 */
[----:B------:R2:W-:Y:S04]  /*63750*/  STL.64 [R1+0x5a8], R30 ;  /* 0x0005a81e01007387 */ /* 0x0005e80000100a00 */
[----:B------:R-:W4:Y:S04]  /*63760*/  LDL.LU.64 R14, [R1+0x4db0] ;  /* 0x004db000010e7983 */ /* 0x000f280000300a00 */
[----:B------:R-:W4:Y:S04]  /*63770*/  LDL.LU.64 R12, [R1+0x4da8] ;  /* 0x004da800010c7983 */ /* 0x000f280000300a00 */
[----:B0-----:R-:W3:Y:S01]  /*63780*/  LDL.LU R28, [R1+0x3f0] ;  /* 0x0003f000011c7983 */ /* 0x001ee20000300800 */
[----:B--2---:R-:W-:-:S03]  /*63790*/  IMAD.MOV.U32 R31, RZ, RZ, R16 ;  /* 0x000000ffff1f7224 */ /* 0x004fc600078e0010 */
[----:B------:R-:W3:Y:S01]  /*637a0*/  LDL.LU R29, [R1+0x3f4] ;  /* 0x0003f400011d7983 */ /* 0x000ee20000300800 */
[----:B------:R-:W-:-:S03]  /*637b0*/  IMAD.MOV.U32 R32, RZ, RZ, R17 ;  /* 0x000000ffff207224 */ /* 0x000fc600078e0011 */
[----:B------:R-:W3:Y:S01]  /*637c0*/  LDL.LU R30, [R1+0x3f8] ;  /* 0x0003f800011e7983 */ /* 0x000ee20000300800 */
[----:B------:R-:W-:-:S03]  /*637d0*/  IMAD.MOV.U32 R33, RZ, RZ, R18 ;  /* 0x000000ffff217224 */ /* 0x000fc600078e0012 */
[----:B------:R-:W2:Y:S01]  /*637e0*/  LDL.LU R16, [R1+0x4da4] ;  /* 0x004da40001107983 */ /* 0x000ea20000300800 */
[----:B------:R-:W-:-:S03]  /*637f0*/  IMAD.MOV.U32 R34, RZ, RZ, R19 ;  /* 0x000000ffff227224 */ /* 0x000fc600078e0013 */
[----:B------:R-:W2:Y:S04]  /*63800*/  LDL.LU R17, [R1+0x4da0] ;  /* 0x004da00001117983 */ /* 0x000ea80000300800 */
[----:B------:R0:W-:Y:S04]  /*63810*/  STL.64 [R1+0x590], R4 ;  /* 0x0005900401007387 */ /* 0x0001e80000100a00 */
[----:B------:R1:W-:Y:S04]  /*63820*/  STL.64 [R1+0x598], R6 ;  /* 0x0005980601007387 */ /* 0x0003e80000100a00 */
[----:B------:R-:W2:Y:S04]  /*63830*/  LDL.LU R18, [R1+0x4d9c] ;  /* 0x004d9c0001127983 */ /* 0x000ea80000300800 */
[----:B------:R-:W2:Y:S04]  /*63840*/  LDL.LU R19, [R1+0x4d98] ;  /* 0x004d980001137983 */ /* 0x000ea80000300800 */
[----:B------:R-:W3:Y:S04]  /*63850*/  LDL.LU R35, [R1+0x3ec] ;  /* 0x0003ec0001237983 */ /* 0x000ee80000300800 */
[----:B0-----:R-:W3:Y:S04]  /*63860*/  LDL.LU R4, [R1+0x700] ;  /* 0x0007000001047983 */ /* 0x001ee80000300800 */
[----:B------:R-:W3:Y:S04]  /*63870*/  LDL.LU R5, [R1+0x704] ;  /* 0x0007040001057983 */ /* 0x000ee80000300800 */
[----:B-1----:R-:W3:Y:S04]  /*63880*/  LDL.LU R6, [R1+0x708] ;  /* 0x0007080001067983 */ /* 0x002ee80000300800 */
[----:B------:R-:W3:Y:S01]  /*63890*/  LDL.LU R7, [R1+0x70c] ;  /* 0x00070c0001077983 */ /* 0x000ee20000300800 */
[----:B----4-:R-:W-:Y:S08]  /*638a0*/  HMMA.16816.F32 R24, R12, R22, R24 ;  /* 0x000000160c18723c */ /* 0x010ff00000001818 */
[----:B--2---:R-:W-:Y:S11]  /*638b0*/  HMMA.16816.F32 R8, R8, R50, R16 ;  /* 0x000000320808723c */ /* 0x004ff60000001810 */
[----:B------:R-:W-:Y:S11]  /*638c0*/  @!UPT UIADD3 URZ, URZ, URZ, URZ ;  /* 0x0000003f3f3ff290 */ /* 0x000ff6000fffe03f */
[----:B------:R-:W-:Y:S01]  /*638d0*/  @!UPT UIADD3 URZ, URZ, URZ, URZ ;  /* 0x0000003f3f3ff290 */ /* 0x000fe2000fffe03f */
[----:B------:R-:W-:Y:S04]  /*638e0*/  STL.64 [R1+0x878], R10 ;  /* 0x0008780a01007387 */ /* 0x000fe80000100a00 */
[----:B------:R-:W2:Y:S04]  /*638f0*/  LDL.LU R16, [R1+0x3b0] ;  /* 0x0003b00001107983 */ /* 0x000ea80000300800 */
[----:B------:R-:W2:Y:S04]  /*63900*/  LDL.LU R17, [R1+0x3b4] ;  /* 0x0003b40001117983 */ /* 0x000ea80000300800 */
[----:B------:R-:W2:Y:S04]  /*63910*/  LDL.LU R18, [R1+0x3b8] ;  /* 0x0003b80001127983 */ /* 0x000ea80000300800 */
[----:B------:R-:W2:Y:S04]  /*63920*/  LDL.LU R19, [R1+0x3bc] ;  /* 0x0003bc0001137983 */ /* 0x000ea80000300800 */
[----:B------:R0:W-:Y:S04]  /*63930*/  STL.64 [R1+0x4cf0], R50 ;  /* 0x004cf03201007387 */ /* 0x0001e80000100a00 */
[----:B------:R-:W4:Y:S04]  /*63940*/  LDL.LU R48, [R1+0x710] ;  /* 0x0007100001307983 */ /* 0x000f280000300800 */
[----:B------:R-:W4:Y:S04]  /*63950*/  LDL.LU R49, [R1+0x714] ;  /* 0x0007140001317983 */ /* 0x000f280000300800 */
[----:B0-----:R-:W4:Y:S04]  /*63960*/  LDL.LU R50, [R1+0x718] ;  /* 0x0007180001327983 */ /* 0x001f280000300800 */
[----:B------:R-:W4:Y:S04]  /*63970*/  LDL.LU R51, [R1+0x71c] ;  /* 0x00071c0001337983 */ /* 0x000f280000300800 */
[----:B------:R-:W-:Y:S04]  /*63980*/  STL.64 [R1+0x400], R24 ;  /* 0x0004001801007387 */ /* 0x000fe80000100a00 */
[----:B------:R0:W-:Y:S04]  /*63990*/  STL.64 [R1+0x408], R26 ;  /* 0x0004081a01007387 */ /* 0x0001e80000100a00 */
[----:B0-----:R-:W3:Y:S04]  /*639a0*/  LDL.LU.64 R26, [R1+0x4d90] ;  /* 0x004d9000011a7983 */ /* 0x001ee80000300a00 */
[----:B------:R-:W2:Y:S04]  /*639b0*/  LDL.LU.64 R24, [R1+0x4d88] ;  /* 0x004d880001187983 */ /* 0x000ea80000300a00 */
        /* <DEDUP_REMOVED lines=12> */
[----:B------:R-:W4:Y:S04]  /*63a80*/  LDL.LU.64 R28, [R1+0x4d78] ;  /* 0x004d7800011c7983 */ /* 0x000f280000300a00 */
[----:B------:R-:W-:Y:S04]  /*63a90*/  STL.64 [R1+0x4cd8], R26 ;  /* 0x004cd81a01007387 */ /* 0x000fe80000100a00 */
[----:B--2---:R0:W-:Y:S04]  /*63aa0*/  STL.64 [R1+0x4cd0], R24 ;  /* 0x004cd01801007387 */ /* 0x0041e80000100a00 */
        /* <DEDUP_REMOVED lines=10> */
[----:B------:R-:W3:Y:S04]  /*63b50*/  LDL.LU.64 R32, [R1+0x4d68] ;  /* 0x004d680001207983 */ /* 0x000ee80000300a00 */
[----:B------:R-:W-:Y:S04]  /*63b60*/  STL.64 [R1+0x4d10], R30 ;  /* 0x004d101e01007387 */ /* 0x000fe80000100a00 */
[----:B----4-:R0:W-:Y:S04]  /*63b70*/  STL.64 [R1+0x4d08], R28 ;  /* 0x004d081c01007387 */ /* 0x0101e80000100a00 */
[----:B0-----:R-:W4:Y:S04]  /*63b80*/  LDL.LU R28, [R1+0x3d0] ;  /* 0x0003d000011c7983 */ /* 0x001f280000300800 */
[----:B------:R-:W4:Y:S04]  /*63b90*/  LDL.LU R29, [R1+0x3d4] ;  /* 0x0003d400011d7983 */ /* 0x000f280000300800 */
[----:B------:R-:W4:Y:S04]  /*63ba0*/  LDL.LU R30, [R1+0x3d8] ;  /* 0x0003d800011e7983 */ /* 0x000f280000300800 */
[----:B------:R-:W4:Y:S01]  /*63bb0*/  LDL.LU R31, [R1+0x3dc] ;  /* 0x0003dc00011f7983 */ /* 0x000f220000300800 */
[C---:B--2---:R-:W-:Y:S08]  /*63bc0*/  HMMA.16816.F32 R24, R12.reuse, R38, R24 ;  /* 0x000000260c18723c */ /* 0x044ff00000001818 */
[----:B------:R-:W-:Y:S01]  /*63bd0*/  HMMA.16816.F32 R16, R12, R42, R16 ;  /* 0x0000002a0c10723c */ /* 0x000fe20000001810 */
[----:B------:R-:W-:-:S02]  /*63be0*/  IMAD.MOV.U32 R44, RZ, RZ, R8 ;  /* 0x000000ffff2c7224 */ /* 0x000fc400078e0008 */
[----:B------:R-:W-:-:S05]  /*63bf0*/  IMAD.MOV.U32 R45, RZ, RZ, R9 ;  /* 0x000000ffff2d7224 */ /* 0x000fca00078e0009 */
[C---:B------:R-:W-:Y:S01]  /*63c00*/  HMMA.16816.F32 R4, R12.reuse, R58, R4 ;  /* 0x0000003a0c04723c */ /* 0x040fe20000001804 */
[----:B---3--:R-:W-:Y:S04]  /*63c10*/  STL.64 [R1+0x4d20], R34 ;  /* 0x004d202201007387 */ /* 0x008fe80000100a00 */
[----:B------:R-:W-:Y:S03]  /*63c20*/  STL.64 [R1+0x4d18], R32 ;  /* 0x004d182001007387 */ /* 0x000fe60000100a00 */
[C---:B----4-:R-:W-:Y:S11]  /*63c30*/  HMMA.16816.F32 R28, R12.reuse, R34, R28 ;  /* 0x000000220c1c723c */ /* 0x050ff6000000181c */
[----:B------:R-:W-:Y:S11]  /*63c40*/  @!UPT UIADD3 URZ, URZ, URZ, URZ ;  /* 0x0000003f3f3ff290 */ /* 0x000ff6000fffe03f */
[----:B------:R-:W-:Y:S01]  /*63c50*/  @!UPT UIADD3 URZ, URZ, URZ, URZ ;  /* 0x0000003f3f3ff290 */ /* 0x000fe2000fffe03f */
[----:B------:R-:W-:Y:S04]  /*63c60*/  STL.64 [R1+0x3d0], R28 ;  /* 0x0003d01c01007387 */ /* 0x000fe80000100a00 */
[----:B------:R-:W-:Y:S04]  /*63c70*/  STL.64 [R1+0x3d8], R30 ;  /* 0x0003d81e01007387 */ /* 0x000fe80000100a00 */
[----:B------:R-:W-:Y:S04]  /*63c80*/  STL.64 [R1+0x4d60], R42 ;  /* 0x004d602a01007387 */ /* 0x000fe80000100a00 */
[----:B------:R-:W-:Y:S04]  /*63c90*/  STL.64 [R1+0x3c0], R24 ;  /* 0x0003c01801007387 */ /* 0x000fe80000100a00 */
[----:B------:R-:W-:Y:S04]  /*63ca0*/  STL.64 [R1+0x3c8], R26 ;  /* 0x0003c81a01007387 */ /* 0x000fe80000100a00 */
[----:B------:R-:W-:Y:S04]  /*63cb0*/  STL [R1+0x4d58], R41 ;  /* 0x004d582901007387 */ /* 0x000fe80000100800 */
[----:B------:R-:W-:Y:S04]  /*63cc0*/  STL.64 [R1+0x3b0], R16 ;  /* 0x0003b01001007387 */ /* 0x000fe80000100a00 */
[----:B------:R-:W-:Y:S04]  /*63cd0*/  STL.64 [R1+0x3b8], R18 ;  /* 0x0003b81201007387 */ /* 0x000fe80000100a00 */
[----:B------:R-:W0:Y:S04]  /*63ce0*/  LDSM.16.MT88.4 R16, [R37+0x3000] ;  /* 0x003000002510783b */ /* 0x000e280000004200 */
[----:B------:R-:W-:Y:S04]  /*63cf0*/  STL.64 [R1+0x4d30], R38 ;  /* 0x004d302601007387 */ /* 0x000fe80000100a00 */
[----:B------:R-:W-:Y:S04]  /*63d00*/  STL [R1+0x4d28], R37 ;  /* 0x004d282501007387 */ /* 0x000fe80000100800 */
        /* <DEDUP_REMOVED lines=9> */
[----:B------:R0:W-:Y:S11]  /*63da0*/  STL.64 [R1+0x4cc8], R54 ;  /* 0x004cc83601007387 */ /* 0x0001f60000100a00 */
[----:B------:R-:W-:Y:S10]  /*63db0*/  @!UPT UIADD3 URZ, URZ, URZ, URZ ;  /* 0x0000003f3f3ff290 */ /* 0x000ff4000fffe03f */
[----:B------:R1:W-:Y:S04]  /*63dc0*/  STL.64 [R1+0x710], R16 ;  /* 0x0007101001007387 */ /* 0x0003e80000100a00 */
[----:B------:R2:W-:Y:S04]  /*63dd0*/  STL.64 [R1+0x718], R18 ;  /* 0x0007181201007387 */ /* 0x0005e80000100a00 */
[----:B------:R-:W3:Y:S04]  /*63de0*/  LDL.LU R52, [R1+0x6f0] ;  /* 0x0006f00001347983 */ /* 0x000ee80000300800 */
[----:B------:R-:W-:Y:S04]  /*63df0*/  STL.64 [R1+0x700], R4 ;  /* 0x0007000401007387 */ /* 0x000fe80000100a00 */
[----:B------:R-:W-:Y:S04]  /*63e00*/  STL.64 [R1+0x708], R6 ;  /* 0x0007080601007387 */ /* 0x000fe80000100a00 */
[----:B------:R-:W3:Y:S04]  /*63e10*/  LDL.LU R53, [R1+0x6f4] ;  /* 0x0006f40001357983 */ /* 0x000ee80000300800 */
[----:B0-----:R-:W3:Y:S04]  /*63e20*/  LDL.LU R54, [R1+0x6f8] ;  /* 0x0006f80001367983 */ /* 0x001ee80000300800 */
[----:B------:R-:W3:Y:S04]  /*63e30*/  LDL.LU R55, [R1+0x6fc] ;  /* 0x0006fc0001377983 */ /* 0x000ee80000300800 */
[----:B------:R-:W3:Y:S04]  /*63e40*/  LDL.64 R26, [R1+0xb8] ;  /* 0x0000b800011a7983 */ /* 0x000ee80000100a00 */
[----:B------:R-:W4:Y:S04]  /*63e50*/  LDL.LU R20, [R1+0x6a0] ;  /* 0x0006a00001147983 */ /* 0x000f280000300800 */
[----:B------:R-:W4:Y:S04]  /*63e60*/  LDL.LU R21, [R1+0x6a4] ;  /* 0x0006a40001157983 */ /* 0x000f280000300800 */
[----:B------:R-:W2:Y:S04]  /*63e70*/  LDL.LU R22, [R1+0x6a8] ;  /* 0x0006a80001167983 */ /* 0x000ea80000300800 */
[----:B------:R-:W2:Y:S04]  /*63e80*/  LDL.LU R23, [R1+0x6ac] ;  /* 0x0006ac0001177983 */ /* 0x000ea80000300800 */
[----:B--2---:R-:W-:Y:S04]  /*63e90*/  STL.64 [R1+0x4d50], R22 ;  /* 0x004d501601007387 */ /* 0x004fe80000100a00 */
[----:B----4-:R0:W-:Y:S04]  /*63ea0*/  STL.64 [R1+0x4d48], R20 ;  /* 0x004d481401007387 */ /* 0x0101e80000100a00 */
[----:B------:R-:W2:Y:S04]  /*63eb0*/  LDL.LU R36, [R1+0x6c0] ;  /* 0x0006c00001247983 */ /* 0x000ea80000300800 */
[----:B------:R-:W2:Y:S04]  /*63ec0*/  LDL.LU R37, [R1+0x6c4] ;  /* 0x0006c40001257983 */ /* 0x000ea80000300800 */
[----:B------:R-:W2:Y:S04]  /*63ed0*/  LDL.LU R38, [R1+0x6c8] ;  /* 0x0006c80001267983 */ /* 0x000ea80000300800 */
[----:B------:R-:W2:Y:S04]  /*63ee0*/  LDL.LU R39, [R1+0x6cc] ;  /* 0x0006cc0001277983 */ /* 0x000ea80000300800 */
[----:B-1----:R-:W4:Y:S04]  /*63ef0*/  LDL.LU R16, [R1+0x6e0] ;  /* 0x0006e00001107983 */ /* 0x002f280000300800 */
[----:B------:R-:W4:Y:S04]  /*63f00*/  LDL.LU R17, [R1+0x6e4] ;  /* 0x0006e40001117983 */ /* 0x000f280000300800 */
[----:B------:R-:W4:Y:S04]  /*63f10*/  LDL.LU R18, [R1+0x6e8] ;  /* 0x0006e80001127983 */ /* 0x000f280000300800 */
[----:B------:R-:W4:Y:S04]  /*63f20*/  LDL.LU R19, [R1+0x6ec] ;  /* 0x0006ec0001137983 */ /* 0x000f280000300800 */
[----:B------:R-:W4:Y:S04]  /*63f30*/  LDL.64 R42, [R1+0xa8] ;  /* 0x0000a800012a7983 */ /* 0x000f280000100a00 */
[----:B0-----:R-:W2:Y:S04]  /*63f40*/  LDL.LU R20, [R1+0x6d0] ;  /* 0x0006d00001147983 */ /* 0x001ea80000300800 */
[----:B------:R-:W2:Y:S04]  /*63f50*/  LDL.LU R21, [R1+0x6d4] ;  /* 0x0006d40001157983 */ /* 0x000ea80000300800 */
[----:B------:R-:W2:Y:S04]  /*63f60*/  LDL.LU R22, [R1+0x6d8] ;  /* 0x0006d80001167983 */ /* 0x000ea80000300800 */
[----:B------:R-:W2:Y:S04]  /*63f70*/  LDL.LU R23, [R1+0x6dc] ;  /* 0x0006dc0001177983 */ /* 0x000ea80000300800 */
[----:B------:R-:W2:Y:S01]  /*63f80*/  LDL.64 R46, [R1+0x98] ;  /* 0x00009800012e7983 */ /* 0x000ea20000100a00 */
[----:B---3--:R-:W-:Y:S03]  /*63f90*/  HMMA.16816.F32 R52, R12, R26, R52 ;  /* 0x0000001a0c34723c */ /* 0x008fe60000001834 */
        /* <DEDUP_REMOVED lines=10> */
[----:B------:R0:W-:Y:S01]  /*64040*/  STL.64 [R1+0x4cc0], R58 ;  /* 0x004cc03a01007387 */ /* 0x0001e20000100a00 */
[----:B------:R-:W-:-:S03]  /*64050*/  IMAD.MOV.U32 R8, RZ, RZ, R26 ;  /* 0x000000ffff087224 */ /* 0x000fc600078e001a */
[----:B------:R1:W-:Y:S01]  /*64060*/  STL.64 [R1+0x6f0], R52 ;  /* 0x0006f03401007387 */ /* 0x0003e20000100a00 */
[----:B------:R-:W-:-:S03]  /*64070*/  IMAD.MOV.U32 R3, RZ, RZ, R27 ;  /* 0x000000ffff037224 */ /* 0x000fc600078e001b */
[----:B------:R0:W-:Y:S04]  /*64080*/  STL.64 [R1+0x6f8], R54 ;  /* 0x0006f83601007387 */ /* 0x0001e80000100a00 */
[----:B------:R-:W3:Y:S04]  /*64090*/  LDL.LU R24, [R1+0x1c0] ;  /* 0x0001c00001187983 */ /* 0x000ee80000300800 */
[----:B------:R-:W3:Y:S04]  /*640a0*/  LDL.LU R25, [R1+0x1c4] ;  /* 0x0001c40001197983 */ /* 0x000ee80000300800 */
[----:B------:R-:W3:Y:S04]  /*640b0*/  LDL.LU R26, [R1+0x1c8] ;  /* 0x0001c800011a7983 */ /* 0x000ee80000300800 */
[----:B------:R-:W3:Y:S04]  /*640c0*/  LDL.LU R27, [R1+0x1cc] ;  /* 0x0001cc00011b7983 */ /* 0x000ee80000300800 */
[----:B------:R-:W3:Y:S04]  /*640d0*/  LDL.LU R56, [R1+0x180] ;  /* 0x0001800001387983 */ /* 0x000ee80000300800 */
[----:B------:R-:W3:Y:S04]  /*640e0*/  LDL.LU R57, [R1+0x184] ;  /* 0x0001840001397983 */ /* 0x000ee80000300800 */
[----:B0-----:R-:W3:Y:S04]  /*640f0*/  LDL.LU R58, [R1+0x188] ;  /* 0x00018800013a7983 */ /* 0x001ee80000300800 */
[----:B------:R-:W3:Y:S04]  /*64100*/  LDL.LU R59, [R1+0x18c] ;  /* 0x00018c00013b7983 */ /* 0x000ee80000300800 */
[----:B-1----:R-:W3:Y:S04]  /*64110*/  LDL.LU R52, [R1+0x170] ;  /* 0x0001700001347983 */ /* 0x002ee80000300800 */
[----:B------:R-:W3:Y:S04]  /*64120*/  LDL.LU R53, [R1+0x174] ;  /* 0x0001740001357983 */ /* 0x000ee80000300800 */
[----:B------:R-:W3:Y:S04]  /*64130*/  LDL.LU R54, [R1+0x178] ;  /* 0x0001780001367983 */ /* 0x000ee80000300800 */
[----:B------:R-:W3:Y:S01]  /*64140*/  LDL.LU R55, [R1+0x17c] ;  /* 0x00017c0001377983 */ /* 0x000ee20000300800 */
[----:B----4-:R-:W-:Y:S01]  /*64150*/  HMMA.16816.F32 R16, R12, R42, R16 ;  /* 0x0000002a0c10723c */ /* 0x010fe20000001810 */
[----:B------:R-:W-:-:S07]  /*64160*/  IMAD.MOV.U32 R9, RZ, RZ, R43 ;  /* 0x000000ffff097224 */ /* 0x000fce00078e002b */
[----:B--2---:R-:W-:Y:S11]  /*64170*/  HMMA.16816.F32 R20, R12, R46, R20 ;  /* 0x0000002e0c14723c */ /* 0x004ff60000001814 */
[----:B------:R-:W-:Y:S04]  /*64180*/  @!UPT UIADD3 URZ, URZ, URZ, URZ ;  /* 0x0000003f3f3ff290 */ /* 0x000fe8000fffe03f */
[----:B------:R0:W-:Y:S04]  /*64190*/  STL.64 [R1+0x6e0], R16 ;  /* 0x0006e01001007387 */ /* 0x0001e80000100a00 */
[----:B------:R-:W-:Y:S01]  /*641a0*/  STL.64 [R1+0x6e8], R18 ;  /* 0x0006e81201007387 */ /* 0x000fe20000100a00 */
[----:B0-----:R-:W-:-:S03]  /*641b0*/  IMAD.MOV.U32 R16, RZ, RZ, R42 ;  /* 0x000000ffff107224 */ /* 0x001fc600078e002a */
[----:B------:R-:W2:Y:S04]  /*641c0*/  LDL.LU.64 R42, [R1+0x4d60] ;  /* 0x004d6000012a7983 */ /* 0x000ea80000300a00 */
[----:B------:R-:W4:Y:S04]  /*641d0*/  LDL.LU R41, [R1+0x4d58] ;  /* 0x004d580001297983 */ /* 0x000f280000300800 */
[----:B------:R-:W4:Y:S04]  /*641e0*/  LDL R40, [R1+0x2f68] ;  /* 0x002f680001287983 */ /* 0x000f280000100800 */
[----:B------:R-:W-:Y:S04]  /*641f0*/  STL.64 [R1+0x6d0], R20 ;  /* 0x0006d01401007387 */ /* 0x000fe80000100a00 */
[----:B------:R0:W-:Y:S04]  /*64200*/  STL.64 [R1+0x6d8], R22 ;  /* 0x0006d81601007387 */ /* 0x0001e80000100a00 */
[----:B0-----:R-:W2:Y:S04]  /*64210*/  LDL.LU.64 R22, [R1+0x4d50] ;  /* 0x004d500001167983 */ /* 0x001ea80000300a00 */
[----:B------:R-:W2:Y:S01]  /*64220*/  LDL.LU.64 R20, [R1+0x4d48] ;  /* 0x004d480001147983 */ /* 0x000ea20000300a00 */
[----:B------:R-:W-:Y:S01]  /*64230*/  IMAD.MOV.U32 R10, RZ, RZ, R2 ;  /* 0x000000ffff0a7224 */ /* 0x000fe200078e0002 */
[----:B---3--:R-:W-:Y:S01]  /*64240*/  HMMA.16816.F32 R36, R12, R34, R36 ;  /* 0x000000220c24723c */ /* 0x008fe20000001824 */
[----:B------:R-:W-:-:S07]  /*64250*/  IMAD.MOV.U32 R11, RZ, RZ, R0 ;  /* 0x000000ffff0b7224 */ /* 0x000fce00078e0000 */
[----:B------:R-:W-:Y:S01]  /*64260*/  HMMA.16816.F32 R28, R12, R10, R28 ;  /* 0x0000000a0c1c723c */ /* 0x000fe2000000181c */
[----:B------:R-:W-:Y:S02]  /*64270*/  IMAD.MOV.U32 R18, RZ, RZ, R46 ;  /* 0x000000ffff127224 */ /* 0x000fe400078e002e */
[----:B------:R-:W-:Y:S02]  /*64280*/  IMAD.MOV.U32 R17, RZ, RZ, R47 ;  /* 0x000000ffff117224 */ /* 0x000fe400078e002f */
[----:B------:R-:W3:Y:S04]  /*64290*/  LDL.LU.64 R46, [R1+0x4d40] ;  /* 0x004d4000012e7983 */ /* 0x000ee80000300a00 */
[----:B------:R-:W3:Y:S01]  /*642a0*/  LDL.LU.64 R44, [R1+0x4d38] ;  /* 0x004d3800012c7983 */ /* 0x000ee20000300a00 */
[----:B------:R-:W-:-:S05]  /*642b0*/  IMAD.MOV.U32 R19, RZ, RZ, R35 ;  /* 0x000000ffff137224 */ /* 0x000fca00078e0023 */
[----:B------:R0:W-:Y:S04]  /*642c0*/  STL.64 [R1+0x6c0], R36 ;  /* 0x0006c02401007387 */ /* 0x0001e80000100a00 */
[----:B------:R1:W-:Y:S01]  /*642d0*/  STL.64 [R1+0x6c8], R38 ;  /* 0x0006c82601007387 */ /* 0x0003e20000100a00 */
[----:B0-----:R-:W-:-:S03]  /*642e0*/  IMAD.MOV.U32 R36, RZ, RZ, R34 ;  /* 0x000000ffff247224 */ /* 0x001fc600078e0022 */
[----:B-1----:R-:W3:Y:S04]  /*642f0*/  LDL.LU.64 R38, [R1+0x4d30] ;  /* 0x004d300001267983 */ /* 0x002ee80000300a00 */
[----:B------:R-:W3:Y:S04]  /*64300*/  LDL.LU R37, [R1+0x4d28] ;  /* 0x004d280001257983 */ /* 0x000ee80000300800 */
[----:B------:R-:W3:Y:S04]  /*64310*/  LDL.LU.64 R34, [R1+0x4d20] ;  /* 0x004d200001227983 */ /* 0x000ee80000300a00 */
[----:B------:R-:W3:Y:S04]  /*64320*/  LDL.LU.64 R32, [R1+0x4d18] ;  /* 0x004d180001207983 */ /* 0x000ee80000300a00 */
[----:B------:R-:W-:Y:S04]  /*64330*/  STL.64 [R1+0x6b0], R28 ;  /* 0x0006b01c01007387 */ /* 0x000fe80000100a00 */
[----:B------:R0:W-:Y:S01]  /*64340*/  STL.64 [R1+0x6b8], R30 ;  /* 0x0006b81e01007387 */ /* 0x0001e20000100a00 */
[----:B------:R-:W-:-:S02]  /*64350*/  IMAD.MOV.U32 R2, RZ, RZ, R50 ;  /* 0x000000ffff027224 */ /* 0x000fc400078e0032 */
[----:B------:R-:W-:Y:S01]  /*64360*/  IMAD.MOV.U32 R0, RZ, RZ, R51 ;  /* 0x000000ffff007224 */ /* 0x000fe200078e0033 */
[----:B0-----:R-:W3:Y:S04]  /*64370*/  LDL.LU.64 R30, [R1+0x4d10] ;  /* 0x004d1000011e7983 */ /* 0x001ee80000300a00 */
[----:B------:R-:W3:Y:S04]  /*64380*/  LDL.LU.64 R28, [R1+0x4d08] ;  /* 0x004d0800011c7983 */ /* 0x000ee80000300a00 */
        /* <DEDUP_REMOVED lines=19> */
[----:B------:R0:W-:Y:S04]  /*644c0*/  STL.64 [R1+0x4c38], R50 ;  /* 0x004c383201007387 */ /* 0x0001e80000100a00 */
[----:B------:R-:W3:Y:S04]  /*644d0*/  LDL.LU R48, [R1+0x1a0] ;  /* 0x0001a00001307983 */ /* 0x000ee80000300800 */
[----:B------:R-:W3:Y:S04]  /*644e0*/  LDL.LU R49, [R1+0x1a4] ;  /* 0x0001a40001317983 */ /* 0x000ee80000300800 */
[----:B0-----:R-:W3:Y:S04]  /*644f0*/  LDL.LU R50, [R1+0x1a8] ;  /* 0x0001a80001327983 */ /* 0x001ee80000300800 */
        /* <DEDUP_REMOVED lines=16> */
[----:B----4-:R-:W-:Y:S01]  /*64600*/  STL.64 [R1+0x4c58], R24 ;  /* 0x004c581801007387 */ /* 0x010fe20000100a00 */
[C---:B------:R-:W-:Y:S11]  /*64610*/  HMMA.16816.F32 R20, R4.reuse, R26, R20 ;  /* 0x0000001a0414723c */ /* 0x040ff60000001814 */
[----:B------:R-:W-:Y:S11]  /*64620*/  @!UPT UIADD3 URZ, URZ, URZ, URZ ;  /* 0x0000003f3f3ff290 */ /* 0x000ff6000fffe03f */
[----:B------:R-:W-:Y:S01]  /*64630*/  @!UPT UIADD3 URZ, URZ, URZ, URZ ;  /* 0x0000003f3f3ff290 */ /* 0x000fe2000fffe03f */
[----:B------:R-:W-:Y:S04]  /*64640*/  STL.64 [R1+0x1b0], R20 ;  /* 0x0001b01401007387 */ /* 0x000fe80000100a00 */
[----:B------:R0:W-:Y:S02]  /*64650*/  STL.64 [R1+0x1b8], R22 ;  /* 0x0001b81601007387 */ /* 0x0001e40000100a00 */
[C---:B0-----:R-:W-:Y:S02]  /*64660*/  HMMA.16816.F32 R20, R4.reuse, R30, R48 ;  /* 0x0000001e0414723c */ /* 0x041fe40000001830 */
[----:B------:R-:W-:Y:S04]  /*64670*/  STL.64 [R1+0x4c70], R30 ;  /* 0x004c701e01007387 */ /* 0x000fe80000100a00 */
[----:B------:R-:W-:Y:S11]  /*64680*/  STL.64 [R1+0x4c68], R28 ;  /* 0x004c681c01007387 */ /* 0x000ff60000100a00 */
[----:B------:R-:W-:Y:S06]  /*64690*/  @!UPT UIADD3 URZ, URZ, URZ, URZ ;  /* 0x0000003f3f3ff290 */ /* 0x000fec000fffe03f */
        /* <DEDUP_REMOVED lines=8> */
[----:B------:R-:W-:Y:S11]  /*64720*/  STL [R1+0x4c88], R37 ;  /* 0x004c882501007387 */ /* 0x000ff60000100800 */
[----:B------:R-:W-:Y:S06]  /*64730*/  @!UPT UIADD3 URZ, URZ, URZ, URZ ;  /* 0x0000003f3f3ff290 */ /* 0x000fec000fffe03f */
[----:B------:R-:W-:Y:S04]  /*64740*/  STL.64 [R1+0x180], R12 ;  /* 0x0001800c01007387 */ /* 0x000fe80000100a00 */
[----:B------:R0:W-:Y:S04]  /*64750*/  STL.64 [R1+0x188], R14 ;  /* 0x0001880e01007387 */ /* 0x0001e80000100a00 */
[----:B------:R-:W2:Y:S01]  /*64760*/  LDL.LU R48, [R1+0xf0] ;  /* 0x0000f00001307983 */ /* 0x000ea20000300800 */
[----:B0-----:R-:W-:Y:S11]  /*64770*/  HMMA.16816.F32 R12, R4, R42, R52 ;  /* 0x0000002a040c723c */ /* 0x001ff60000001834 */
[----:B------:R-:W-:Y:S11]  /*64780*/  @!UPT UIADD3 URZ, URZ, URZ, URZ ;  /* 0x0000003f3f3ff290 */ /* 0x000ff6000fffe03f */
[----:B------:R-:W-:Y:S01]  /*64790*/  @!UPT UIADD3 URZ, URZ, URZ, URZ ;  /* 0x0000003f3f3ff290 */ /* 0x000fe2000fffe03f */
[----:B------:R-:W-:Y:S04]  /*647a0*/  STL.64 [R1+0x170], R12 ;  /* 0x0001700c01007387 */ /* 0x000fe80000100a00 */
[----:B------:R-:W-:Y:S04]  /*647b0*/  STL.64 [R1+0x178], R14 ;  /* 0x0001780e01007387 */ /* 0x000fe80000100a00 */
[----:B------:R-:W2:Y:S04]  /*647c0*/  LDL.LU R49, [R1+0xf4] ;  /* 0x0000f40001317983 */ /* 0x000ea80000300800 */
[----:B------:R-:W3:Y:S04]  /*647d0*/  LDL.LU R50, [R1+0xf8] ;  /* 0x0000f80001327983 */ /* 0x000ee80000300800 */
[----:B------:R-:W3:Y:S01]  /*647e0*/  LDL.LU R51, [R1+0xfc] ;  /* 0x0000fc0001337983 */ /* 0x000ee20000300800 */
[----:B------:R-:W-:-:S02]  /*647f0*/  IMAD.MOV.U32 R10, RZ, RZ, R36 ;  /* 0x000000ffff0a7224 */ /* 0x000fc400078e0024 */
[----:B------:R-:W-:Y:S01]  /*64800*/  IMAD.MOV.U32 R11, RZ, RZ, R19 ;  /* 0x000000ffff0b7224 */ /* 0x000fe200078e0013 */
[----:B---3--:R0:W-:Y:S04]  /*64810*/  STL.64 [R1+0x4ca0], R50 ;  /* 0x004ca03201007387 */ /* 0x0081e80000100a00 */
[----:B--2---:R-:W-:Y:S04]  /*64820*/  STL.64 [R1+0x4c98], R48 ;  /* 0x004c983001007387 */ /* 0x004fe80000100a00 */
[----:B------:R-:W-:Y:S04]  /*64830*/  STL.64 [R1+0x4ca8], R10 ;  /* 0x004ca80a01007387 */ /* 0x000fe80000100a00 */
[----:B------:R-:W2:Y:S04]  /*64840*/  LDL.LU R20, [R1+0x100] ;  /* 0x0001000001147983 */ /* 0x000ea80000300800 */
[----:B------:R-:W2:Y:S04]  /*64850*/  LDL.LU R21, [R1+0x104] ;  /* 0x0001040001157983 */ /* 0x000ea80000300800 */
[----:B------:R-:W3:Y:S04]  /*64860*/  LDL.LU R22, [R1+0x108] ;  /* 0x0001080001167983 */ /* 0x000ee80000300800 */
[----:B------:R-:W3:Y:S04]  /*64870*/  LDL.LU R23, [R1+0x10c] ;  /* 0x00010c0001177983 */ /* 0x000ee80000300800 */
[----:B---3--:R-:W-:Y:S04]  /*64880*/  STL.64 [R1+0x4cb8], R22 ;  /* 0x004cb81601007387 */ /* 0x008fe80000100a00 */
[----:B--2---:R1:W-:Y:S04]  /*64890*/  STL.64 [R1+0x4cb0], R20 ;  /* 0x004cb01401007387 */ /* 0x0043e80000100a00 */
        /* <DEDUP_REMOVED lines=8> */
[----:B------:R-:W4:Y:S04]  /*64920*/  LDL.LU R56, [R1+0x150] ;  /* 0x0001500001387983 */ /* 0x000f280000300800 */
[----:B------:R-:W4:Y:S04]  /*64930*/  LDL.LU R57, [R1+0x154] ;  /* 0x0001540001397983 */ /* 0x000f280000300800 */
[----:B------:R-:W4:Y:S04]  /*64940*/  LDL.LU R58, [R1+0x158] ;  /* 0x00015800013a7983 */ /* 0x000f280000300800 */
[----:B------:R-:W4:Y:S01]  /*64950*/  LDL.LU R59, [R1+0x15c] ;  /* 0x00015c00013b7983 */ /* 0x000f220000300800 */
[----:B0-----:R-:W-:-:S03]  /*64960*/  IMAD.MOV.U32 R50, RZ, RZ, R8 ;  /* 0x000000ffff327224 */ /* 0x001fc600078e0008 */
[----:B-1----:R-:W2:Y:S01]  /*64970*/  LDL.LU R20, [R1+0x140] ;  /* 0x0001400001147983 */ /* 0x002ea20000300800 */
[----:B------:R-:W-:-:S03]  /*64980*/  IMAD.MOV.U32 R35, RZ, RZ, R9 ;  /* 0x000000ffff237224 */ /* 0x000fc600078e0009 */
        /* <DEDUP_REMOVED lines=11> */
[----:B------:R-:W-:-:S03]  /*64a40*/  IMAD.MOV.U32 R34, RZ, RZ, R16 ;  /* 0x000000ffff227224 */ /* 0x000fc600078e0010 */
[----:B------:R-:W2:Y:S01]  /*64a50*/  LDL.LU R12, [R1+0x360] ;  /* 0x00036000010c7983 */ /* 0x000ea20000300800 */
[----:B------:R-:W-:-:S03]  /*64a60*/  IMAD.MOV.U32 R27, RZ, RZ, R17 ;  /* 0x000000ffff1b7224 */ /* 0x000fc600078e0011 */
[----:B------:R-:W2:Y:S01]  /*64a70*/  LDL.LU R13, [R1+0x364] ;  /* 0x00036400010d7983 */ /* 0x000ea20000300800 */
[----:B------:R-:W-:-:S03]  /*64a80*/  IMAD.MOV.U32 R26, RZ, RZ, R18 ;  /* 0x000000ffff1a7224 */ /* 0x000fc600078e0012 */
        /* <DEDUP_REMOVED lines=17> */
[----:B0-----:R-:W4:Y:S04]  /*64ba0*/  LDL.LU.64 R54, [R1+0x4cc8] ;  /* 0x004cc80001367983 */ /* 0x001f280000300a00 */
[----:B------:R-:W-:Y:S04]  /*64bb0*/  STL.64 [R1+0x4c10], R46 ;  /* 0x004c102e01007387 */ /* 0x000fe80000100a00 */
[----:B------:R0:W-:Y:S04]  /*64bc0*/  STL.64 [R1+0x4c08], R44 ;  /* 0x004c082c01007387 */ /* 0x0001e80000100a00 */
[----:B0-----:R-:W3:Y:S04]  /*64bd0*/  LDL.LU R44, [R1+0x380] ;  /* 0x00038000012c7983 */ /* 0x001ee80000300800 */
[----:B------:R-:W3:Y:S04]  /*64be0*/  LDL.LU R45, [R1+0x384] ;  /* 0x00038400012d7983 */ /* 0x000ee80000300800 */
[----:B------:R-:W3:Y:S04]  /*64bf0*/  LDL.LU R46, [R1+0x388] ;  /* 0x00038800012e7983 */ /* 0x000ee80000300800 */
[----:B------:R-:W3:Y:S01]  /*64c00*/  LDL.LU R47, [R1+0x38c] ;  /* 0x00038c00012f7983 */ /* 0x000ee20000300800 */
[----:B----4-:R-:W-:Y:S11]  /*64c10*/  HMMA.16816.F32 R56, R4, R54, R56 ;  /* 0x000000360438723c */ /* 0x010ff60000001838 */
[----:B------:R-:W-:Y:S11]  /*64c20*/  @!UPT UIADD3 URZ, URZ, URZ, URZ ;  /* 0x0000003f3f3ff290 */ /* 0x000ff6000fffe03f */
[----:B------:R-:W-:Y:S01]  /*64c30*/  @!UPT UIADD3 URZ, URZ, URZ, URZ ;  /* 0x0000003f3f3ff290 */ /* 0x000fe2000fffe03f */
[----:B------:R-:W-:Y:S04]  /*64c40*/  STL.64 [R1+0x8e0], R56 ;  /* 0x0008e03801007387 */ /* 0x000fe80000100a00 */
[----:B------:R0:W-:Y:S04]  /*64c50*/  STL.64 [R1+0x8e8], R58 ;  /* 0x0008e83a01007387 */ /* 0x0001e80000100a00 */
[----:B0-----:R-:W4:Y:S01]  /*64c60*/  LDL.LU.64 R58, [R1+0x4cc0] ;  /* 0x004cc000013a7983 */ /* 0x001f220000300a00 */
[----:B------:R-:W-:-:S07]  /*64c70*/  IMAD.MOV.U32 R51, RZ, RZ, R3 ;  /* 0x000000ffff337224 */ /* 0x000fce00078e0003 */
[C---:B--2---:R-:W-:Y:S08]  /*64c80*/  HMMA.16816.F32 R48, R4.reuse, R50, R8 ;  /* 0x000000320430723c */ /* 0x044ff00000001808 */
[C---:B----4-:R-:W-:Y:S11]  /*64c90*/  HMMA.16816.F32 R20, R4.reuse, R58, R20 ;  /* 0x0000003a0414723c */ /* 0x050ff60000001814 */
[----:B------:R-:W-:Y:S11]  /*64ca0*/  @!UPT UIADD3 URZ, URZ, URZ, URZ ;  /* 0x0000003f3f3ff290 */ /* 0x000ff6000fffe03f */
[----:B------:R-:W-:Y:S01]  /*64cb0*/  @!UPT UIADD3 URZ, URZ, URZ, URZ ;  /* 0x0000003f3f3ff290 */ /* 0x000fe2000fffe03f */
[----:B------:R-:W-:Y:S04]  /*64cc0*/  STL.64 [R1+0x8d0], R20 ;  /* 0x0008d01401007387 */ /* 0x000fe80000100a00 */
[----:B------:R0:W-:Y:S04]  /*64cd0*/  STL.64 [R1+0x8d8], R22 ;  /* 0x0008d81601007387 */ /* 0x0001e80000100a00 */
[----:B0-----:R-:W2:Y:S04]  /*64ce0*/  LDL.LU.64 R22, [R1+0x4cb8] ;  /* 0x004cb80001167983 */ /* 0x001ea80000300a00 */
[----:B------:R-:W2:Y:S04]  /*64cf0*/  LDL.LU.64 R20, [R1+0x4cb0] ;  /* 0x004cb00001147983 */ /* 0x000ea80000300a00 */
[----:B------:R0:W-:Y:S04]  /*64d00*/  STL.64 [R1+0x4c00], R58 ;  /* 0x004c003a01007387 */ /* 0x0001e80000100a00 */
[----:B------:R-:W4:Y:S04]  /*64d10*/  LDL.LU R56, [R1+0x390] ;  /* 0x0003900001387983 */ /* 0x000f280000300800 */
[----:B------:R-:W4:Y:S04]  /*64d20*/  LDL.LU R57, [R1+0x394] ;  /* 0x0003940001397983 */ /* 0x000f280000300800 */
[----:B0-----:R-:W4:Y:S04]  /*64d30*/  LDL.LU R58, [R1+0x398] ;  /* 0x00039800013a7983 */ /* 0x001f280000300800 */
[----:B------:R-:W4:Y:S04]  /*64d40*/  LDL.LU R59, [R1+0x39c] ;  /* 0x00039c00013b7983 */ /* 0x000f280000300800 */
[----:B------:R-:W2:Y:S01]  /*64d50*/  LDL.LU.64 R10, [R1+0x4ca8] ;  /* 0x004ca800010a7983 */ /* 0x000ea20000300a00 */
[C---:B------:R-:W-:Y:S08]  /*64d60*/  HMMA.16816.F32 R32, R4.reuse, R34, R36 ;  /* 0x000000220420723c */ /* 0x040ff00000001824 */
[C---:B------:R-:W-:Y:S01]  /*64d70*/  HMMA.16816.F32 R24, R4.reuse, R26, R28 ;  /* 0x0000001a0418723c */ /* 0x040fe2000000181c */
[----:B------:R-:W-:Y:S04]  /*64d80*/  STL.64 [R1+0x8c0], R48 ;  /* 0x0008c03001007387 */ /* 0x000fe80000100a00 */
[----:B------:R0:W-:Y:S04]  /*64d90*/  STL.64 [R1+0x8c8], R50 ;  /* 0x0008c83201007387 */ /* 0x0001e80000100a00 */
[----:B0-----:R-:W3:Y:S04]  /*64da0*/  LDL.LU.64 R50, [R1+0x4ca0] ;  /* 0x004ca00001327983 */ /* 0x001ee80000300a00 */
[----:B------:R-:W3:Y:S04]  /*64db0*/  LDL.LU.64 R48, [R1+0x4c98] ;  /* 0x004c980001307983 */ /* 0x000ee80000300a00 */
[----:B------:R-:W3:Y:S04]  /*64dc0*/  LDL.LU.64 R38, [R1+0x4c90] ;  /* 0x004c900001267983 */ /* 0x000ee80000300a00 */
[----:B------:R-:W3:Y:S04]  /*64dd0*/  LDL.LU R37, [R1+0x4c88] ;  /* 0x004c880001257983 */ /* 0x000ee80000300800 */
[----:B------:R-:W-:Y:S04]  /*64de0*/  STL.64 [R1+0x8b0], R32 ;  /* 0x0008b02001007387 */ /* 0x000fe80000100a00 */
[----:B------:R0:W-:Y:S04]  /*64df0*/  STL.64 [R1+0x8b8], R34 ;  /* 0x0008b82201007387 */ /* 0x0001e80000100a00 */
[----:B0-----:R-:W3:Y:S04]  /*64e00*/  LDL.LU.64 R34, [R1+0x4c80] ;  /* 0x004c800001227983 */ /* 0x001ee80000300a00 */
[----:B------:R-:W3:Y:S04]  /*64e10*/  LDL.LU.64 R32, [R1+0x4c78] ;  /* 0x004c780001207983 */ /* 0x000ee80000300a00 */
[----:B------:R-:W3:Y:S04]  /*64e20*/  LDL.LU.64 R30, [R1+0x4c70] ;  /* 0x004c7000011e7983 */ /* 0x000ee80000300a00 */
[----:B------:R-:W3:Y:S04]  /*64e30*/  LDL.LU.64 R28, [R1+0x4c68] ;  /* 0x004c6800011c7983 */ /* 0x000ee80000300a00 */
[----:B------:R-:W-:Y:S04]  /*64e40*/  STL.64 [R1+0x8a0], R24 ;  /* 0x0008a01801007387 */ /* 0x000fe80000100a00 */
[----:B------:R0:W-:Y:S04]  /*64e50*/  STL.64 [R1+0x8a8], R26 ;  /* 0x0008a81a01007387 */ /* 0x0001e80000100a00 */
[----:B0-----:R-:W3:Y:S04]  /*64e60*/  LDL.LU.64 R26, [R1+0x4c60] ;  /* 0x004c6000011a7983 */ /* 0x001ee80000300a00 */
[----:B------:R-:W3:Y:S01]  /*64e70*/  LDL.LU.64 R24, [R1+0x4c58] ;  /* 0x004c580001187983 */ /* 0x000ee20000300a00 */
[C---:B--2---:R-:W-:Y:S03]  /*64e80*/  HMMA.16816.F32 R8, R4.reuse, R10, R20 ;  /* 0x0000000a0408723c */ /* 0x044fe60000001814 */
[----:B------:R-:W4:Y:S04]  /*64e90*/  LDL.LU.64 R22, [R1+0x4c50] ;  /* 0x004c500001167983 */ /* 0x000f280000300a00 */
[----:B------:R-:W2:Y:S11]  /*64ea0*/  LDL.LU.64 R20, [R1+0x4c48] ;  /* 0x004c480001147983 */ /* 0x000eb60000300a00 */
[----:B------:R-:W-:Y:S05]  /*64eb0*/  @!UPT UIADD3 URZ, URZ, URZ, URZ ;  /* 0x0000003f3f3ff290 */ /* 0x000fea000fffe03f */
[----:B------:R-:W-:Y:S04]  /*64ec0*/  STL.64 [R1+0x890], R8 ;  /* 0x0008900801007387 */ /* 0x000fe80000100a00 */
[----:B------:R0:W-:Y:S04]  /*64ed0*/  STL.64 [R1+0x898], R10 ;  /* 0x0008980a01007387 */ /* 0x0001e80000100a00 */
[----:B0-----:R-:W3:Y:S02]  /*64ee0*/  LDL.LU.64 R10, [R1+0x4c40] ;  /* 0x004c4000010a7983 */ /* 0x001ee40000300a00 */
[----:B---3--:R-:W-:Y:S02]  /*64ef0*/  HMMA.16816.F32 R8, R4, R10, R48 ;  /* 0x0000000a0408723c */ /* 0x008fe40000001830 */
[----:B------:R-:W3:Y:S11]  /*64f00*/  LDL.LU.64 R50, [R1+0x4c38] ;  /* 0x004c380001327983 */ /* 0x000ef60000300a00 */
[----:B------:R-:W-:Y:S10]  /*64f10*/  @!UPT UIADD3 URZ, URZ, URZ, URZ ;  /* 0x0000003f3f3ff290 */ /* 0x000ff4000fffe03f */
[----:B------:R-:W-:Y:S01]  /*64f20*/  STL.64 [R1+0x880], R8 ;  /* 0x0008800801007387 */ /* 0x000fe20000100a00 */
[----:B------:R-:W-:Y:S02]  /*64f30*/  STL.64 [R1+0x888], R10 ;  /* 0x0008880a01007387 */ /* 0x000fe40000100a00 */
[----:B------:R-:W0:Y:S02]  /*64f40*/  LDSM.16.MT88.4 R8, [R37+0x3080] ;  /* 0x003080002508783b */ /* 0x000e240000004200 */
[----:B0-----:R0:W-:Y:S02]  /*64f50*/  STL.64 [R1+0x4b78], R10 ;  /* 0x004b780a01007387 */ /* 0x0011e40000100a00 */
[----:B0-----:R-:W-:Y:S02]  /*64f60*/  IMAD.MOV.U32 R10, RZ, RZ, R2 ;  /* 0x000000ffff0a7224 */ /* 0x001fe400078e0002 */
[----:B------:R-:W-:-:S07]  /*64f70*/  IMAD.MOV.U32 R11, RZ, RZ, R0 ;  /* 0x000000ffff0b7224 */ /* 0x000fce00078e0000 */
[C---:B------:R-:W-:Y:S01]  /*64f80*/  HMMA.16816.F32 R16, R4.reuse, R10, R16 ;  /* 0x0000000a0410723c */ /* 0x040fe20000001810 */
[----:B------:R-:W-:Y:S11]  /*64f90*/  STL.64 [R1+0x4b70], R8 ;  /* 0x004b700801007387 */ /* 0x000ff60000100a00 */
[----:B------:R-:W-:Y:S11]  /*64fa0*/  @!UPT UIADD3 URZ, URZ, URZ, URZ ;  /* 0x0000003f3f3ff290 */ /* 0x000ff6000fffe03f */
[----:B------:R-:W-:Y:S01]  /*64fb0*/  STL.64 [R1+0x580], R16 ;  /* 0x0005801001007387 */ /* 0x000fe20000100a00 */
[----:B------:R0:W-:Y:S03]  /*64fc0*/  STL.64 [R1+0x588], R18 ;  /* 0x0005881201007387 */ /* 0x0001e60000100a00 */
[----:B0-----:R-:W4:Y:S01]  /*64fd0*/  LDL.LU.64 R18, [R1+0x4c30] ;  /* 0x004c300001127983 */ /* 0x001f220000300a00 */
[----:B------:R-:W4:Y:S02]  /*64fe0*/  LDL.LU.64 R16, [R1+0x4c28] ;  /* 0x004c280001107983 */ /* 0x000f240000300a00 */
[----:B------:R0:W-:Y:S02]  /*64ff0*/  STL.64 [R1+0x4b88], R10 ;  /* 0x004b880a01007387 */ /* 0x0001e40000100a00 */
[----:B------:R-:W2:Y:S01]  /*65000*/  LDL.LU R8, [R1+0xe0] ;  /* 0x0000e00001087983 */ /* 0x000ea20000300800 */
[----:B------:R-:W2:Y:S04]  /*65010*/  LDL.LU R9, [R1+0xe4] ;  /* 0x0000e40001097983 */ /* 0x000ea80000300800 */
[----:B0-----:R-:W2:Y:S01]  /*65020*/  LDL.LU R10, [R1+0xe8] ;  /* 0x0000e800010a7983 */ /* 0x001ea20000300800 */
[----:B------:R-:W2:Y:S03]  /*65030*/  LDL.LU R11, [R1+0xec] ;  /* 0x0000ec00010b7983 */ /* 0x000ea60000300800 */
[----:B---3--:R-:W-:Y:S01]  /*65040*/  STL.64 [R1+0x4b80], R50 ;  /* 0x004b803201007387 */ /* 0x008fe20000100a00 */
[----:B--2---:R-:W-:Y:S08]  /*65050*/  HMMA.16816.F32 R8, R4, R50, R8 ;  /* 0x000000320408723c */ /* 0x004ff00000001808 */
[C---:B----4-:R-:W-:Y:S11]  /*65060*/  HMMA.16816.F32 R4, R16.reuse, R22, R56 ;  /* 0x000000161004723c */ /* 0x050ff60000001838 */
[----:B------:R-:W-:Y:S04]  /*65070*/  @!UPT UIADD3 URZ, URZ, URZ, URZ ;  /* 0x0000003f3f3ff290 */ /* 0x000fe8000fffe03f */
[----:B------:R-:W-:Y:S01]  /*65080*/  STL.64 [R1+0x860], R8 ;  /* 0x0008600801007387 */ /* 0x000fe20000100a00 */
[----:B------:R-:W-:Y:S02]  /*65090*/  STL.64 [R1+0x868], R10 ;  /* 0x0008680a01007387 */ /* 0x000fe40000100a00 */
[----:B------:R-:W-:Y:S02]  /*650a0*/  STL.64 [R1+0x4b98], R22 ;  /* 0x004b981601007387 */ /* 0x000fe40000100a00 */
[----:B------:R-:W-:Y:S03]  /*650b0*/  STL.64 [R1+0x4b90], R20 ;  /* 0x004b901401007387 */ /* 0x000fe60000100a00 */
[----:B------:R-:W-:Y:S01]  /*650c0*/  STL.64 [R1+0x390], R4 ;  /* 0x0003900401007387 */ /* 0x000fe20000100a00 */
[----:B------:R0:W-:Y:S02]  /*650d0*/  STL.64 [R1+0x398], R6 ;  /* 0x0003980601007387 */ /* 0x0001e40000100a00 */
[C---:B0-----:R-:W-:Y:S01]  /*650e0*/  HMMA.16816.F32 R4, R16.reuse, R26, R44 ;  /* 0x0000001a1004723c */ /* 0x041fe2000000182c */
[----:B------:R-:W-:Y:S01]  /*650f0*/  STL.64 [R1+0x4ba8], R26 ;  /* 0x004ba81a01007387 */ /* 0x000fe20000100a00 */
[----:B------:R-:W-:Y:S11]  /*65100*/  STL.64 [R1+0x4ba0], R24 ;  /* 0x004ba01801007387 */ /* 0x000ff60000100a00 */
[----:B------:R-:W-:Y:S10]  /*65110*/  @!UPT UIADD3 URZ, URZ, URZ, URZ ;  /* 0x0000003f3f3ff290 */ /* 0x000ff4000fffe03f */
        /* <DEDUP_REMOVED lines=10> */
[----:B------:R0:W-:Y:S11]  /*651c0*/  STL.64 [R1+0x4bc0], R32 ;  /* 0x004bc02001007387 */ /* 0x0001f60000100a00 */
[----:B------:R-:W-:Y:S10]  /*651d0*/  @!UPT UIADD3 URZ, URZ, URZ, URZ ;  /* 0x0000003f3f3ff290 */ /* 0x000ff4000fffe03f */
[----:B------:R-:W-:Y:S01]  /*651e0*/  STL.64 [R1+0x360], R4 ;  /* 0x0003600401007387 */ /* 0x000fe20000100a00 */
[----:B------:R-:W-:Y:S02]  /*651f0*/  STL.64 [R1+0x368], R6 ;  /* 0x0003680601007387 */ /* 0x000fe40000100a00 */
[----:B------:R-:W2:Y:S02]  /*65200*/  LDL.LU R48, [R1+0x620] ;  /* 0x0006200001307983 */ /* 0x000ea40000300800 */
[----:B------:R-:W2:Y:S01]  /*65210*/  LDL.LU R49, [R1+0x624] ;  /* 0x0006240001317983 */ /* 0x000ea20000300800 */
[----:B------:R-:W3:Y:S01]  /*65220*/  LDL.LU R50, [R1+0x628] ;  /* 0x0006280001327983 */ /* 0x000ee20000300800 */
[----:B------:R-:W3:Y:S03]  /*65230*/  LDL.LU R51, [R1+0x62c] ;  /* 0x00062c0001337983 */ /* 0x000ee60000300800 */
[----:B---3--:R-:W-:Y:S01]  /*65240*/  STL.64 [R1+0x4bd8], R50 ;  /* 0x004bd83201007387 */ /* 0x008fe20000100a00 */
[----:B--2---:R-:W-:Y:S02]  /*65250*/  STL.64 [R1+0x4bd0], R48 ;  /* 0x004bd03001007387 */ /* 0x004fe40000100a00 */
[----:B0-----:R-:W2:Y:S02]  /*65260*/  LDL.LU R32, [R1+0x650] ;  /* 0x0006500001207983 */ /* 0x001ea40000300800 */
[----:B------:R-:W2:Y:S01]  /*65270*/  LDL.LU R33, [R1+0x654] ;  /* 0x0006540001217983 */ /* 0x000ea20000300800 */
[----:B------:R-:W3:Y:S01]  /*65280*/  LDL.LU R34, [R1+0x658] ;  /* 0x0006580001227983 */ /* 0x000ee20000300800 */
[----:B------:R-:W3:Y:S02]  /*65290*/  LDL.LU R35, [R1+0x65c] ;  /* 0x00065c0001237983 */ /* 0x000ee40000300800 */
        /* <DEDUP_REMOVED lines=12> */
[----:B---3--:R0:W-:Y:S01]  /*65360*/  STL.64 [R1+0x4be8], R34 ;  /* 0x004be82201007387 */ /* 0x0081e20000100a00 */
[----:B--2---:R1:W-:Y:S03]  /*65370*/  STL.64 [R1+0x4be0], R32 ;  /* 0x004be02001007387 */ /* 0x0043e60000100a00 */
[----:B0-----:R-:W2:Y:S04]  /*65380*/  LDL.64 R34, [R1+0xb8] ;  /* 0x0000b80001227983 */ /* 0x001ea80000100a00 */
[----:B--2---:R0:W-:Y:S01]  /*65390*/  STL.64 [R1+0x4bf8], R34 ;  /* 0x004bf82201007387 */ /* 0x0041e20000100a00 */
[----:B-1----:R-:W2:Y:S02]  /*653a0*/  LDL.LU R32, [R1+0x680] ;  /* 0x0006800001207983 */ /* 0x002ea40000300800 */
[----:B------:R-:W2:Y:S01]  /*653b0*/  LDL.LU R33, [R1+0x684] ;  /* 0x0006840001217983 */ /* 0x000ea20000300800 */
[----:B0-----:R-:W2:Y:S01]  /*653c0*/  LDL.LU R34, [R1+0x688] ;  /* 0x0006880001227983 */ /* 0x001ea20000300800 */
[----:B------:R-:W2:Y:S02]  /*653d0*/  LDL.LU R35, [R1+0x68c] ;  /* 0x00068c0001237983 */ /* 0x000ea40000300800 */
[----:B------:R-:W3:Y:S02]  /*653e0*/  LDL.LU R56, [R1+0x690] ;  /* 0x0006900001387983 */ /* 0x000ee40000300800 */
[----:B------:R-:W3:Y:S01]  /*653f0*/  LDL.LU R57, [R1+0x694] ;  /* 0x0006940001397983 */ /* 0x000ee20000300800 */
[----:B------:R-:W3:Y:S01]  /*65400*/  LDL.LU R58, [R1+0x698] ;  /* 0x00069800013a7983 */ /* 0x000ee20000300800 */
[----:B------:R-:W3:Y:S02]  /*65410*/  LDL.LU R59, [R1+0x69c] ;  /* 0x00069c00013b7983 */ /* 0x000ee40000300800 */
[----:B------:R-:W2:Y:S01]  /*65420*/  LDL.64 R50, [R1+0xa8] ;  /* 0x0000a80001327983 */ /* 0x000ea20000100a00 */
[C---:B----4-:R-:W-:Y:S01]  /*65430*/  HMMA.16816.F32 R40, R16.reuse, R38, R40 ;  /* 0x000000261028723c */ /* 0x050fe20000001828 */
[----:B--2---:R0:W-:Y:S01]  /*65440*/  STL.64 [R1+0x4bf0], R50 ;  /* 0x004bf03201007387 */ /* 0x0041e20000100a00 */
[----:B------:R-:W2:Y:S02]  /*65450*/  LDL.LU R48, [R1+0x670] ;  /* 0x0006700001307983 */ /* 0x000ea40000300800 */
[----:B------:R-:W2:Y:S01]  /*65460*/  LDL.LU R49, [R1+0x674] ;  /* 0x0006740001317983 */ /* 0x000ea20000300800 */
[----:B0-----:R-:W2:Y:S01]  /*65470*/  LDL.LU R50, [R1+0x678] ;  /* 0x0006780001327983 */ /* 0x001ea20000300800 */
[----:B------:R-:W2:Y:S02]  /*65480*/  LDL.LU R51, [R1+0x67c] ;  /* 0x00067c0001337983 */ /* 0x000ea40000300800 */
[----:B------:R-:W4:Y:S02]  /*65490*/  LDL.64 R30, [R1+0x98] ;  /* 0x00009800011e7983 */ /* 0x000f240000100a00 */
[----:B------:R-:W2:Y:S01]  /*654a0*/  LDL.64 R26, [R1+0x88] ;  /* 0x00008800011a7983 */ /* 0x000ea20000100a00 */
[----:B------:R-:W2:Y:S01]  /*654b0*/  LDL.LU R20, [R1+0x630] ;  /* 0x0006300001147983 */ /* 0x000ea20000300800 */
[----:B------:R-:W2:Y:S02]  /*654c0*/  LDL.LU R21, [R1+0x634] ;  /* 0x0006340001157983 */ /* 0x000ea40000300800 */
[----:B------:R-:W2:Y:S02]  /*654d0*/  LDL.LU R22, [R1+0x638] ;  /* 0x0006380001167983 */ /* 0x000ea40000300800 */
[----:B------:R-:W2:Y:S01]  /*654e0*/  LDL.LU R23, [R1+0x63c] ;  /* 0x00063c0001177983 */ /* 0x000ea20000300800 */
[----:B------:R-:W2:Y:S01]  /*654f0*/  LDL.64 R10, [R1+0x78] ;  /* 0x00007800010a7983 */ /* 0x000ea20000100a00 */
[----:B------:R-:W2:Y:S02]  /*65500*/  LDL.LU R4, [R1+0x320] ;  /* 0x0003200001047983 */ /* 0x000ea40000300800 */
[----:B------:R-:W2:Y:S02]  /*65510*/  LDL.LU R5, [R1+0x324] ;  /* 0x0003240001057983 */ /* 0x000ea40000300800 */
[----:B------:R-:W2:Y:S01]  /*65520*/  LDL.LU R6, [R1+0x328] ;  /* 0x0003280001067983 */ /* 0x000ea20000300800 */
[----:B------:R-:W2:Y:S01]  /*65530*/  LDL.LU R7, [R1+0x32c] ;  /* 0x00032c0001077983 */ /* 0x000ea20000300800 */
[----:B------:R-:W-:Y:S02]  /*65540*/  STL.64 [R1+0x350], R40 ;  /* 0x0003502801007387 */ /* 0x000fe40000100a00 */
[----:B------:R0:W-:Y:S02]  /*65550*/  STL.64 [R1+0x358], R42 ;  /* 0x0003582a01007387 */ /* 0x0001e40000100a00 */
[----:B0-----:R-:W2:Y:S01]  /*65560*/  LDL.LU.64 R42, [R1+0x4c20] ;  /* 0x004c2000012a7983 */ /* 0x001ea20000300a00 */
[----:B------:R-:W3:Y:S02]  /*65570*/  LDL.LU.64 R40, [R1+0x4c18] ;  /* 0x004c180001287983 */ /* 0x000ee40000300a00 */
[----:B------:R0:W-:Y:S02]  /*65580*/  STL.64 [R1+0x4b68], R38 ;  /* 0x004b682601007387 */ /* 0x0001e40000100a00 */
[----:B------:R-:W3:Y:S01]  /*65590*/  LDL.LU R36, [R1+0x640] ;  /* 0x0006400001247983 */ /* 0x000ee20000300800 */
[----:B------:R-:W3:Y:S04]  /*655a0*/  LDL.LU R37, [R1+0x644] ;  /* 0x0006440001257983 */ /* 0x000ee80000300800 */
[----:B0-----:R-:W3:Y:S01]  /*655b0*/  LDL.LU R38, [R1+0x648] ;  /* 0x0006480001267983 */ /* 0x001ee20000300800 */
[----:B------:R-:W3:Y:S01]  /*655c0*/  LDL.LU R39, [R1+0x64c] ;  /* 0x00064c0001277983 */ /* 0x000ee20000300800 */
[C---:B--2---:R-:W-:Y:S11]  /*655d0*/  HMMA.16816.F32 R44, R16.reuse, R42, R44 ;  /* 0x0000002a102c723c */ /* 0x044ff6000000182c */
[----:B------:R-:W-:Y:S11]  /*655e0*/  @!UPT UIADD3 URZ, URZ, URZ, URZ ;  /* 0x0000003f3f3ff290 */ /* 0x000ff6000fffe03f */
[----:B------:R-:W-:Y:S01]  /*655f0*/  @!UPT UIADD3 URZ, URZ, URZ, URZ ;  /* 0x0000003f3f3ff290 */ /* 0x000fe2000fffe03f */
[----:B------:R-:W-:Y:S01]  /*65600*/  STL.64 [R1+0x340], R44 ;  /* 0x0003402c01007387 */ /* 0x000fe20000100a00 */
[----:B------:R0:W-:Y:S03]  /*65610*/  STL.64 [R1+0x348], R46 ;  /* 0x0003482e01007387 */ /* 0x0001e60000100a00 */
[----:B0-----:R-:W2:Y:S01]  /*65620*/  LDL.LU.64 R46, [R1+0x4c10] ;  /* 0x004c1000012e7983 */ /* 0x001ea20000300a00 */
[----:B------:R-:W4:Y:S01]  /*65630*/  LDL.LU.64 R44, [R1+0x4c08] ;  /* 0x004c0800012c7983 */ /* 0x000f220000300a00 */
[C---:B---3--:R-:W-:Y:S08]  /*65640*/  HMMA.16816.F32 R56, R16.reuse, R54, R56 ;  /* 0x000000361038723c */ /* 0x048ff00000001838 */
[C---:B--2---:R-:W-:Y:S11]  /*65650*/  HMMA.16816.F32 R12, R16.reuse, R46, R12 ;  /* 0x0000002e100c723c */ /* 0x044ff6000000180c */
[----:B------:R-:W-:Y:S11]  /*65660*/  @!UPT UIADD3 URZ, URZ, URZ, URZ ;  /* 0x0000003f3f3ff290 */ /* 0x000ff6000fffe03f */
[----:B------:R-:W-:Y:S01]  /*65670*/  @!UPT UIADD3 URZ, URZ, URZ, URZ ;  /* 0x0000003f3f3ff290 */ /* 0x000fe2000fffe03f */
[----:B------:R-:W-:Y:S01]  /*65680*/  STL.64 [R1+0x330], R12 ;  /* 0x0003300c01007387 */ /* 0x000fe20000100a00 */
[----:B------:R-:W-:Y:S02]  /*65690*/  STL.64 [R1+0x338], R14 ;  /* 0x0003380e01007387 */ /* 0x000fe40000100a00 */
[----:B------:R-:W0:Y:S02]  /*656a0*/  LDSM.16.MT88.4 R12, [R40+0x3000] ;  /* 0x00300000280c783b */ /* 0x000e240000004200 */
[----:B0-----:R-:W-:Y:S02]  /*656b0*/  STL.64 [R1+0x4ad0], R14 ;  /* 0x004ad00e01007387 */ /* 0x001fe40000100a00 */
[----:B------:R0:W-:Y:S02]  /*656c0*/  STL.64 [R1+0x4ac8], R12 ;  /* 0x004ac80c01007387 */ /* 0x0001e40000100a00 */
[----:B0-----:R-:W2:Y:S01]  /*656d0*/  LDL.LU R12, [R1+0x660] ;  /* 0x00066000010c7983 */ /* 0x001ea20000300800 */
[----:B------:R-:W2:Y:S02]  /*656e0*/  LDL.LU R13, [R1+0x664] ;  /* 0x00066400010d7983 */ /* 0x000ea40000300800 */
[----:B------:R-:W2:Y:S02]  /*656f0*/  LDL.LU R14, [R1+0x668] ;  /* 0x00066800010e7983 */ /* 0x000ea40000300800 */
[----:B------:R-:W2:Y:S01]  /*65700*/  LDL.LU R15, [R1+0x66c] ;  /* 0x00066c00010f7983 */ /* 0x000ea20000300800 */
[----:B------:R-:W-:Y:S01]  /*65710*/  STL.64 [R1+0x690], R56 ;  /* 0x0006903801007387 */ /* 0x000fe20000100a00 */
[----:B------:R0:W-:Y:S03]  /*65720*/  STL.64 [R1+0x698], R58 ;  /* 0x0006983a01007387 */ /* 0x0001e60000100a00 */
[----:B0-----:R-:W3:Y:S02]  /*65730*/  LDL.LU.64 R58, [R1+0x4c00] ;  /* 0x004c0000013a7983 */ /* 0x001ee40000300a00 */
[C---:B---3--:R-:W-:Y:S11]  /*65740*/  HMMA.16816.F32 R32, R16.reuse, R58, R32 ;  /* 0x0000003a1020723c */ /* 0x048ff60000001820 */
[----:B------:R-:W-:Y:S11]  /*65750*/  @!UPT UIADD3 URZ, URZ, URZ, URZ ;  /* 0x0000003f3f3ff290 */ /* 0x000ff6000fffe03f */
[----:B------:R-:W-:Y:S01]  /*65760*/  @!UPT UIADD3 URZ, URZ, URZ, URZ ;  /* 0x0000003f3f3ff290 */ /* 0x000fe2000fffe03f */
[----:B------:R-:W-:Y:S01]  /*65770*/  STL.64 [R1+0x680], R32 ;  /* 0x0006802001007387 */ /* 0x000fe20000100a00 */
[----:B------:R0:W-:Y:S03]  /*65780*/  STL.64 [R1+0x688], R34 ;  /* 0x0006882201007387 */ /* 0x0001e60000100a00 */
[----:B0-----:R-:W3:Y:S01]  /*65790*/  LDL.LU.64 R34, [R1+0x4bf8] ;  /* 0x004bf80001227983 */ /* 0x001ee20000300a00 */
[----:B------:R0:W-:Y:S02]  /*657a0*/  STL.64 [R1+0x4b60], R58 ;  /* 0x004b603a01007387 */ /* 0x0001e40000100a00 */
[----:B------:R-:W2:Y:S02]  /*657b0*/  LDL.LU R56, [R1+0x560] ;  /* 0x0005600001387983 */ /* 0x000ea40000300800 */
[----:B------:R-:W2:Y:S01]  /*657c0*/  LDL.LU R57, [R1+0x564] ;  /* 0x0005640001397983 */ /* 0x000ea20000300800 */
[----:B0-----:R-:W2:Y:S01]  /*657d0*/  LDL.LU R58, [R1+0x568] ;  /* 0x00056800013a7983 */ /* 0x001ea20000300800 */
[----:B------:R-:W2:Y:S01]  /*657e0*/  LDL.LU R59, [R1+0x56c] ;  /* 0x00056c00013b7983 */ /* 0x000ea20000300800 */
[----:B---3--:R-:W-:Y:S01]  /*657f0*/  HMMA.16816.F32 R48, R16, R34, R48 ;  /* 0x000000221030723c */ /* 0x008fe20000001830 */
[----:B------:R-:W-:-:S02]  /*65800*/  IMAD.MOV.U32 R2, RZ, RZ, R34 ;  /* 0x000000ffff027224 */ /* 0x000fc400078e0022 */
[----:B------:R-:W-:Y:S11]  /*65810*/  IMAD.MOV.U32 R0, RZ, RZ, R35 ;  /* 0x000000ffff007224 */ /* 0x000ff600078e0023 */
[----:B------:R-:W-:Y:S09]  /*65820*/  @!UPT UIADD3 URZ, URZ, URZ, URZ ;  /* 0x0000003f3f3ff290 */ /* 0x000ff2000fffe03f */
[----:B------:R-:W-:Y:S01]  /*65830*/  STL.64 [R1+0x670], R48 ;  /* 0x0006703001007387 */ /* 0x000fe20000100a00 */
[----:B------:R0:W-:Y:S03]  /*65840*/  STL.64 [R1+0x678], R50 ;  /* 0x0006783201007387 */ /* 0x0001e60000100a00 */
[----:B0-----:R-:W2:Y:S01]  /*65850*/  LDL.LU.64 R50, [R1+0x4bf0] ;  /* 0x004bf00001327983 */ /* 0x001ea20000300a00 */
[----:B------:R-:W4:Y:S02]  /*65860*/  LDL.LU.64 R34, [R1+0x4be8] ;  /* 0x004be80001227983 */ /* 0x000f240000300a00 */
[----:B------:R-:W4:Y:S01]  /*65870*/  LDL.LU.64 R32, [R1+0x4be0] ;  /* 0x004be00001207983 */ /* 0x000f220000300a00 */
[C---:B------:R-:W-:Y:S08]  /*65880*/  HMMA.16816.F32 R36, R16.reuse, R26, R36 ;  /* 0x0000001a1024723c */ /* 0x040ff00000001824 */
[C---:B------:R-:W-:Y:S08]  /*65890*/  HMMA.16816.F32 R20, R16.reuse, R10, R20 ;  /* 0x0000000a1014723c */ /* 0x040ff00000001814 */
[C---:B--2---:R-:W-:Y:S08]  /*658a0*/  HMMA.16816.F32 R12, R16.reuse, R50, R12 ;  /* 0x00000032100c723c */ /* 0x044ff0000000180c */
[----:B----4-:R-:W-:Y:S01]  /*658b0*/  HMMA.16816.F32 R32, R16, R30, R32 ;  /* 0x0000001e1020723c */ /* 0x010fe20000001820 */
[----:B------:R-:W-:Y:S11]  /*658c0*/  IMAD.MOV.U32 R3, RZ, RZ, R51 ;  /* 0x000000ffff037224 */ /* 0x000ff600078e0033 */
[----:B------:R-:W-:Y:S03]  /*658d0*/  @!UPT UIADD3 URZ, URZ, URZ, URZ ;  /* 0x0000003f3f3ff290 */ /* 0x000fe6000fffe03f */
[----:B------:R0:W-:Y:S01]  /*658e0*/  STL.64 [R1+0x660], R12 ;  /* 0x0006600c01007387 */ /* 0x0001e20000100a00 */
[----:B------:R1:W-:Y:S02]  /*658f0*/  STL.64 [R1+0x668], R14 ;  /* 0x0006680e01007387 */ /* 0x0003e40000100a00 */
[----:B0-----:R-:W-:Y:S02]  /*65900*/  IMAD.MOV.U32 R12, RZ, RZ, R50 ;  /* 0x000000ffff0c7224 */ /* 0x001fe400078e0032 */
[----:B------:R-:W2:Y:S01]  /*65910*/  LDL.LU.64 R50, [R1+0x4bd8] ;  /* 0x004bd80001327983 */ /* 0x000ea20000300a00 */
[----:B------:R-:W2:Y:S02]  /*65920*/  LDL.LU.64 R48, [R1+0x4bd0] ;  /* 0x004bd00001307983 */ /* 0x000ea40000300a00 */
[----:B------:R-:W-:Y:S02]  /*65930*/  STL.64 [R1+0x650], R32 ;  /* 0x0006502001007387 */ /* 0x000fe40000100a00 */
[----:B------:R0:W-:Y:S02]  /*65940*/  STL.64 [R1+0x658], R34 ;  /* 0x0006582201007387 */ /* 0x0001e40000100a00 */
[----:B-1----:R-:W-:-:S02]  /*65950*/  IMAD.MOV.U32 R14, RZ, RZ, R30 ;  /* 0x000000ffff0e7224 */ /* 0x002fc400078e001e */
[----:B------:R-:W-:Y:S02]  /*65960*/  IMAD.MOV.U32 R13, RZ, RZ, R31 ;  /* 0x000000ffff0d7224 */ /* 0x000fe400078e001f */
[----:B------:R-:W-:Y:S01]  /*65970*/  IMAD.MOV.U32 R15, RZ, RZ, R27 ;  /* 0x000000ffff0f7224 */ /* 0x000fe200078e001b */
[----:B0-----:R-:W3:Y:S01]  /*65980*/  LDL.LU.64 R34, [R1+0x4bc8] ;  /* 0x004bc80001227983 */ /* 0x001ee20000300a00 */
[----:B------:R-:W4:Y:S02]  /*65990*/  LDL.LU.64 R32, [R1+0x4bc0] ;  /* 0x004bc00001207983 */ /* 0x000f240000300a00 */
[----:B------:R-:W2:Y:S02]  /*659a0*/  LDL.LU.64 R30, [R1+0x4bb8] ;  /* 0x004bb800011e7983 */ /* 0x000ea40000300a00 */
[----:B------:R-:W2:Y:S01]  /*659b0*/  LDL.LU.64 R28, [R1+0x4bb0] ;  /* 0x004bb000011c7983 */ /* 0x000ea20000300a00 */
[----:B------:R0:W-:Y:S01]  /*659c0*/  STL.64 [R1+0x640], R36 ;  /* 0x0006402401007387 */ /* 0x0001e20000100a00 */
[----:B------:R1:W-:Y:S02]  /*659d0*/  STL.64 [R1+0x648], R38 ;  /* 0x0006482601007387 */ /* 0x0003e40000100a00 */
[----:B0-----:R-:W-:-:S02]  /*659e0*/  IMAD.MOV.U32 R36, RZ, RZ, R26 ;  /* 0x000000ffff247224 */ /* 0x001fc400078e001a */
[----:B------:R-:W2:Y:S01]  /*659f0*/  LDL.LU.64 R26, [R1+0x4ba8] ;  /* 0x004ba800011a7983 */ /* 0x000ea20000300a00 */
[----:B------:R-:W2:Y:S02]  /*65a00*/  LDL.LU.64 R24, [R1+0x4ba0] ;  /* 0x004ba00001187983 */ /* 0x000ea40000300a00 */
[----:B------:R-:W-:Y:S02]  /*65a10*/  STL.64 [R1+0x630], R20 ;  /* 0x0006301401007387 */ /* 0x000fe40000100a00 */
[----:B------:R0:W-:Y:S02]  /*65a20*/  STL.64 [R1+0x638], R22 ;  /* 0x0006381601007387 */ /* 0x0001e40000100a00 */
[----:B-1----:R-:W-:Y:S02]  /*65a30*/  IMAD.MOV.U32 R38, RZ, RZ, R10 ;  /* 0x000000ffff267224 */ /* 0x002fe400078e000a */
[----:B------:R-:W-:Y:S01]  /*65a40*/  IMAD.MOV.U32 R37, RZ, RZ, R11 ;  /* 0x000000ffff257224 */ /* 0x000fe200078e000b */
[----:B0-----:R-:W2:Y:S01]  /*65a50*/  LDL.LU.64 R22, [R1+0x4b98] ;  /* 0x004b980001167983 */ /* 0x001ea20000300a00 */
[----:B------:R-:W2:Y:S02]  /*65a60*/  LDL.LU.64 R20, [R1+0x4b90] ;  /* 0x004b900001147983 */ /* 0x000ea40000300a00 */
[----:B------:R-:W2:Y:S02]  /*65a70*/  LDL.LU.64 R10, [R1+0x4b88] ;  /* 0x004b8800010a7983 */ /* 0x000ea40000300a00 */
[C---:B--2---:R-:W-:Y:S01]  /*65a80*/  HMMA.16816.F32 R8, R16.reuse, R10, R48 ;  /* 0x0000000a1008723c */ /* 0x044fe20000001830 */
[----:B------:R-:W2:Y:S11]  /*65a90*/  LDL.LU.64 R50, [R1+0x4b80] ;  /* 0x004b800001327983 */ /* 0x000eb60000300a00 */
[----:B------:R-:W-:Y:S11]  /*65aa0*/  @!UPT UIADD3 URZ, URZ, URZ, URZ ;  /* 0x0000003f3f3ff290 */ /* 0x000ff6000fffe03f */
[----:B------:R-:W-:Y:S01]  /*65ab0*/  STL.64 [R1+0x620], R8 ;  /* 0x0006200801007387 */ /* 0x000fe20000100a00 */
[----:B------:R0:W-:Y:S03]  /*65ac0*/  STL.64 [R1+0x628], R10 ;  /* 0x0006280a01007387 */ /* 0x0001e60000100a00 */
[----:B0-----:R-:W3:Y:S01]  /*65ad0*/  LDL.LU.64 R10, [R1+0x4b78] ;  /* 0x004b7800010a7983 */ /* 0x001ee20000300a00 */
[----:B------:R-:W3:Y:S01]  /*65ae0*/  LDL.LU.64 R8, [R1+0x4b70] ;  /* 0x004b700001087983 */ /* 0x000ee20000300a00 */
[----:B--2---:R-:W-:Y:S02]  /*65af0*/  HMMA.16816.F32 R4, R16, R50, R4 ;  /* 0x000000321004723c */ /* 0x004fe40000001804 */
[----:B------:R-:W3:Y:S11]  /*65b00*/  LDL.LU R16, [R1+0x570] ;  /* 0x0005700001107983 */ /* 0x000ef60000300800 */
[----:B------:R-:W-:Y:S10]  /*65b10*/  @!UPT UIADD3 URZ, URZ, URZ, URZ ;  /* 0x0000003f3f3ff290 */ /* 0x000ff4000fffe03f */
[----:B------:R-:W-:Y:S01]  /*65b20*/  STL.64 [R1+0x320], R4 ;  /* 0x0003200401007387 */ /* 0x000fe20000100a00 */
[----:B------:R-:W-:Y:S02]  /*65b30*/  STL.64 [R1+0x328], R6 ;  /* 0x0003280601007387 */ /* 0x000fe40000100a00 */
[----:B------:R-:W0:Y:S04]  /*65b40*/  LDSM.16.MT88.4 R4, [R40+0x3080] ;  /* 0x003080002804783b */ /* 0x000e280000004200 */
[----:B------:R-:W3:Y:S01]  /*65b50*/  LDL.LU R17, [R1+0x574] ;  /* 0x0005740001117983 */ /* 0x000ee20000300800 */
[----:B------:R-:W3:Y:S01]  /*65b60*/  LDL.LU R18, [R1+0x578] ;  /* 0x0005780001127983 */ /* 0x000ee20000300800 */
[----:B------:R-:W3:Y:S02]  /*65b70*/  LDL.LU R19, [R1+0x57c] ;  /* 0x00057c0001137983 */ /* 0x000ee40000300800 */
[----:B------:R-:W-:Y:S01]  /*65b80*/  STL.64 [R1+0x4ad8], R50 ;  /* 0x004ad83201007387 */ /* 0x000fe20000100a00 */
[----:B0-----:R0:W-:Y:S01]  /*65b90*/  STL.64 [R1+0x4a08], R6 ;  /* 0x004a080601007387 */ /* 0x0011e20000100a00 */
[----:B------:R-:W-:Y:S03]  /*65ba0*/  STL.64 [R1+0x4a00], R4 ;  /* 0x004a000401007387 */ /* 0x000fe60000100a00 */
[----:B0-----:R-:W2:Y:S04]  /*65bb0*/  LDL.LU.64 R6, [R1+0x68] ;  /* 0x0000680001067983 */ /* 0x001ea80000300a00 */
[----:B--2---:R3:W-:Y:S02]  /*65bc0*/  STL.64 [R1+0x4ae0], R6 ;  /* 0x004ae00601007387 */ /* 0x0047e40000100a00 */
[C---:B---3--:R-:W-:Y:S02]  /*65bd0*/  HMMA.16816.F32 R4, R8.reuse, R22, R16 ;  /* 0x000000160804723c */ /* 0x048fe40000001810 */
[----:B------:R-:W-:Y:S01]  /*65be0*/  STL.64 [R1+0x4af0], R22 ;  /* 0x004af01601007387 */ /* 0x000fe20000100a00 */
[----:B------:R-:W-:Y:S11]  /*65bf0*/  STL.64 [R1+0x4ae8], R20 ;  /* 0x004ae81401007387 */ /* 0x000ff60000100a00 */
[----:B------:R-:W-:Y:S09]  /*65c00*/  @!UPT UIADD3 URZ, URZ, URZ, URZ ;  /* 0x0000003f3f3ff290 */ /* 0x000ff2000fffe03f */
[----:B------:R-:W-:Y:S01]  /*65c10*/  STL.64 [R1+0x570], R4 ;  /* 0x0005700401007387 */ /* 0x000fe20000100a00 */
[----:B------:R0:W-:Y:S02]  /*65c20*/  STL.64 [R1+0x578], R6 ;  /* 0x0005780601007387 */ /* 0x0001e40000100a00 */
[----:B------:R-:W2:Y:S01]  /*65c30*/  LDL.LU R48, [R1+0x490] ;  /* 0x0004900001307983 */ /* 0x000ea20000300800 */
[----:B0-----:R-:W-:Y:S11]  /*65c40*/  HMMA.16816.F32 R4, R8, R26, R56 ;  /* 0x0000001a0804723c */ /* 0x001ff60000001838 */
[----:B------:R-:W-:Y:S11]  /*65c50*/  @!UPT UIADD3 URZ, URZ, URZ, URZ ;  /* 0x0000003f3f3ff290 */ /* 0x000ff6000fffe03f */
[----:B------:R-:W-:Y:S01]  /*65c60*/  @!UPT UIADD3 URZ, URZ, URZ, URZ ;  /* 0x0000003f3f3ff290 */ /* 0x000fe2000fffe03f */
[----:B------:R-:W-:Y:S01]  /*65c70*/  STL.64 [R1+0x560], R4 ;  /* 0x0005600401007387 */ /* 0x000fe20000100a00 */
[----:B------:R0:W-:Y:S02]  /*65c80*/  STL.64 [R1+0x568], R6 ;  /* 0x0005680601007387 */ /* 0x0001e40000100a00 */
[----:B------:R-:W2:Y:S02]  /*65c90*/  LDL.LU R49, [R1+0x494] ;  /* 0x0004940001317983 */ /* 0x000ea40000300800 */
[----:B------:R-:W3:Y:S01]  /*65ca0*/  LDL.LU R50, [R1+0x498] ;  /* 0x0004980001327983 */ /* 0x000ee20000300800 */
[----:B------:R-:W3:Y:S01]  /*65cb0*/  LDL.LU R51, [R1+0x49c] ;  /* 0x00049c0001337983 */ /* 0x000ee20000300800 */
[----:B0-----:R-:W-:Y:S02]  /*65cc0*/  IMAD.MOV.U32 R6, RZ, RZ, R38 ;  /* 0x000000ffff067224 */ /* 0x001fe400078e0026 */
[----:B------:R-:W-:Y:S01]  /*65cd0*/  IMAD.MOV.U32 R7, RZ, RZ, R37 ;  /* 0x000000ffff077224 */ /* 0x000fe200078e0025 */
[----:B---3--:R0:W-:Y:S01]  /*65ce0*/  STL.64 [R1+0x4b00], R50 ;  /* 0x004b003201007387 */ /* 0x0081e20000100a00 */
[----:B--2---:R-:W-:Y:S03]  /*65cf0*/  STL.64 [R1+0x4af8], R48 ;  /* 0x004af83001007387 */ /* 0x004fe60000100a00 */
[----:B------:R-:W-:Y:S02]  /*65d00*/  STL.64 [R1+0x4b08], R6 ;  /* 0x004b080601007387 */ /* 0x000fe40000100a00 */
[----:B------:R-:W2:Y:S01]  /*65d10*/  LDL.LU R20, [R1+0x4a0] ;  /* 0x0004a00001147983 */ /* 0x000ea20000300800 */
[----:B------:R-:W2:Y:S01]  /*65d20*/  LDL.LU R21, [R1+0x4a4] ;  /* 0x0004a40001157983 */ /* 0x000ea20000300800 */
[----:B------:R-:W3:Y:S02]  /*65d30*/  LDL.LU R22, [R1+0x4a8] ;  /* 0x0004a80001167983 */ /* 0x000ee40000300800 */
[----:B------:R-:W3:Y:S02]  /*65d40*/  LDL.LU R23, [R1+0x4ac] ;  /* 0x0004ac0001177983 */ /* 0x000ee40000300800 */
[----:B0-----:R-:W-:-:S02]  /*65d50*/  IMAD.MOV.U32 R50, RZ, RZ, R36 ;  /* 0x000000ffff327224 */ /* 0x001fc400078e0024 */
[----:B------:R-:W-:Y:S01]  /*65d60*/  IMAD.MOV.U32 R51, RZ, RZ, R15 ;  /* 0x000000ffff337224 */ /* 0x000fe200078e000f */
[----:B---3--:R0:W-:Y:S01]  /*65d70*/  STL.64 [R1+0x4b18], R22 ;  /* 0x004b181601007387 */ /* 0x0081e20000100a00 */
[----:B--2---:R-:W-:Y:S03]  /*65d80*/  STL.64 [R1+0x4b10], R20 ;  /* 0x004b101401007387 */ /* 0x004fe60000100a00 */
[----:B------:R1:W-:Y:S02]  /*65d90*/  STL.64 [R1+0x4b20], R50 ;  /* 0x004b203201007387 */ /* 0x0003e40000100a00 */
[----:B0-----:R-:W-:Y:S02]  /*65da0*/  IMAD.MOV.U32 R22, RZ, RZ, R14 ;  /* 0x000000ffff167224 */ /* 0x001fe400078e000e */
[----:B------:R-:W-:-:S05]  /*65db0*/  IMAD.MOV.U32 R23, RZ, RZ, R13 ;  /* 0x000000ffff177224 */ /* 0x000fca00078e000d */
[----:B------:R0:W-:Y:S01]  /*65dc0*/  STL.64 [R1+0x4b28], R22 ;  /* 0x004b281601007387 */ /* 0x0001e20000100a00 */
[----:B------:R-:W2:Y:S02]  /*65dd0*/  LDL.LU R48, [R1+0x4c0] ;  /* 0x0004c00001307983 */ /* 0x000ea40000300800 */
[----:B------:R-:W2:Y:S02]  /*65de0*/  LDL.LU R49, [R1+0x4c4] ;  /* 0x0004c40001317983 */ /* 0x000ea40000300800 */
[----:B-1----:R-:W3:Y:S01]  /*65df0*/  LDL.LU R50, [R1+0x4c8] ;  /* 0x0004c80001327983 */ /* 0x002ee20000300800 */
[----:B------:R-:W3:Y:S01]  /*65e00*/  LDL.LU R51, [R1+0x4cc] ;  /* 0x0004cc0001337983 */ /* 0x000ee20000300800 */
[----:B0-----:R-:W-:Y:S02]  /*65e10*/  IMAD.MOV.U32 R22, RZ, RZ, R12 ;  /* 0x000000ffff167224 */ /* 0x001fe400078e000c */
[----:B------:R-:W-:Y:S01]  /*65e20*/  IMAD.MOV.U32 R23, RZ, RZ, R3 ;  /* 0x000000ffff177224 */ /* 0x000fe200078e0003 */
[----:B---3--:R-:W-:Y:S01]  /*65e30*/  STL.64 [R1+0x4b38], R50 ;  /* 0x004b383201007387 */ /* 0x008fe20000100a00 */
[----:B--2---:R0:W-:Y:S03]  /*65e40*/  STL.64 [R1+0x4b30], R48 ;  /* 0x004b303001007387 */ /* 0x0041e60000100a00 */
[----:B------:R1:W-:Y:S01]  /*65e50*/  STL.64 [R1+0x4b40], R22 ;  /* 0x004b401601007387 */ /* 0x0003e20000100a00 */
[----:B0-----:R-:W2:Y:S01]  /*65e60*/  LDL.LU R48, [R1+0x4d0] ;  /* 0x0004d00001307983 */ /* 0x001ea20000300800 */
[----:B------:R-:W2:Y:S02]  /*65e70*/  LDL.LU R49, [R1+0x4d4] ;  /* 0x0004d40001317983 */ /* 0x000ea40000300800 */
[----:B------:R-:W3:Y:S02]  /*65e80*/  LDL.LU R50, [R1+0x4d8] ;  /* 0x0004d80001327983 */ /* 0x000ee40000300800 */
[----:B------:R-:W3:Y:S01]  /*65e90*/  LDL.LU R51, [R1+0x4dc] ;  /* 0x0004dc0001337983 */ /* 0x000ee20000300800 */
[----:B------:R-:W2:Y:S01]  /*65ea0*/  LDL.LU R16, [R1+0x510] ;  /* 0x0005100001107983 */ /* 0x000ea20000300800 */
[----:B------:R-:W4:Y:S02]  /*65eb0*/  LDL.LU R17, [R1+0x514] ;  /* 0x0005140001117983 */ /* 0x000f240000300800 */
[----:B------:R-:W4:Y:S02]  /*65ec0*/  LDL.LU R18, [R1+0x518] ;  /* 0x0005180001127983 */ /* 0x000f240000300800 */
[----:B------:R-:W4:Y:S01]  /*65ed0*/  LDL.LU R19, [R1+0x51c] ;  /* 0x00051c0001137983 */ /* 0x000f220000300800 */
[----:B------:R-:W4:Y:S01]  /*65ee0*/  LDL.LU R12, [R1+0x550] ;  /* 0x00055000010c7983 */ /* 0x000f220000300800 */
[----:B------:R-:W4:Y:S02]  /*65ef0*/  LDL.LU R13, [R1+0x554] ;  /* 0x00055400010d7983 */ /* 0x000f240000300800 */
[----:B------:R-:W4:Y:S02]  /*65f00*/  LDL.LU R14, [R1+0x558] ;  /* 0x00055800010e7983 */ /* 0x000f240000300800 */
[----:B------:R-:W4:Y:S02]  /*65f10*/  LDL.LU R15, [R1+0x55c] ;  /* 0x00055c00010f7983 */ /* 0x000f240000300800 */
[----:B-1----:R-:W-:-:S02]  /*65f20*/  IMAD.MOV.U32 R22, RZ, RZ, R2 ;  /* 0x000000ffff167224 */ /* 0x002fc400078e0002 */
[----:B------:R-:W-:Y:S01]  /*65f30*/  IMAD.MOV.U32 R23, RZ, RZ, R0 ;  /* 0x000000ffff177224 */ /* 0x000fe200078e0000 */
[----:B---3--:R-:W-:Y:S01]  /*65f40*/  STL.64 [R1+0x4b50], R50 ;  /* 0x004b503201007387 */ /* 0x008fe20000100a00 */
[----:B--2---:R0:W-:Y:S02]  /*65f50*/  STL.64 [R1+0x4b48], R48 ;  /* 0x004b483001007387 */ /* 0x0041e40000100a00 */
[----:B------:R-:W2:Y:S02]  /*65f60*/  LDL.LU R36, [R1+0x540] ;  /* 0x0005400001247983 */ /* 0x000ea40000300800 */
[----:B------:R-:W2:Y:S01]  /*65f70*/  LDL.LU R37, [R1+0x544] ;  /* 0x0005440001257983 */ /* 0x000ea20000300800 */
[----:B------:R-:W2:Y:S01]  /*65f80*/  LDL.LU R38, [R1+0x548] ;  /* 0x0005480001267983 */ /* 0x000ea20000300800 */
[----:B------:R-:W2:Y:S02]  /*65f90*/  LDL.LU R39, [R1+0x54c] ;  /* 0x00054c0001277983 */ /* 0x000ea40000300800 */
[----:B------:R1:W-:Y:S01]  /*65fa0*/  STL.64 [R1+0x4b58], R22 ;  /* 0x004b581601007387 */ /* 0x0003e20000100a00 */
[C---:B----4-:R-:W-:Y:S01]  /*65fb0*/  HMMA.16816.F32 R12, R8.reuse, R30, R12 ;  /* 0x0000001e080c723c */ /* 0x050fe2000000180c */
[----:B0-----:R-:W3:Y:S01]  /*65fc0*/  LDL.LU R48, [R1+0x4e0] ;  /* 0x0004e00001307983 */ /* 0x001ee20000300800 */
[----:B------:R-:W3:Y:S02]  /*65fd0*/  LDL.LU R49, [R1+0x4e4] ;  /* 0x0004e40001317983 */ /* 0x000ee40000300800 */
[----:B------:R-:W3:Y:S02]  /*65fe0*/  LDL.LU R50, [R1+0x4e8] ;  /* 0x0004e80001327983 */ /* 0x000ee40000300800 */
[----:B------:R-:W3:Y:S01]  /*65ff0*/  LDL.LU R51, [R1+0x4ec] ;  /* 0x0004ec0001337983 */ /* 0x000ee20000300800 */
[----:B------:R-:W4:Y:S01]  /*66000*/  LDL.LU R56, [R1+0x500] ;  /* 0x0005000001387983 */ /* 0x000f220000300800 */
[----:B------:R-:W4:Y:S02]  /*66010*/  LDL.LU R57, [R1+0x504] ;  /* 0x0005040001397983 */ /* 0x000f240000300800 */
[----:B------:R-:W4:Y:S02]  /*66020*/  LDL.LU R58, [R1+0x508] ;  /* 0x00050800013a7983 */ /* 0x000f240000300800 */
[----:B------:R-:W4:Y:S01]  /*66030*/  LDL.LU R59, [R1+0x50c] ;  /* 0x00050c00013b7983 */ /* 0x000f220000300800 */
[----:B------:R-:W3:Y:S01]  /*66040*/  LDL.LU R20, [R1+0x4f0] ;  /* 0x0004f00001147983 */ /* 0x000ee20000300800 */
[----:B------:R-:W3:Y:S02]  /*66050*/  LDL.LU R21, [R1+0x4f4] ;  /* 0x0004f40001157983 */ /* 0x000ee40000300800 */
[----:B-1----:R-:W3:Y:S02]  /*66060*/  LDL.LU R22, [R1+0x4f8] ;  /* 0x0004f80001167983 */ /* 0x002ee40000300800 */
[----:B------:R-:W3:Y:S01]  /*66070*/  LDL.LU R23, [R1+0x4fc] ;  /* 0x0004fc0001177983 */ /* 0x000ee20000300800 */
[----:B------:R-:W3:Y:S01]  /*66080*/  LDL.LU R4, [R1+0x4b0] ;  /* 0x0004b00001047983 */ /* 0x000ee20000300800 */
[----:B------:R-:W3:Y:S02]  /*66090*/  LDL.LU R5, [R1+0x4b4] ;  /* 0x0004b40001057983 */ /* 0x000ee40000300800 */
[----:B------:R-:W3:Y:S02]  /*660a0*/  LDL.LU R6, [R1+0x4b8] ;  /* 0x0004b80001067983 */ /* 0x000ee40000300800 */
[----:B------:R-:W3:Y:S01]  /*660b0*/  LDL.LU R7, [R1+0x4bc] ;  /* 0x0004bc0001077983 */ /* 0x000ee20000300800 */
[----:B------:R-:W-:Y:S01]  /*660c0*/  STL.64 [R1+0x4ac0], R26 ;  /* 0x004ac01a01007387 */ /* 0x000fe20000100a00 */
[----:B------:R0:W-:Y:S03]  /*660d0*/  STL.64 [R1+0x4ab8], R24 ;  /* 0x004ab81801007387 */ /* 0x0001e60000100a00 */
[----:B0-----:R-:W3:Y:S01]  /*660e0*/  LDL.LU R24, [R1+0x520] ;  /* 0x0005200001187983 */ /* 0x001ee20000300800 */
[----:B------:R-:W3:Y:S02]  /*660f0*/  LDL.LU R25, [R1+0x524] ;  /* 0x0005240001197983 */ /* 0x000ee40000300800 */
[----:B------:R-:W3:Y:S02]  /*66100*/  LDL.LU R26, [R1+0x528] ;  /* 0x00052800011a7983 */ /* 0x000ee40000300800 */
[----:B------:R-:W3:Y:S01]  /*66110*/  LDL.LU R27, [R1+0x52c] ;  /* 0x00052c00011b7983 */ /* 0x000ee20000300800 */
[----:B------:R0:W-:Y:S01]  /*66120*/  STL.64 [R1+0x550], R12 ;  /* 0x0005500c01007387 */ /* 0x0001e20000100a00 */
[----:B------:R1:W-:Y:S03]  /*66130*/  STL.64 [R1+0x558], R14 ;  /* 0x0005580e01007387 */ /* 0x0003e60000100a00 */
[----:B0-----:R-:W3:Y:S01]  /*66140*/  LDL.LU R12, [R1+0x50] ;  /* 0x00005000010c7983 */ /* 0x001ee20000300800 */
[----:B------:R-:W3:Y:S02]  /*66150*/  LDL.LU R13, [R1+0x54] ;  /* 0x00005400010d7983 */ /* 0x000ee40000300800 */
[----:B-1----:R-:W3:Y:S02]  /*66160*/  LDL.LU R14, [R1+0x58] ;  /* 0x00005800010e7983 */ /* 0x002ee40000300800 */
[----:B------:R-:W3:Y:S01]  /*66170*/  LDL.LU R15, [R1+0x5c] ;  /* 0x00005c00010f7983 */ /* 0x000ee20000300800 */
[----:B------:R-:W-:Y:S01]  /*66180*/  STL.64 [R1+0x4ab0], R30 ;  /* 0x004ab01e01007387 */ /* 0x000fe20000100a00 */
[----:B------:R0:W-:Y:S03]  /*66190*/  STL.64 [R1+0x4aa8], R28 ;  /* 0x004aa81c01007387 */ /* 0x0001e60000100a00 */
[----:B0-----:R-:W3:Y:S01]  /*661a0*/  LDL.LU R28, [R1+0x530] ;  /* 0x00053000011c7983 */ /* 0x001ee20000300800 */
[----:B------:R-:W3:Y:S02]  /*661b0*/  LDL.LU R29, [R1+0x534] ;  /* 0x00053400011d7983 */ /* 0x000ee40000300800 */
[----:B------:R-:W3:Y:S02]  /*661c0*/  LDL.LU R30, [R1+0x538] ;  /* 0x00053800011e7983 */ /* 0x000ee40000300800 */
[----:B------:R-:W3:Y:S01]  /*661d0*/  LDL.LU R31, [R1+0x53c] ;  /* 0x00053c00011f7983 */ /* 0x000ee20000300800 */
[C---:B--2---:R-:W-:Y:S11]  /*661e0*/  HMMA.16816.F32 R36, R8.reuse, R34, R36 ;  /* 0x000000220824723c */ /* 0x044ff60000001824 */
[----:B------:R-:W-:Y:S11]  /*661f0*/  @!UPT UIADD3 URZ, URZ, URZ, URZ ;  /* 0x0000003f3f3ff290 */ /* 0x000ff6000fffe03f */
[----:B------:R-:W-:Y:S01]  /*66200*/  @!UPT UIADD3 URZ, URZ, URZ, URZ ;  /* 0x0000003f3f3ff290 */ /* 0x000fe2000fffe03f */
[----:B------:R-:W-:Y:S01]  /*66210*/  STL.64 [R1+0x540], R36 ;  /* 0x0005402401007387 */ /* 0x000fe20000100a00 */
[----:B------:R0:W-:Y:S03]  /*66220*/  STL.64 [R1+0x548], R38 ;  /* 0x0005482601007387 */ /* 0x0001e60000100a00 */
[----:B0-----:R-:W3:Y:S01]  /*66230*/  LDL.LU.64 R38, [R1+0x4b68] ;  /* 0x004b680001267983 */ /* 0x001ee20000300a00 */
[C---:B------:R-:W-:Y:S08]  /*66240*/  HMMA.16816.F32 R16, R8.reuse, R46, R16 ;  /* 0x0000002e0810723c */ /* 0x040ff00000001810 */
[C---:B----4-:R-:W-:Y:S08]  /*66250*/  HMMA.16816.F32 R56, R8.reuse, R54, R56 ;  /* 0x000000360838723c */ /* 0x050ff00000001838 */
[C---:B---3--:R-:W-:Y:S11]  /*66260*/  HMMA.16816.F32 R28, R8.reuse, R38, R28 ;  /* 0x00000026081c723c */ /* 0x048ff6000000181c */
[----:B------:R-:W-:Y:S11]  /*66270*/  @!UPT UIADD3 URZ, URZ, URZ, URZ ;  /* 0x0000003f3f3ff290 */ /* 0x000ff6000fffe03f */
[----:B------:R-:W-:Y:S01]  /*66280*/  @!UPT UIADD3 URZ, URZ, URZ, URZ ;  /* 0x0000003f3f3ff290 */ /* 0x000fe2000fffe03f */
[----:B------:R-:W-:Y:S01]  /*66290*/  STL.64 [R1+0x530], R28 ;  /* 0x0005301c01007387 */ /* 0x000fe20000100a00 */
[----:B------:R0:W-:Y:S02]  /*662a0*/  STL.64 [R1+0x538], R30 ;  /* 0x0005381e01007387 */ /* 0x0001e40000100a00 */
[C---:B0-----:R-:W-:Y:S01]  /*662b0*/  HMMA.16816.F32 R28, R8.reuse, R42, R24 ;  /* 0x0000002a081c723c */ /* 0x041fe20000001818 */
[----:B------:R-:W2:Y:S11]  /*662c0*/  LDL.LU R24, [R1+0x310] ;  /* 0x0003100001187983 */ /* 0x000eb60000300800 */
[----:B------:R-:W-:Y:S11]  /*662d0*/  @!UPT UIADD3 URZ, URZ, URZ, URZ ;  /* 0x0000003f3f3ff290 */ /* 0x000ff6000fffe03f */
[----:B------:R-:W-:Y:S01]  /*662e0*/  STL.64 [R1+0x520], R28 ;  /* 0x0005201c01007387 */ /* 0x000fe20000100a00 */
[----:B------:R-:W-:Y:S02]  /*662f0*/  STL.64 [R1+0x528], R30 ;  /* 0x0005281e01007387 */ /* 0x000fe40000100a00 */
[----:B------:R0:W-:Y:S02]  /*66300*/  STL.64 [R1+0x510], R16 ;  /* 0x0005101001007387 */ /* 0x0001e40000100a00 */
[----:B------:R1:W-:Y:S01]  /*66310*/  STL.64 [R1+0x518], R18 ;  /* 0x0005181201007387 */ /* 0x0003e20000100a00 */
[----:B------:R-:W2:Y:S01]  /*66320*/  LDL.LU R25, [R1+0x314] ;  /* 0x0003140001197983 */ /* 0x000ea20000300800 */
[----:B------:R-:W2:Y:S02]  /*66330*/  LDL.LU R26, [R1+0x318] ;  /* 0x00031800011a7983 */ /* 0x000ea40000300800 */
[----:B------:R-:W2:Y:S01]  /*66340*/  LDL.LU R27, [R1+0x31c] ;  /* 0x00031c00011b7983 */ /* 0x000ea20000300800 */
[----:B0-----:R-:W3:Y:S01]  /*66350*/  LDL.LU R16, [R1+0x2a0] ;  /* 0x0002a00001107983 */ /* 0x001ee20000300800 */
[----:B------:R-:W3:Y:S02]  /*66360*/  LDL.LU R17, [R1+0x2a4] ;  /* 0x0002a40001117983 */ /* 0x000ee40000300800 */
[----:B-1----:R-:W3:Y:S02]  /*66370*/  LDL.LU R18, [R1+0x2a8] ;  /* 0x0002a80001127983 */ /* 0x002ee40000300800 */
[----:B------:R-:W3:Y:S01]  /*66380*/  LDL.LU R19, [R1+0x2ac] ;  /* 0x0002ac0001137983 */ /* 0x000ee20000300800 */
[----:B------:R-:W4:Y:S01]  /*66390*/  LDL.LU R28, [R1+0x300] ;  /* 0x00030000011c7983 */ /* 0x000f220000300800 */
[----:B------:R-:W4:Y:S02]  /*663a0*/  LDL.LU R29, [R1+0x304] ;  /* 0x00030400011d7983 */ /* 0x000f240000300800 */
[----:B------:R-:W4:Y:S02]  /*663b0*/  LDL.LU R30, [R1+0x308] ;  /* 0x00030800011e7983 */ /* 0x000f240000300800 */
[----:B------:R-:W4:Y:S01]  /*663c0*/  LDL.LU R31, [R1+0x30c] ;  /* 0x00030c00011f7983 */ /* 0x000f220000300800 */
[----:B------:R-:W-:Y:S01]  /*663d0*/  STL.64 [R1+0x500], R56 ;  /* 0x0005003801007387 */ /* 0x000fe20000100a00 */
[----:B------:R0:W-:Y:S03]  /*663e0*/  STL.64 [R1+0x508], R58 ;  /* 0x0005083a01007387 */ /* 0x0001e60000100a00 */
[----:B0-----:R-:W2:Y:S02]  /*663f0*/  LDL.LU.64 R58, [R1+0x4b60] ;  /* 0x004b6000013a7983 */ /* 0x001ea40000300a00 */
[C---:B--2---:R-:W-:Y:S11]  /*66400*/  HMMA.16816.F32 R20, R8.reuse, R58, R20 ;  /* 0x0000003a0814723c */ /* 0x044ff60000001814 */
[----:B------:R-:W-:Y:S11]  /*66410*/  @!UPT UIADD3 URZ, URZ, URZ, URZ ;  /* 0x0000003f3f3ff290 */ /* 0x000ff6000fffe03f */
[----:B------:R-:W-:Y:S01]  /*66420*/  @!UPT UIADD3 URZ, URZ, URZ, URZ ;  /* 0x0000003f3f3ff290 */ /* 0x000fe2000fffe03f */
[----:B------:R-:W-:Y:S01]  /*66430*/  STL.64 [R1+0x4f0], R20 ;  /* 0x0004f01401007387 */ /* 0x000fe20000100a00 */
[----:B------:R0:W-:Y:S03]  /*66440*/  STL.64 [R1+0x4f8], R22 ;  /* 0x0004f81601007387 */ /* 0x0001e60000100a00 */
[----:B0-----:R-:W2:Y:S02]  /*66450*/  LDL.LU.64 R22, [R1+0x4b58] ;  /* 0x004b580001167983 */ /* 0x001ea40000300a00 */
[C---:B--2---:R-:W-:Y:S02]  /*66460*/  HMMA.16816.F32 R20, R8.reuse, R22, R48 ;  /* 0x000000160814723c */ /* 0x044fe40000001830 */
[----:B------:R-:W2:Y:S01]  /*66470*/  LDL.LU.64 R50, [R1+0x4b50] ;  /* 0x004b500001327983 */ /* 0x000ea20000300a00 */
[----:B------:R-:W2:Y:S11]  /*66480*/  LDL.LU.64 R48, [R1+0x4b48] ;  /* 0x004b480001307983 */ /* 0x000eb60000300a00 */
[----:B------:R-:W-:Y:S09]  /*66490*/  @!UPT UIADD3 URZ, URZ, URZ, URZ ;  /* 0x0000003f3f3ff290 */ /* 0x000ff2000fffe03f */
        /* <DEDUP_REMOVED lines=11> */
[----:B------:R-:W2:Y:S11]  /*66550*/  LDL.LU.64 R50, [R1+0x4b20] ;  /* 0x004b200001327983 */ /* 0x000eb60000300a00 */
[----:B------:R-:W-:Y:S10]  /*66560*/  @!UPT UIADD3 URZ, URZ, URZ, URZ ;  /* 0x0000003f3f3ff290 */ /* 0x000ff4000fffe03f */
[----:B------:R-:W-:Y:S01]  /*66570*/  STL.64 [R1+0x4c0], R20 ;  /* 0x0004c01401007387 */ /* 0x000fe20000100a00 */
[----:B------:R0:W-:Y:S03]  /*66580*/  STL.64 [R1+0x4c8], R22 ;  /* 0x0004c81601007387 */ /* 0x0001e60000100a00 */
[----:B0-----:R-:W3:Y:S01]  /*66590*/  LDL.LU.64 R22, [R1+0x4b18] ;  /* 0x004b180001167983 */ /* 0x001ee20000300a00 */
[----:B------:R-:W3:Y:S01]  /*665a0*/  LDL.LU.64 R20, [R1+0x4b10] ;  /* 0x004b100001147983 */ /* 0x000ee20000300a00 */
[C---:B--2---:R-:W-:Y:S02]  /*665b0*/  HMMA.16816.F32 R48, R8.reuse, R50, R4 ;  /* 0x000000320830723c */ /* 0x044fe40000001804 */
[----:B------:R-:W3:Y:S11]  /*665c0*/  LDL.LU.64 R6, [R1+0x4b08] ;  /* 0x004b080001067983 */ /* 0x000ef60000300a00 */
[----:B------:R-:W-:Y:S10]  /*665d0*/  @!UPT UIADD3 URZ, URZ, URZ, URZ ;  /* 0x0000003f3f3ff290 */ /* 0x000ff4000fffe03f */
[----:B------:R-:W-:Y:S01]  /*665e0*/  STL.64 [R1+0x4b0], R48 ;  /* 0x0004b03001007387 */ /* 0x000fe20000100a00 */
[----:B------:R0:W-:Y:S03]  /*665f0*/  STL.64 [R1+0x4b8], R50 ;  /* 0x0004b83201007387 */ /* 0x0001e60000100a00 */
[----:B0-----:R-:W2:Y:S01]  /*66600*/  LDL.LU.64 R50, [R1+0x4b00] ;  /* 0x004b000001327983 */ /* 0x001ea20000300a00 */
[----:B------:R-:W2:Y:S01]  /*66610*/  LDL.LU.64 R48, [R1+0x4af8] ;  /* 0x004af80001307983 */ /* 0x000ea20000300a00 */
[C---:B---3--:R-:W-:Y:S02]  /*66620*/  HMMA.16816.F32 R4, R8.reuse, R6, R20 ;  /* 0x000000060804723c */ /* 0x048fe40000001814 */
[----:B------:R-:W3:Y:S01]  /*66630*/  LDL.LU.64 R22, [R1+0x4af0] ;  /* 0x004af00001167983 */ /* 0x000ee20000300a00 */
[----:B------:R-:W2:Y:S11]  /*66640*/  LDL.LU.64 R20, [R1+0x4ae8] ;  /* 0x004ae80001147983 */ /* 0x000eb60000300a00 */
[----:B------:R-:W-:Y:S09]  /*66650*/  @!UPT UIADD3 URZ, URZ, URZ, URZ ;  /* 0x0000003f3f3ff290 */ /* 0x000ff2000fffe03f */
        /* <DEDUP_REMOVED lines=8> */
[----:B0-----:R-:W2:Y:S01]  /*666e0*/  LDL.LU.64 R50, [R1+0x4ad8] ;  /* 0x004ad80001327983 */ /* 0x001ea20000300a00 */
[----:B------:R0:W-:Y:S02]  /*666f0*/  STL.64 [R1+0x4a18], R6 ;  /* 0x004a180601007387 */ /* 0x0001e40000100a00 */
[----:B------:R-:W3:Y:S02]  /*66700*/  LDL.LU R4, [R1+0x2b0] ;  /* 0x0002b00001047983 */ /* 0x000ee40000300800 */
[----:B------:R-:W3:Y:S01]  /*66710*/  LDL.LU R5, [R1+0x2b4] ;  /* 0x0002b40001057983 */ /* 0x000ee20000300800 */
[----:B0-----:R-:W3:Y:S01]  /*66720*/  LDL.LU R6, [R1+0x2b8] ;  /* 0x0002b80001067983 */ /* 0x001ee20000300800 */
[----:B------:R-:W3:Y:S01]  /*66730*/  LDL.LU R7, [R1+0x2bc] ;  /* 0x0002bc0001077983 */ /* 0x000ee20000300800 */
[----:B--2---:R-:W-:Y:S02]  /*66740*/  HMMA.16816.F32 R8, R8, R50, R12 ;  /* 0x000000320808723c */ /* 0x004fe4000000180c */
[----:B------:R-:W3:Y:S01]  /*66750*/  LDL.LU.64 R14, [R1+0x4ad0] ;  /* 0x004ad000010e7983 */ /* 0x000ee20000300a00 */
[----:B------:R-:W3:Y:S11]  /*66760*/  LDL.LU.64 R12, [R1+0x4ac8] ;  /* 0x004ac800010c7983 */ /* 0x000ef60000300a00 */
[----:B------:R-:W-:Y:S09]  /*66770*/  @!UPT UIADD3 URZ, URZ, URZ, URZ ;  /* 0x0000003f3f3ff290 */ /* 0x000ff2000fffe03f */
[----:B------:R0:W-:Y:S01]  /*66780*/  STL.64 [R1+0x50], R8 ;  /* 0x0000500801007387 */ /* 0x0001e20000100a00 */
[----:B------:R1:W-:Y:S03]  /*66790*/  STL.64 [R1+0x58], R10 ;  /* 0x0000580a01007387 */ /* 0x0003e60000100a00 */
[----:B0-----:R-:W2:Y:S01]  /*667a0*/  LDL.LU R8, [R1+0x2c0] ;  /* 0x0002c00001087983 */ /* 0x001ea20000300800 */
[----:B------:R-:W2:Y:S02]  /*667b0*/  LDL.LU R9, [R1+0x2c4] ;  /* 0x0002c40001097983 */ /* 0x000ea40000300800 */
[----:B-1----:R-:W2:Y:S02]  /*667c0*/  LDL.LU R10, [R1+0x2c8] ;  /* 0x0002c800010a7983 */ /* 0x002ea40000300800 */
[----:B------:R-:W2:Y:S01]  /*667d0*/  LDL.LU R11, [R1+0x2cc] ;  /* 0x0002cc00010b7983 */ /* 0x000ea20000300800 */
[----:B------:R0:W-:Y:S01]  /*667e0*/  STL.64 [R1+0x4a10], R50 ;  /* 0x004a103201007387 */ /* 0x0001e20000100a00 */
[----:B------:R-:W2:Y:S02]  /*667f0*/  LDL.LU R48, [R1+0x2d0] ;  /* 0x0002d00001307983 */ /* 0x000ea40000300800 */
[----:B------:R-:W2:Y:S01]  /*66800*/  LDL.LU R49, [R1+0x2d4] ;  /* 0x0002d40001317983 */ /* 0x000ea20000300800 */
[----:B0-----:R-:W2:Y:S01]  /*66810*/  LDL.LU R50, [R1+0x2d8] ;  /* 0x0002d80001327983 */ /* 0x001ea20000300800 */
[----:B------:R-:W2:Y:S01]  /*66820*/  LDL.LU R51, [R1+0x2dc] ;  /* 0x0002dc0001337983 */ /* 0x000ea20000300800 */
[C---:B---3--:R-:W-:Y:S11]  /*66830*/  HMMA.16816.F32 R24, R12.reuse, R22, R24 ;  /* 0x000000160c18723c */ /* 0x048ff60000001818 */
[----:B------:R-:W-:Y:S11]  /*66840*/  @!UPT UIADD3 URZ, URZ, URZ, URZ ;  /* 0x0000003f3f3ff290 */ /* 0x000ff6000fffe03f */
[----:B------:R-:W-:Y:S01]  /*66850*/  @!UPT UIADD3 URZ, URZ, URZ, URZ ;  /* 0x0000003f3f3ff290 */ /* 0x000fe2000fffe03f */
[----:B------:R-:W-:Y:S01]  /*66860*/  STL.64 [R1+0x310], R24 ;  /* 0x0003101801007387 */ /* 0x000fe20000100a00 */
[----:B------:R0:W-:Y:S03]  /*66870*/  STL.64 [R1+0x318], R26 ;  /* 0x0003181a01007387 */ /* 0x0001e60000100a00 */
[----:B0-----:R-:W4:Y:S01]  /*66880*/  LDL.LU.64 R26, [R1+0x4ac0] ;  /* 0x004ac000011a7983 */ /* 0x001f220000300a00 */
[----:B------:R-:W3:Y:S02]  /*66890*/  LDL.LU.64 R24, [R1+0x4ab8] ;  /* 0x004ab80001187983 */ /* 0x000ee40000300a00 */
[----:B------:R-:W-:Y:S02]  /*668a0*/  STL.64 [R1+0x4a28], R22 ;  /* 0x004a281601007387 */ /* 0x000fe40000100a00 */
[----:B------:R0:W-:Y:S02]  /*668b0*/  STL.64 [R1+0x4a20], R20 ;  /* 0x004a201401007387 */ /* 0x0001e40000100a00 */
[----:B0-----:R-:W2:Y:S01]  /*668c0*/  LDL.LU R20, [R1+0x2e0] ;  /* 0x0002e00001147983 */ /* 0x001ea20000300800 */
[----:B------:R-:W2:Y:S02]  /*668d0*/  LDL.LU R21, [R1+0x2e4] ;  /* 0x0002e40001157983 */ /* 0x000ea40000300800 */
[----:B------:R-:W2:Y:S02]  /*668e0*/  LDL.LU R22, [R1+0x2e8] ;  /* 0x0002e80001167983 */ /* 0x000ea40000300800 */
[----:B------:R-:W2:Y:S01]  /*668f0*/  LDL.LU R23, [R1+0x2ec] ;  /* 0x0002ec0001177983 */ /* 0x000ea20000300800 */
[C---:B----4-:R-:W-:Y:S11]  /*66900*/  HMMA.16816.F32 R28, R12.reuse, R26, R28 ;  /* 0x0000001a0c1c723c */ /* 0x050ff6000000181c */
[----:B------:R-:W-:Y:S11]  /*66910*/  @!UPT UIADD3 URZ, URZ, URZ, URZ ;  /* 0x0000003f3f3ff290 */ /* 0x000ff6000fffe03f */
[----:B------:R-:W-:Y:S01]  /*66920*/  @!UPT UIADD3 URZ, URZ, URZ, URZ ;  /* 0x0000003f3f3ff290 */ /* 0x000fe2000fffe03f */
[----:B------:R-:W-:Y:S01]  /*66930*/  STL.64 [R1+0x300], R28 ;  /* 0x0003001c01007387 */ /* 0x000fe20000100a00 */
[----:B------:R0:W-:Y:S03]  /*66940*/  STL.64 [R1+0x308], R30 ;  /* 0x0003081e01007387 */ /* 0x0001e60000100a00 */
[----:B0-----:R-:W4:Y:S01]  /*66950*/  LDL.LU.64 R30, [R1+0x4ab0] ;  /* 0x004ab000011e7983 */ /* 0x001f220000300a00 */
[----:B------:R-:W4:Y:S02]  /*66960*/  LDL.LU.64 R28, [R1+0x4aa8] ;  /* 0x004aa800011c7983 */ /* 0x000f240000300a00 */
[----:B------:R-:W-:Y:S02]  /*66970*/  STL.64 [R1+0x4a38], R26 ;  /* 0x004a381a01007387 */ /* 0x000fe40000100a00 */
[----:B---3--:R0:W-:Y:S02]  /*66980*/  STL.64 [R1+0x4a30], R24 ;  /* 0x004a301801007387 */ /* 0x0081e40000100a00 */
[----:B0-----:R-:W3:Y:S01]  /*66990*/  LDL.LU R24, [R1+0x2f0] ;  /* 0x0002f00001187983 */ /* 0x001ee20000300800 */
[----:B------:R-:W3:Y:S02]  /*669a0*/  LDL.LU R25, [R1+0x2f4] ;  /* 0x0002f40001197983 */ /* 0x000ee40000300800 */
[----:B------:R-:W3:Y:S02]  /*669b0*/  LDL.LU R26, [R1+0x2f8] ;  /* 0x0002f800011a7983 */ /* 0x000ee40000300800 */
[----:B------:R-:W3:Y:S01]  /*669c0*/  LDL.LU R27, [R1+0x2fc] ;  /* 0x0002fc00011b7983 */ /* 0x000ee20000300800 */
[C---:B--2---:R-:W-:Y:S01]  /*669d0*/  HMMA.16816.F32 R8, R12.reuse, R42, R8 ;  /* 0x0000002a0c08723c */ /* 0x044fe20000001808 */
[----:B----4-:R-:W-:Y:S01]  /*669e0*/  STL.64 [R1+0x4a40], R30 ;  /* 0x004a401e01007387 */ /* 0x010fe20000100a00 */
[----:B------:R-:W2:Y:S06]  /*669f0*/  LDL R40, [R1+0xb48] ;  /* 0x000b480001287983 */ /* 0x000eac0000100800 */
[C---:B---3--:R-:W-:Y:S08]  /*66a00*/  HMMA.16816.F32 R24, R12.reuse, R30, R24 ;  /* 0x0000001e0c18723c */ /* 0x048ff00000001818 */
[C---:B------:R-:W-:Y:S11]  /*66a10*/  HMMA.16816.F32 R4, R12.reuse, R46, R4 ;  /* 0x0000002e0c04723c */ /* 0x040ff60000001804 */
[----:B------:R-:W-:Y:S04]  /*66a20*/  @!UPT UIADD3 URZ, URZ, URZ, URZ ;  /* 0x0000003f3f3ff290 */ /* 0x000fe8000fffe03f */
[----:B------:R-:W-:Y:S01]  /*66a30*/  STL.64 [R1+0x2f0], R24 ;  /* 0x0002f01801007387 */ /* 0x000fe20000100a00 */
[----:B------:R0:W-:Y:S02]  /*66a40*/  STL.64 [R1+0x2f8], R26 ;  /* 0x0002f81a01007387 */ /* 0x0001e40000100a00 */
[C---:B0-----:R-:W-:Y:S08]  /*66a50*/  HMMA.16816.F32 R24, R12.reuse, R34, R20 ;  /* 0x000000220c18723c */ /* 0x041ff00000001814 */
[C---:B------:R-:W-:Y:S01]  /*66a60*/  HMMA.16816.F32 R20, R12.reuse, R38, R48 ;  /* 0x000000260c14723c */ /* 0x040fe20000001830 */
[----:B------:R-:W-:Y:S11]  /*66a70*/  STL.64 [R1+0x4a48], R34 ;  /* 0x004a482201007387 */ /* 0x000ff60000100a00 */
[----:B------:R-:W-:Y:S03]  /*66a80*/  @!UPT UIADD3 URZ, URZ, URZ, URZ ;  /* 0x0000003f3f3ff290 */ /* 0x000fe6000fffe03f */
[----:B------:R-:W-:Y:S01]  /*66a90*/  STL.64 [R1+0x2e0], R24 ;  /* 0x0002e01801007387 */ /* 0x000fe20000100a00 */
[----:B------:R-:W-:Y:S02]  /*66aa0*/  STL.64 [R1+0x2e8], R26 ;  /* 0x0002e81a01007387 */ /* 0x000fe40000100a00 */
[----:B------:R-:W-:Y:S05]  /*66ab0*/  STL.64 [R1+0x4a50], R38 ;  /* 0x004a502601007387 */ /* 0x000fea0000100a00 */
[----:B------:R-:W-:Y:S01]  /*66ac0*/  STL.64 [R1+0x2d0], R20 ;  /* 0x0002d01401007387 */ /* 0x000fe20000100a00 */
[----:B------:R-:W-:Y:S01]  /*66ad0*/  STL.64 [R1+0x2d8], R22 ;  /* 0x0002d81601007387 */ /* 0x000fe20000100a00 */
[----:B------:R-:W-:Y:S03]  /*66ae0*/  STL.64 [R1+0x4a60], R42 ;  /* 0x004a602a01007387 */ /* 0x000fe60000100a00 */
[----:B--2---:R-:W-:Y:S01]  /*66af0*/  STL.64 [R1+0x4a58], R40 ;  /* 0x004a582801007387 */ /* 0x004fe20000100a00 */
[----:B------:R-:W-:Y:S02]  /*66b00*/  STL.64 [R1+0x2c0], R8 ;  /* 0x0002c00801007387 */ /* 0x000fe40000100a00 */
[----:B------:R-:W-:Y:S02]  /*66b10*/  STL.64 [R1+0x2c8], R10 ;  /* 0x0002c80a01007387 */ /* 0x000fe40000100a00 */
[----:B------:R-:W-:Y:S01]  /*66b20*/  STL.64 [R1+0x4a70], R46 ;  /* 0x004a702e01007387 */ /* 0x000fe20000100a00 */
[----:B------:R-:W-:Y:S01]  /*66b30*/  STL.64 [R1+0x4a68], R44 ;  /* 0x004a682c01007387 */ /* 0x000fe20000100a00 */
[----:B------:R-:W-:Y:S02]  /*66b40*/  STL.64 [R1+0x2b0], R4 ;  /* 0x0002b00401007387 */ /* 0x000fe40000100a00 */
[----:B------:R0:W-:Y:S02]  /*66b50*/  STL.64 [R1+0x2b8], R6 ;  /* 0x0002b80601007387 */ /* 0x0001e40000100a00 */
[----:B0-----:R-:W-:Y:S11]  /*66b60*/  HMMA.16816.F32 R4, R12, R54, R16 ;  /* 0x000000360c04723c */ /* 0x001ff60000001810 */
[----:B------:R-:W-:Y:S11]  /*66b70*/  @!UPT UIADD3 URZ, URZ, URZ, URZ ;  /* 0x0000003f3f3ff290 */ /* 0x000ff6000fffe03f */
[----:B------:R-:W-:Y:S01]  /*66b80*/  @!UPT UIADD3 URZ, URZ, URZ, URZ ;  /* 0x0000003f3f3ff290 */ /* 0x000fe2000fffe03f */
[----:B------:R-:W-:Y:S01]  /*66b90*/  STL.64 [R1+0x2a0], R4 ;  /* 0x0002a00401007387 */ /* 0x000fe20000100a00 */
[----:B------:R-:W-:Y:S02]  /*66ba0*/  STL.64 [R1+0x2a8], R6 ;  /* 0x0002a80601007387 */ /* 0x000fe40000100a00 */
[----:B------:R-:W2:Y:S02]  /*66bb0*/  LDL.LU R16, [R1] ;  /* 0x0000000001107983 */ /* 0x000ea40000300800 */
[----:B------:R-:W2:Y:S02]  /*66bc0*/  LDL.LU R17, [R1+0x4] ;  /* 0x0000040001117983 */ /* 0x000ea40000300800 */
[----:B------:R-:W-:Y:S02]  /*66bd0*/  IMAD.MOV.U32 R18, RZ, RZ, R33 ;  /* 0x000000ffff127224 */ /* 0x000fe400078e0021 */
[----:B------:R-:W-:-:S05]  /*66be0*/  IMAD.MOV.U32 R19, RZ, RZ, R32 ;  /* 0x000000ffff137224 */ /* 0x000fca00078e0020 */
[----:B------:R-:W-:Y:S04]  /*66bf0*/  STL.64 [R1+0x4a80], R18 ;  /* 0x004a801201007387 */ /* 0x000fe80000100a00 */
[----:B--2---:R-:W-:Y:S01]  /*66c00*/  STL.64 [R1+0x4a78], R16 ;  /* 0x004a781001007387 */ /* 0x004fe20000100a00 */
[----:B------:R-:W2:Y:S02]  /*66c10*/  LDL.LU R8, [R1+0x10] ;  /* 0x0000100001087983 */ /* 0x000ea40000300800 */
[----:B------:R-:W2:Y:S02]  /*66c20*/  LDL.LU R9, [R1+0x14] ;  /* 0x0000140001097983 */ /* 0x000ea40000300800 */
[----:B------:R-:W-:Y:S02]  /*66c30*/  IMAD.MOV.U32 R10, RZ, RZ, R29 ;  /* 0x000000ffff0a7224 */ /* 0x000fe400078e001d */
[----:B------:R-:W-:-:S02]  /*66c40*/  IMAD.MOV.U32 R11, RZ, RZ, R28 ;  /* 0x000000ffff0b7224 */ /* 0x000fc400078e001c */
[----:B------:R-:W-:-:S03]  /*66c50*/  IMAD.MOV.U32 R0, RZ, RZ, R54 ;  /* 0x000000ffff007224 */ /* 0x000fc600078e0036 */
[----:B------:R-:W-:Y:S01]  /*66c60*/  STL.64 [R1+0x4a90], R10 ;  /* 0x004a900a01007387 */ /* 0x000fe20000100a00 */
[----:B------:R-:W-:-:S03]  /*66c70*/  IMAD.MOV.U32 R2, RZ, RZ, R55 ;  /* 0x000000ffff027224 */ /* 0x000fc600078e0037 */
[----:B--2---:R-:W-:Y:S01]  /*66c80*/  STL.64 [R1+0x4a88], R8 ;  /* 0x004a880801007387 */ /* 0x004fe20000100a00 */
[----:B------:R-:W2:Y:S02]  /*66c90*/  LDL.LU R52, [R1+0x40] ;  /* 0x0000400001347983 */ /* 0x000ea40000300800 */
[----:B------:R-:W2:Y:S02]  /*66ca0*/  LDL.LU R53, [R1+0x44] ;  /* 0x0000440001357983 */ /* 0x000ea40000300800 */
[----:B------:R-:W3:Y:S01]  /*66cb0*/  LDL.LU R54, [R1+0x48] ;  /* 0x0000480001367983 */ /* 0x000ee20000300800 */
[----:B------:R-:W3:Y:S04]  /*66cc0*/  LDL.LU R55, [R1+0x4c] ;  /* 0x00004c0001377983 */ /* 0x000ee80000300800 */
[----:B---3--:R-:W-:Y:S01]  /*66cd0*/  STL.64 [R1+0x4aa0], R54 ;  /* 0x004aa03601007387 */ /* 0x008fe20000100a00 */
[----:B--2---:R0:W-:Y:S03]  /*66ce0*/  STL.64 [R1+0x4a98], R52 ;  /* 0x004a983401007387 */ /* 0x0041e60000100a00 */
[----:B0-----:R-:W2:Y:S01]  /*66cf0*/  LDL.LU R52, [R1+0x290] ;  /* 0x0002900001347983 */ /* 0x001ea20000300800 */
[----:B------:R-:W2:Y:S02]  /*66d00*/  LDL.LU R53, [R1+0x294] ;  /* 0x0002940001357983 */ /* 0x000ea40000300800 */
[----:B------:R-:W2:Y:S02]  /*66d10*/  LDL.LU R54, [R1+0x298] ;  /* 0x0002980001367983 */ /* 0x000ea40000300800 */
[----:B------:R-:W2:Y:S01]  /*66d20*/  LDL.LU R55, [R1+0x29c] ;  /* 0x00029c0001377983 */ /* 0x000ea20000300800 */
[----:B------:R-:W3:Y:S01]  /*66d30*/  LDL.LU R44, [R1+0x270] ;  /* 0x00027000012c7983 */ /* 0x000ee20000300800 */
[----:B------:R-:W3:Y:S02]  /*66d40*/  LDL.LU R45, [R1+0x274] ;  /* 0x00027400012d7983 */ /* 0x000ee40000300800 */
[----:B------:R-:W3:Y:S02]  /*66d50*/  LDL.LU R46, [R1+0x278] ;  /* 0x00027800012e7983 */ /* 0x000ee40000300800 */
[----:B------:R-:W3:Y:S01]  /*66d60*/  LDL.LU R47, [R1+0x27c] ;  /* 0x00027c00012f7983 */ /* 0x000ee20000300800 */
[----:B------:R-:W4:Y:S01]  /*66d70*/  LDL.LU R8, [R1+0x280] ;  /* 0x0002800001087983 */ /* 0x000f220000300800 */
[----:B------:R-:W4:Y:S02]  /*66d80*/  LDL.LU R9, [R1+0x284] ;  /* 0x0002840001097983 */ /* 0x000f240000300800 */
[----:B------:R-:W4:Y:S02]  /*66d90*/  LDL.LU R10, [R1+0x288] ;  /* 0x00028800010a7983 */ /* 0x000f240000300800 */
[----:B------:R-:W4:Y:S01]  /*66da0*/  LDL.LU R11, [R1+0x28c] ;  /* 0x00028c00010b7983 */ /* 0x000f220000300800 */
[----:B------:R-:W4:Y:S01]  /*66db0*/  LDL.64 R18, [R1+0xb8] ;  /* 0x0000b80001127983 */ /* 0x000f220000100a00 */
[----:B------:R-:W3:Y:S02]  /*66dc0*/  LDL.LU.64 R42, [R1+0xa8] ;  /* 0x0000a800012a7983 */ /* 0x000ee40000300a00 */
[----:B------:R-:W3:Y:S02]  /*66dd0*/  LDL.LU R36, [R1+0x260] ;  /* 0x0002600001247983 */ /* 0x000ee40000300800 */
[----:B------:R-:W3:Y:S01]  /*66de0*/  LDL.LU R37, [R1+0x264] ;  /* 0x0002640001257983 */ /* 0x000ee20000300800 */
[----:B------:R-:W3:Y:S01]  /*66df0*/  LDL.LU R38, [R1+0x268] ;  /* 0x0002680001267983 */ /* 0x000ee20000300800 */
[----:B------:R-:W3:Y:S02]  /*66e00*/  LDL.LU R39, [R1+0x26c] ;  /* 0x00026c0001277983 */ /* 0x000ee40000300800 */
[----:B------:R-:W3:Y:S02]  /*66e10*/  LDL.LU.64 R34, [R1+0x98] ;  /* 0x0000980001227983 */ /* 0x000ee40000300a00 */
[----:B------:R-:W3:Y:S01]  /*66e20*/  LDL.LU R28, [R1+0x250] ;  /* 0x00025000011c7983 */ /* 0x000ee20000300800 */
[----:B------:R-:W3:Y:S01]  /*66e30*/  LDL.LU R29, [R1+0x254] ;  /* 0x00025400011d7983 */ /* 0x000ee20000300800 */
[----:B------:R-:W3:Y:S02]  /*66e40*/  LDL.LU R30, [R1+0x258] ;  /* 0x00025800011e7983 */ /* 0x000ee40000300800 */
[----:B------:R-:W3:Y:S02]  /*66e50*/  LDL.LU R31, [R1+0x25c] ;  /* 0x00025c00011f7983 */ /* 0x000ee40000300800 */
[----:B------:R-:W3:Y:S01]  /*66e60*/  LDL.LU.64 R26, [R1+0x88] ;  /* 0x00008800011a7983 */ /* 0x000ee20000300a00 */
[----:B------:R-:W3:Y:S01]  /*66e70*/  LDL.LU R20, [R1+0x240] ;  /* 0x0002400001147983 */ /* 0x000ee20000300800 */
[----:B------:R-:W3:Y:S02]  /*66e80*/  LDL.LU R21, [R1+0x244] ;  /* 0x0002440001157983 */ /* 0x000ee40000300800 */
[----:B------:R-:W3:Y:S02]  /*66e90*/  LDL.LU R22, [R1+0x248] ;  /* 0x0002480001167983 */ /* 0x000ee40000300800 */
[----:B------:R-:W3:Y:S01]  /*66ea0*/  LDL.LU R23, [R1+0x24c] ;  /* 0x00024c0001177983 */ /* 0x000ee20000300800 */
[----:B------:R-:W3:Y:S01]  /*66eb0*/  LDL.LU.64 R6, [R1+0x78] ;  /* 0x0000780001067983 */ /* 0x000ee20000300a00 */
[----:B------:R-:W3:Y:S02]  /*66ec0*/  LDL.LU R48, [R1+0x230] ;  /* 0x0002300001307983 */ /* 0x000ee40000300800 */
[----:B------:R-:W3:Y:S02]  /*66ed0*/  LDL.LU R49, [R1+0x234] ;  /* 0x0002340001317983 */ /* 0x000ee40000300800 */
[----:B------:R-:W3:Y:S01]  /*66ee0*/  LDL.LU R50, [R1+0x238] ;  /* 0x0002380001327983 */ /* 0x000ee20000300800 */
[----:B------:R-:W3:Y:S01]  /*66ef0*/  LDL.LU R51, [R1+0x23c] ;  /* 0x00023c0001337983 */ /* 0x000ee20000300800 */
[----:B------:R-:W-:Y:S02]  /*66f00*/  STL [R1+0x49b8], R2 ;  /* 0x0049b80201007387 */ /* 0x000fe40000100800 */
[----:B------:R-:W-:Y:S02]  /*66f10*/  STL [R1+0x49b4], R0 ;  /* 0x0049b40001007387 */ /* 0x000fe40000100800 */
[----:B------:R-:W-:-:S02]  /*66f20*/  IMAD.MOV.U32 R60, RZ, RZ, R59 ;  /* 0x000000ffff3c7224 */ /* 0x000fc400078e003b */
[----:B------:R-:W-:Y:S01]  /*66f30*/  IMAD.MOV.U32 R3, RZ, RZ, R58 ;  /* 0x000000ffff037224 */ /* 0x000fe200078e003a */
[C---:B--2---:R-:W-:Y:S08]  /*66f40*/  HMMA.16816.F32 R52, R12.reuse, R58, R52 ;  /* 0x0000003a0c34723c */ /* 0x044ff00000001834 */
[C---:B----4-:R-:W-:Y:S08]  /*66f50*/  HMMA.16816.F32 R8, R12.reuse, R18, R8 ;  /* 0x000000120c08723c */ /* 0x050ff00000001808 */
[C---:B---3--:R-:W-:Y:S08]  /*66f60*/  HMMA.16816.F32 R44, R12.reuse, R42, R44 ;  /* 0x0000002a0c2c723c */ /* 0x048ff0000000182c */
[C---:B------:R-:W-:Y:S01]  /*66f70*/  HMMA.16816.F32 R36, R12.reuse, R34, R36 ;  /* 0x000000220c24723c */ /* 0x040fe20000001824 */
[----:B------:R-:W-:Y:S01]  /*66f80*/  IMAD.MOV.U32 R61, RZ, RZ, R19 ;  /* 0x000000ffff3d7224 */ /* 0x000fe200078e0013 */
[----:B------:R-:W-:Y:S01]  /*66f90*/  STL.64 [R1+0x290], R52 ;  /* 0x0002903401007387 */ /* 0x000fe20000100a00 */
[----:B------:R0:W-:Y:S05]  /*66fa0*/  STL.64 [R1+0x298], R54 ;  /* 0x0002983601007387 */ /* 0x0001ea0000100a00 */
[C---:B------:R-:W-:Y:S01]  /*66fb0*/  HMMA.16816.F32 R28, R12.reuse, R26, R28 ;  /* 0x0000001a0c1c723c */ /* 0x040fe2000000181c */
[----:B0-----:R-:W2:Y:S01]  /*66fc0*/  LDL.LU.64 R54, [R1+0x4aa0] ;  /* 0x004aa00001367983 */ /* 0x001ea20000300a00 */
[----:B------:R-:W2:Y:S02]  /*66fd0*/  LDL.LU.64 R52, [R1+0x4a98] ;  /* 0x004a980001347983 */ /* 0x000ea40000300a00 */
[----:B------:R-:W3:Y:S02]  /*66fe0*/  LDL.LU R56, [R1+0x30] ;  /* 0x0000300001387983 */ /* 0x000ee40000300800 */
[----:B------:R-:W3:Y:S01]  /*66ff0*/  LDL.LU R57, [R1+0x34] ;  /* 0x0000340001397983 */ /* 0x000ee20000300800 */
[----:B------:R-:W3:Y:S01]  /*67000*/  LDL.LU R58, [R1+0x38] ;  /* 0x00003800013a7983 */ /* 0x000ee20000300800 */
[----:B------:R-:W3:Y:S02]  /*67010*/  LDL.LU R59, [R1+0x3c] ;  /* 0x00003c00013b7983 */ /* 0x000ee40000300800 */
[----:B------:R-:W-:Y:S02]  /*67020*/  STL [R1+0x49c0], R60 ;  /* 0x0049c03c01007387 */ /* 0x000fe40000100800 */
[----:B------:R-:W-:Y:S01]  /*67030*/  STL [R1+0x49bc], R3 ;  /* 0x0049bc0301007387 */ /* 0x000fe20000100800 */
[----:B------:R-:W-:Y:S01]  /*67040*/  STL.64 [R1+0x280], R8 ;  /* 0x0002800801007387 */ /* 0x000fe20000100a00 */
[----:B------:R0:W-:Y:S01]  /*67050*/  STL.64 [R1+0x288], R10 ;  /* 0x0002880a01007387 */ /* 0x0001e20000100a00 */
[----:B------:R-:W-:Y:S01]  /*67060*/  HMMA.16816.F32 R20, R12, R6, R20 ;  /* 0x000000060c14723c */ /* 0x000fe20000001814 */
[----:B------:R-:W-:-:S02]  /*67070*/  IMAD.MOV.U32 R0, RZ, RZ, R43 ;  /* 0x000000ffff007224 */ /* 0x000fc400078e002b */
[----:B------:R-:W-:Y:S01]  /*67080*/  IMAD.MOV.U32 R2, RZ, RZ, R42 ;  /* 0x000000ffff027224 */ /* 0x000fe200078e002a */
[----:B0-----:R-:W4:Y:S01]  /*67090*/  LDL.LU.64 R10, [R1+0x4a90] ;  /* 0x004a9000010a7983 */ /* 0x001f220000300a00 */
[----:B------:R-:W4:Y:S02]  /*670a0*/  LDL.LU.64 R8, [R1+0x4a88] ;  /* 0x004a880001087983 */ /* 0x000f240000300a00 */
[----:B------:R-:W2:Y:S02]  /*670b0*/  LDL.LU.64 R18, [R1+0x4a80] ;  /* 0x004a800001127983 */ /* 0x000ea40000300a00 */
[----:B------:R-:W2:Y:S01]  /*670c0*/  LDL.LU.64 R16, [R1+0x4a78] ;  /* 0x004a780001107983 */ /* 0x000ea20000300a00 */
[----:B------:R-:W-:Y:S01]  /*670d0*/  STL [R1+0x49c4], R61 ;  /* 0x0049c43d01007387 */ /* 0x000fe20000100800 */
[----:B------:R-:W-:Y:S02]  /*670e0*/  STL.64 [R1+0x270], R44 ;  /* 0x0002702c01007387 */ /* 0x000fe40000100a00 */
[----:B------:R0:W-:Y:S02]  /*670f0*/  STL.64 [R1+0x278], R46 ;  /* 0x0002782e01007387 */ /* 0x0001e40000100a00 */
[----:B------:R-:W-:-:S02]  /*67100*/  IMAD.MOV.U32 R3, RZ, RZ, R35 ;  /* 0x000000ffff037224 */ /* 0x000fc400078e0023 */
[----:B------:R-:W-:Y:S01]  /*67110*/  IMAD.MOV.U32 R60, RZ, RZ, R34 ;  /* 0x000000ffff3c7224 */ /* 0x000fe200078e0022 */
[----:B0-----:R-:W2:Y:S01]  /*67120*/  LDL.LU.64 R46, [R1+0x4a70] ;  /* 0x004a7000012e7983 */ /* 0x001ea20000300a00 */
[----:B------:R-:W2:Y:S02]  /*67130*/  LDL.LU.64 R44, [R1+0x4a68] ;  /* 0x004a6800012c7983 */ /* 0x000ea40000300a00 */
[----:B------:R-:W2:Y:S02]  /*67140*/  LDL.LU.64 R42, [R1+0x4a60] ;  /* 0x004a6000012a7983 */ /* 0x000ea40000300a00 */
[----:B------:R-:W2:Y:S01]  /*67150*/  LDL.LU.64 R40, [R1+0x4a58] ;  /* 0x004a580001287983 */ /* 0x000ea20000300a00 */
[----:B------:R-:W-:Y:S01]  /*67160*/  STL [R1+0x49cc], R0 ;  /* 0x0049cc0001007387 */ /* 0x000fe20000100800 */
[----:B------:R0:W-:Y:S02]  /*67170*/  STL [R1+0x49c8], R2 ;  /* 0x0049c80201007387 */ /* 0x0001e40000100800 */
[----:B------:R-:W-:Y:S02]  /*67180*/  STL.64 [R1+0x260], R36 ;  /* 0x0002602401007387 */ /* 0x000fe40000100a00 */
[----:B------:R1:W-:Y:S02]  /*67190*/  STL.64 [R1+0x268], R38 ;  /* 0x0002682601007387 */ /* 0x0003e40000100a00 */
[----:B------:R-:W-:-:S02]  /*671a0*/  IMAD.MOV.U32 R61, RZ, RZ, R27 ;  /* 0x000000ffff3d7224 */ /* 0x000fc400078e001b */
[----:B0-----:R-:W-:Y:S01]  /*671b0*/  IMAD.MOV.U32 R2, RZ, RZ, R26 ;  /* 0x000000ffff027224 */ /* 0x001fe200078e001a */
[----:B-1----:R-:W2:Y:S01]  /*671c0*/  LDL.LU.64 R38, [R1+0x4a50] ;  /* 0x004a500001267983 */ /* 0x002ea20000300a00 */
[----:B------:R-:W2:Y:S02]  /*671d0*/  LDL.LU.64 R34, [R1+0x4a48] ;  /* 0x004a480001227983 */ /* 0x000ea40000300a00 */
[----:B------:R-:W-:Y:S02]  /*671e0*/  STL [R1+0x49d4], R3 ;  /* 0x0049d40301007387 */ /* 0x000fe40000100800 */
[----:B------:R-:W-:Y:S01]  /*671f0*/  STL [R1+0x49d0], R60 ;  /* 0x0049d03c01007387 */ /* 0x000fe20000100800 */
[----:B------:R-:W-:Y:S01]  /*67200*/  STL.64 [R1+0x250], R28 ;  /* 0x0002501c01007387 */ /* 0x000fe20000100a00 */
[----:B------:R0:W-:Y:S02]  /*67210*/  STL.64 [R1+0x258], R30 ;  /* 0x0002581e01007387 */ /* 0x0001e40000100a00 */
[----:B------:R-:W-:Y:S01]  /*67220*/  IMAD.MOV.U32 R0, RZ, RZ, R7 ;  /* 0x000000ffff007224 */ /* 0x000fe200078e0007 */
[----:B0-----:R-:W4:Y:S01]  /*67230*/  LDL.LU.64 R30, [R1+0x4a40] ;  /* 0x004a4000011e7983 */ /* 0x001f220000300a00 */
[----:B------:R-:W2:Y:S02]  /*67240*/  LDL.LU.64 R26, [R1+0x4a38] ;  /* 0x004a3800011a7983 */ /* 0x000ea40000300a00 */
[----:B------:R-:W2:Y:S02]  /*67250*/  LDL.LU.64 R24, [R1+0x4a30] ;  /* 0x004a300001187983 */ /* 0x000ea40000300a00 */
[----:B------:R-:W-:Y:S01]  /*67260*/  STL [R1+0x49d8], R2 ;  /* 0x0049d80201007387 */ /* 0x000fe20000100800 */
[----:B------:R-:W-:Y:S01]  /*67270*/  STL.64 [R1+0x240], R20 ;  /* 0x0002401401007387 */ /* 0x000fe20000100a00 */
[----:B------:R0:W-:Y:S02]  /*67280*/  STL.64 [R1+0x248], R22 ;  /* 0x0002481601007387 */ /* 0x0001e40000100a00 */
[----:B------:R-:W-:Y:S01]  /*67290*/  IMAD.MOV.U32 R60, RZ, RZ, R6 ;  /* 0x000000ffff3c7224 */ /* 0x000fe200078e0006 */
[----:B0-----:R-:W3:Y:S01]  /*672a0*/  LDL.LU.64 R22, [R1+0x4a28] ;  /* 0x004a280001167983 */ /* 0x001ee20000300a00 */
[----:B------:R-:W2:Y:S02]  /*672b0*/  LDL.LU.64 R20, [R1+0x4a20] ;  /* 0x004a200001147983 */ /* 0x000ea40000300a00 */
[----:B------:R-:W2:Y:S02]  /*672c0*/  LDL.LU.64 R6, [R1+0x4a18] ;  /* 0x004a180001067983 */ /* 0x000ea40000300a00 */
[C---:B--2---:R-:W-:Y:S11]  /*672d0*/  HMMA.16816.F32 R48, R12.reuse, R6, R48 ;  /* 0x000000060c30723c */ /* 0x044ff60000001830 */
[----:B------:R-:W-:Y:S11]  /*672e0*/  @!UPT UIADD3 URZ, URZ, URZ, URZ ;  /* 0x0000003f3f3ff290 */ /* 0x000ff6000fffe03f */
[----:B------:R-:W-:Y:S01]  /*672f0*/  @!UPT UIADD3 URZ, URZ, URZ, URZ ;  /* 0x0000003f3f3ff290 */ /* 0x000fe2000fffe03f */
[----:B------:R-:W-:Y:S01]  /*67300*/  STL.64 [R1+0x230], R48 ;  /* 0x0002303001007387 */ /* 0x000fe20000100a00 */
[----:B------:R0:W-:Y:S03]  /*67310*/  STL.64 [R1+0x238], R50 ;  /* 0x0002383201007387 */ /* 0x0001e60000100a00 */
[----:B0-----:R-:W2:Y:S01]  /*67320*/  LDL.LU.64 R50, [R1+0x4a10] ;  /* 0x004a100001327983 */ /* 0x001ea20000300a00 */
[----:B------:R-:W-:Y:S02]  /*67330*/  IMAD.MOV.U32 R2, RZ, RZ, R6 ;  /* 0x000000ffff027224 */ /* 0x000fe400078e0006 */
[----:B------:R-:W-:Y:S02]  /*67340*/  IMAD.MOV.U32 R3, RZ, RZ, R7 ;  /* 0x000000ffff037224 */ /* 0x000fe400078e0007 */
[----:B------:R-:W3:Y:S01]  /*67350*/  LDL.LU.64 R6, [R1+0x4a08] ;  /* 0x004a080001067983 */ /* 0x000ee20000300a00 */
[----:B------:R-:W3:Y:S01]  /*67360*/  LDL.LU.64 R4, [R1+0x4a00] ;  /* 0x004a000001047983 */ /* 0x000ee20000300a00 */
[----:B--2---:R-:W-:Y:S02]  /*67370*/  HMMA.16816.F32 R12, R12, R50, R52 ;  /* 0x000000320c0c723c */ /* 0x004fe40000001834 */
[----:B------:R-:W2:Y:S01]  /*67380*/  LDL.LU.64 R54, [R1+0x49f8] ;  /* 0x0049f80001367983 */ /* 0x000ea20000300a00 */
[----:B------:R-:W2:Y:S05]  /*67390*/  LDL.LU.64 R52, [R1+0x49f0] ;  /* 0x0049f00001347983 */ /* 0x000eaa0000300a00 */
[C---:B---3--:R-:W-:Y:S11]  /*673a0*/  HMMA.16816.F32 R56, R4.reuse, R22, R56 ;  /* 0x000000160438723c */ /* 0x048ff60000001838 */
[----:B------:R-:W-:Y:S04]  /*673b0*/  @!UPT UIADD3 URZ, URZ, URZ, URZ ;  /* 0x0000003f3f3ff290 */ /* 0x000fe8000fffe03f */
        /* <DEDUP_REMOVED lines=8> */
[----:B0-----:R-:W2:Y:S01]  /*67440*/  LDL.LU.64 R58, [R1+0x49e8] ;  /* 0x0049e800013a7983 */ /* 0x001ea20000300a00 */
[----:B------:R-:W2:Y:S01]  /*67450*/  LDL.LU.64 R56, [R1+0x49e0] ;  /* 0x0049e00001387983 */ /* 0x000ea20000300a00 */
[C---:B----4-:R-:W-:Y:S08]  /*67460*/  HMMA.16816.F32 R28, R4.reuse, R30, R8 ;  /* 0x0000001e041c723c */ /* 0x050ff00000001808 */
[C---:B------:R-:W-:Y:S01]  /*67470*/  HMMA.16816.F32 R8, R4.reuse, R34, R16 ;  /* 0x000000220408723c */ /* 0x040fe20000001810 */
[----:B------:R-:W-:Y:S04]  /*67480*/  LDSM.16.M88.4 R16, [R40+0x8880] ;  /* 0x008880002810783b */ /* 0x000fe80000000200 */
[----:B------:R-:W-:Y:S03]  /*67490*/  LDSM.16.M88.4 R32, [R40+0xa880] ;  /* 0x00a880002820783b */ /* 0x000fe60000000200 */
[C---:B---3--:R-:W-:Y:S08]  /*674a0*/  HMMA.16816.F32 R12, R4.reuse, R26, R12 ;  /* 0x0000001a040c723c */ /* 0x048ff0000000180c */
[C---:B--2---:R-:W-:Y:S01]  /*674b0*/  HMMA.16816.F32 R56, R4.reuse, R38, R56 ;  /* 0x000000260438723c */ /* 0x044fe20000001838 */
[----:B------:R-:W0:Y:S11]  /*674c0*/  LDSM.16.MT88.4 R36, [R41+0x4000] ;  /* 0x004000002924783b */ /* 0x000e360000004200 */
[----:B------:R-:W-:Y:S03]  /*674d0*/  @!UPT UIADD3 URZ, URZ, URZ, URZ ;  /* 0x0000003f3f3ff290 */ /* 0x000fe6000fffe03f */
[----:B------:R-:W-:Y:S01]  /*674e0*/  STL.64 [R1+0x20], R12 ;  /* 0x0000200c01007387 */ /* 0x000fe20000100a00 */
[----:B------:R-:W-:Y:S02]  /*674f0*/  STL.64 [R1+0x28], R14 ;  /* 0x0000280e01007387 */ /* 0x000fe40000100a00 */
[----:B------:R-:W-:Y:S02]  /*67500*/  STL.64 [R1+0x10], R28 ;  /* 0x0000101c01007387 */ /* 0x000fe40000100a00 */
[----:B------:R-:W-:Y:S01]  /*67510*/  STL.64 [R1+0x18], R30 ;  /* 0x0000181e01007387 */ /* 0x000fe20000100a00 */
[----:B------:R-:W-:Y:S01]  /*67520*/  STL.64 [R1], R8 ;  /* 0x0000000801007387 */ /* 0x000fe20000100a00 */
[----:B------:R1:W-:Y:S03]  /*67530*/  STL.64 [R1+0x8], R10 ;  /* 0x0000080a01007387 */ /* 0x0003e60000100a00 */
[----:B------:R-:W-:Y:S01]  /*67540*/  LDSM.16.M88.4 R28, [R40+0xa080] ;  /* 0x00a08000281c783b */ /* 0x000fe20000000200 */
[----:B-1----:R-:W-:Y:S03]  /*67550*/  HMMA.16816.F32 R8, R4, R42, R52 ;  /* 0x0000002a0408723c */ /* 0x002fe60000001834 */
[----:B------:R-:W-:Y:S01]  /*67560*/  STL [R1+0x439c], R56 ;  /* 0x00439c3801007387 */ /* 0x000fe20000100800 */
[----:B------:R-:W-:Y:S02]  /*67570*/  STL [R1+0x4398], R57 ;  /* 0x0043983901007387 */ /* 0x000fe40000100800 */
[----:B------:R-:W-:Y:S02]  /*67580*/  STL [R1+0x4394], R58 ;  /* 0x0043943a01007387 */ /* 0x000fe40000100800 */
[----:B------:R-:W-:Y:S02]  /*67590*/  STL [R1+0x4390], R59 ;  /* 0x0043903b01007387 */ /* 0x000fe40000100800 */
[----:B------:R-:W-:-:S02]  /*675a0*/  IMAD.MOV.U32 R14, RZ, RZ, R21 ;  /* 0x000000ffff0e7224 */ /* 0x000fc400078e0015 */
[----:B------:R-:W-:Y:S02]  /*675b0*/  IMAD.MOV.U32 R15, RZ, RZ, R20 ;  /* 0x000000ffff0f7224 */ /* 0x000fe400078e0014 */
[----:B------:R-:W-:Y:S01]  /*675c0*/  IMAD.MOV.U32 R12, RZ, RZ, R25 ;  /* 0x000000ffff0c7224 */ /* 0x000fe200078e0019 */
[----:B------:R-:W-:Y:S01]  /*675d0*/  LDSM.16.M88.4 R20, [R40+0x9080] ;  /* 0x009080002814783b */ /* 0x000fe20000000200 */
[----:B------:R-:W-:Y:S02]  /*675e0*/  IMAD.MOV.U32 R13, RZ, RZ, R24 ;  /* 0x000000ffff0d7224 */ /* 0x000fe400078e0018 */
[----:B------:R-:W-:Y:S01]  /*675f0*/  LDSM.16.M88.4 R24, [R40+0x9880] ;  /* 0x009880002818783b */ /* 0x000fe20000000200 */
[----:B------:R-:W-:Y:S04]  /*67600*/  LDSM.16.M88.4 R52, [R40+0xe080] ;  /* 0x00e080002834783b */ /* 0x000fe80000000200 */
[----:B------:R-:W-:Y:S01]  /*67610*/  STL.64 [R1+0x858], R10 ;  /* 0x0008580a01007387 */ /* 0x000fe20000100a00 */
[----:B------:R-:W-:-:S02]  /*67620*/  IMAD.MOV.U32 R48, RZ, RZ, R8 ;  /* 0x000000ffff307224 */ /* 0x000fc400078e0008 */
[----:B------:R-:W-:Y:S02]  /*67630*/  IMAD.MOV.U32 R49, RZ, RZ, R9 ;  /* 0x000000ffff317224 */ /* 0x000fe400078e0009 */
[----:B------:R-:W1:Y:S01]  /*67640*/  LDSM.16.M88.4 R8, [R40+0x8080] ;  /* 0x008080002808783b */ /* 0x000e620000000200 */
[----:B------:R-:W-:Y:S01]  /*67650*/  HMMA.16816.F32 R12, R4, R46, R12 ;  /* 0x0000002e040c723c */ /* 0x000fe2000000180c */
[----:B------:R-:W-:Y:S02]  /*67660*/  STL.64 [R1+0x48f0], R50 ;  /* 0x0048f03201007387 */ /* 0x000fe40000100a00 */
[----:B------:R-:W-:Y:S01]  /*67670*/  STL.64 [R1+0x48e8], R48 ;  /* 0x0048e83001007387 */ /* 0x000fe20000100a00 */
[----:B0-----:R-:W-:Y:S01]  /*67680*/  STL.64 [R1+0x48e0], R38 ;  /* 0x0048e02601007387 */ /* 0x001fe20000100a00 */
[----:B------:R-:W-:Y:S03]  /*67690*/  STL.64 [R1+0x48d8], R36 ;  /* 0x0048d82401007387 */ /* 0x000fe60000100a00 */
[----:B-1----:R-:W-:Y:S01]  /*676a0*/  STL [R1+0x42e4], R10 ;  /* 0x0042e40a01007387 */ /* 0x002fe20000100800 */
[----:B------:R-:W-:Y:S02]  /*676b0*/  STL [R1+0x42e0], R11 ;  /* 0x0042e00b01007387 */ /* 0x000fe40000100800 */
[----:B------:R-:W-:Y:S02]  /*676c0*/  STL [R1+0x4320], R18 ;  /* 0x0043201201007387 */ /* 0x000fe40000100800 */
[----:B------:R-:W-:Y:S01]  /*676d0*/  STL [R1+0x42e8], R19 ;  /* 0x0042e81301007387 */ /* 0x000fe20000100800 */
[----:B------:R-:W-:Y:S01]  /*676e0*/  STL.64 [R1+0x48f8], R16 ;  /* 0x0048f81001007387 */ /* 0x000fe20000100a00 */
[----:B------:R-:W-:Y:S02]  /*676f0*/  STL.64 [R1+0x4908], R22 ;  /* 0x0049081601007387 */ /* 0x000fe40000100a00 */
[----:B------:R-:W-:Y:S02]  /*67700*/  STL.64 [R1+0x4900], R20 ;  /* 0x0049001401007387 */ /* 0x000fe40000100a00 */
[----:B------:R-:W-:Y:S01]  /*67710*/  STL [R1+0x4328], R26 ;  /* 0x0043281a01007387 */ /* 0x000fe20000100800 */
[----:B------:R-:W-:Y:S01]  /*67720*/  STL [R1+0x4324], R27 ;  /* 0x0043241b01007387 */ /* 0x000fe20000100800 */
[----:B------:R-:W-:Y:S02]  /*67730*/  STL.64 [R1+0x4910], R24 ;  /* 0x0049101801007387 */ /* 0x000fe40000100a00 */
[----:B------:R-:W-:Y:S02]  /*67740*/  STL [R1+0x4330], R30 ;  /* 0x0043301e01007387 */ /* 0x000fe40000100800 */
[----:B------:R-:W-:Y:S01]  /*67750*/  STL [R1+0x432c], R31 ;  /* 0x00432c1f01007387 */ /* 0x000fe20000100800 */
[----:B------:R-:W-:Y:S01]  /*67760*/  STL.64 [R1+0x4918], R28 ;  /* 0x0049181c01007387 */ /* 0x000fe20000100a00 */
[----:B------:R-:W-:Y:S02]  /*67770*/  STL [R1+0x4338], R34 ;  /* 0x0043382201007387 */ /* 0x000fe40000100800 */
[----:B------:R-:W-:Y:S02]  /*67780*/  STL [R1+0x4334], R35 ;  /* 0x0043342301007387 */ /* 0x000fe40000100800 */
[----:B------:R-:W-:Y:S02]  /*67790*/  STL.64 [R1+0x4920], R32 ;  /* 0x0049202001007387 */ /* 0x000fe40000100a00 */
[----:B------:R-:W-:-:S02]  /*677a0*/  IMAD.MOV.U32 R56, RZ, RZ, R13 ;  /* 0x000000ffff387224 */ /* 0x000fc400078e000d */
[----:B------:R-:W-:Y:S01]  /*677b0*/  IMAD.MOV.U32 R57, RZ, RZ, R14 ;  /* 0x000000ffff397224 */ /* 0x000fe200078e000e */
[----:B------:R-:W-:Y:S01]  /*677c0*/  STL [R1+0x810], R12 ;  /* 0x0008100c01007387 */ /* 0x000fe20000100800 */
[----:B------:R-:W-:Y:S02]  /*677d0*/  IMAD.MOV.U32 R58, RZ, RZ, R15 ;  /* 0x000000ffff3a7224 */ /* 0x000fe400078e000f */
[----:B------:R-:W0:Y:S01]  /*677e0*/  LDSM.16.M88.4 R12, [R40+0xb080] ;  /* 0x00b08000280c783b */ /* 0x000e220000000200 */
[----:B------:R-:W1:Y:S04]  /*677f0*/  LDSM.16.M88.4 R16, [R40+0xc080] ;  /* 0x00c080002810783b */ /* 0x000e680000000200 */
[----:B------:R-:W-:Y:S01]  /*67800*/  STL [R1+0x4990], R58 ;  /* 0x0049903a01007387 */ /* 0x000fe20000100800 */
[----:B------:R-:W-:Y:S02]  /*67810*/  STL.64 [R1+0x4988], R56 ;  /* 0x0049883801007387 */ /* 0x000fe40000100a00 */
[----:B------:R-:W-:Y:S02]  /*67820*/  STL.64 [R1+0x4828], R44 ;  /* 0x0048282c01007387 */ /* 0x000fe40000100a00 */
[----:B------:R-:W2:Y:S04]  /*67830*/  LDSM.16.M88.4 R44, [R40+0xb880] ;  /* 0x00b88000282c783b */ /* 0x000ea80000000200 */
[----:B0-----:R-:W-:Y:S01]  /*67840*/  STL [R1+0x42bc], R14 ;  /* 0x0042bc0e01007387 */ /* 0x001fe20000100800 */
[----:B-1----:R-:W-:-:S02]  /*67850*/  IMAD.MOV.U32 R11, RZ, RZ, R16 ;  /* 0x000000ffff0b7224 */ /* 0x002fc400078e0010 */
[----:B------:R-:W-:Y:S02]  /*67860*/  IMAD.MOV.U32 R10, RZ, RZ, R17 ;  /* 0x000000ffff0a7224 */ /* 0x000fe400078e0011 */
[----:B------:R-:W-:Y:S01]  /*67870*/  STL [R1+0x42b8], R15 ;  /* 0x0042b80f01007387 */ /* 0x000fe20000100800 */
[----:B------:R-:W-:Y:S01]  /*67880*/  STL.64 [R1+0x140], R16 ;  /* 0x0001401001007387 */ /* 0x000fe20000100a00 */
[----:B------:R-:W-:Y:S02]  /*67890*/  STL.64 [R1+0x148], R18 ;  /* 0x0001481201007387 */ /* 0x000fe40000100a00 */
[----:B------:R-:W0:Y:S04]  /*678a0*/  LDSM.16.M88.4 R16, [R40+0xc880] ;  /* 0x00c880002810783b */ /* 0x000e280000000200 */
[----:B------:R-:W-:Y:S01]  /*678b0*/  STL.64 [R1+0x4930], R10 ;  /* 0x0049300a01007387 */ /* 0x000fe20000100a00 */
[----:B------:R-:W-:Y:S02]  /*678c0*/  STL.64 [R1+0x4928], R8 ;  /* 0x0049280801007387 */ /* 0x000fe40000100a00 */
[----:B------:R-:W1:Y:S04]  /*678d0*/  LDSM.16.M88.4 R8, [R40+0xd080] ;  /* 0x00d080002808783b */ /* 0x000e680000000200 */
[----:B--2---:R-:W-:Y:S01]  /*678e0*/  STL.64 [R1+0x150], R44 ;  /* 0x0001502c01007387 */ /* 0x004fe20000100a00 */
[----:B0-----:R-:W-:Y:S01]  /*678f0*/  STL.64 [R1+0x130], R16 ;  /* 0x0001301001007387 */ /* 0x001fe20000100a00 */
[----:B------:R-:W-:Y:S02]  /*67900*/  STL.64 [R1+0x138], R18 ;  /* 0x0001381201007387 */ /* 0x000fe40000100a00 */
[----:B------:R-:W-:Y:S02]  /*67910*/  STL.64 [R1+0x158], R46 ;  /* 0x0001582e01007387 */ /* 0x000fe40000100a00 */
[----:B-1----:R-:W-:Y:S01]  /*67920*/  STL.64 [R1+0x120], R8 ;  /* 0x0001200801007387 */ /* 0x002fe20000100a00 */
[----:B------:R-:W-:Y:S02]  /*67930*/  STL.64 [R1+0x128], R10 ;  /* 0x0001280a01007387 */ /* 0x000fe40000100a00 */
[----:B------:R-:W0:Y:S04]  /*67940*/  LDSM.16.M88.4 R8, [R40+0xd880] ;  /* 0x00d880002808783b */ /* 0x000e280000000200 */
[----:B------:R-:W-:Y:S02]  /*67950*/  STL.64 [R1+0x4938], R44 ;  /* 0x0049382c01007387 */ /* 0x000fe40000100a00 */
[----:B------:R-:W-:-:S02]  /*67960*/  IMAD.MOV.U32 R50, RZ, RZ, R2 ;  /* 0x000000ffff327224 */ /* 0x000fc400078e0002 */
[----:B------:R-:W-:Y:S01]  /*67970*/  IMAD.MOV.U32 R51, RZ, RZ, R3 ;  /* 0x000000ffff337224 */ /* 0x000fe200078e0003 */
[----:B------:R-:W2:Y:S04]  /*67980*/  LDL.LU R2, [R1+0x49d8] ;  /* 0x0049d80001027983 */ /* 0x000ea80000300800 */
[----:B0-----:R-:W-:Y:S01]  /*67990*/  STL.64 [R1+0x110], R8 ;  /* 0x0001100801007387 */ /* 0x001fe20000100a00 */
[----:B------:R0:W-:Y:S02]  /*679a0*/  STL.64 [R1+0x118], R10 ;  /* 0x0001180a01007387 */ /* 0x0001e40000100a00 */
[----:B------:R-:W3:Y:S02]  /*679b0*/  LDL.LU R3, [R1+0x49d4] ;  /* 0x0049d40001037983 */ /* 0x000ee40000300800 */
[----:B------:R1:W-:Y:S01]  /*679c0*/  STL.64 [R1+0x4940], R50 ;  /* 0x0049403201007387 */ /* 0x0003e20000100a00 */
[----:B------:R-:W4:Y:S01]  /*679d0*/  LDL.LU R16, [R1+0x7c0] ;  /* 0x0007c00001107983 */ /* 0x000f220000300800 */
[----:B------:R-:W4:Y:S02]  /*679e0*/  LDL.LU R17, [R1+0x7c4] ;  /* 0x0007c40001117983 */ /* 0x000f240000300800 */
[----:B------:R-:W2:Y:S02]  /*679f0*/  LDL.LU R18, [R1+0x7c8] ;  /* 0x0007c80001127983 */ /* 0x000ea40000300800 */
[----:B------:R-:W2:Y:S02]  /*67a00*/  LDL.LU R19, [R1+0x7cc] ;  /* 0x0007cc0001137983 */ /* 0x000ea40000300800 */
[----:B------:R-:W-:-:S02]  /*67a10*/  IMAD.MOV.U32 R22, RZ, RZ, R60 ;  /* 0x000000ffff167224 */ /* 0x000fc400078e003c */
[----:B------:R-:W-:Y:S01]  /*67a20*/  IMAD.MOV.U32 R23, RZ, RZ, R0 ;  /* 0x000000ffff177224 */ /* 0x000fe200078e0000 */
[----:B--2---:R-:W-:Y:S01]  /*67a30*/  STL.64 [R1+0x4950], R18 ;  /* 0x0049501201007387 */ /* 0x004fe20000100a00 */
[----:B----4-:R2:W-:Y:S02]  /*67a40*/  STL.64 [R1+0x4948], R16 ;  /* 0x0049481001007387 */ /* 0x0105e40000100a00 */
[----:B------:R-:W0:Y:S02]  /*67a50*/  LDL.LU R60, [R1+0x49d0] ;  /* 0x0049d000013c7983 */ /* 0x000e240000300800 */
[----:B------:R-:W1:Y:S01]  /*67a60*/  LDL.LU R0, [R1+0x49cc] ;  /* 0x0049cc0001007983 */ /* 0x000e620000300800 */
[----:B------:R4:W-:Y:S01]  /*67a70*/  STL.64 [R1+0x4958], R22 ;  /* 0x0049581601007387 */ /* 0x0009e20000100a00 */
[----:B------:R-:W2:Y:S02]  /*67a80*/  LDL.LU R24, [R1+0x7d0] ;  /* 0x0007d00001187983 */ /* 0x000ea40000300800 */
[----:B------:R-:W2:Y:S02]  /*67a90*/  LDL.LU R25, [R1+0x7d4] ;  /* 0x0007d40001197983 */ /* 0x000ea40000300800 */
[----:B------:R-:W2:Y:S01]  /*67aa0*/  LDL.LU R26, [R1+0x7d8] ;  /* 0x0007d800011a7983 */ /* 0x000ea20000300800 */
[----:B------:R-:W2:Y:S01]  /*67ab0*/  LDL.LU R27, [R1+0x7dc] ;  /* 0x0007dc00011b7983 */ /* 0x000ea20000300800 */
[----:B------:R-:W-:-:S02]  /*67ac0*/  IMAD.MOV.U32 R30, RZ, RZ, R2 ;  /* 0x000000ffff1e7224 */ /* 0x000fc400078e0002 */
[----:B------:R-:W-:Y:S01]  /*67ad0*/  IMAD.MOV.U32 R31, RZ, RZ, R61 ;  /* 0x000000ffff1f7224 */ /* 0x000fe200078e003d */
[----:B--2---:R-:W-:Y:S01]  /*67ae0*/  STL.64 [R1+0x4968], R26 ;  /* 0x0049681a01007387 */ /* 0x004fe20000100a00 */
[----:B------:R-:W-:Y:S02]  /*67af0*/  STL.64 [R1+0x4960], R24 ;  /* 0x0049601801007387 */ /* 0x000fe40000100a00 */
[----:B------:R-:W2:Y:S02]  /*67b00*/  LDL.LU R2, [R1+0x49c8] ;  /* 0x0049c80001027983 */ /* 0x000ea40000300800 */
[----:B------:R-:W4:Y:S01]  /*67b10*/  LDL.LU R61, [R1+0x49c4] ;  /* 0x0049c400013d7983 */ /* 0x000f220000300800 */
[----:B------:R-:W-:Y:S01]  /*67b20*/  STL.64 [R1+0x4970], R30 ;  /* 0x0049701e01007387 */ /* 0x000fe20000100a00 */
[----:B------:R-:W4:Y:S02]  /*67b30*/  LDL.LU R32, [R1+0x7e0] ;  /* 0x0007e00001207983 */ /* 0x000f240000300800 */
[----:B------:R-:W4:Y:S02]  /*67b40*/  LDL.LU R33, [R1+0x7e4] ;  /* 0x0007e40001217983 */ /* 0x000f240000300800 */
[----:B------:R-:W4:Y:S01]  /*67b50*/  LDL.LU R34, [R1+0x7e8] ;  /* 0x0007e80001227983 */ /* 0x000f220000300800 */
[----:B------:R-:W4:Y:S01]  /*67b60*/  LDL.LU R35, [R1+0x7ec] ;  /* 0x0007ec0001237983 */ /* 0x000f220000300800 */
[----:B0-----:R-:W-:-:S02]  /*67b70*/  IMAD.MOV.U32 R10, RZ, RZ, R60 ;  /* 0x000000ffff0a7224 */ /* 0x001fc400078e003c */
[----:B---3--:R-:W-:Y:S02]  /*67b80*/  IMAD.MOV.U32 R11, RZ, RZ, R3 ;  /* 0x000000ffff0b7224 */ /* 0x008fe400078e0003 */
[----:B-1----:R-:W-:Y:S02]  /*67b90*/  IMAD.MOV.U32 R51, RZ, RZ, R0 ;  /* 0x000000ffff337224 */ /* 0x002fe400078e0000 */
[----:B--2---:R-:W-:Y:S01]  /*67ba0*/  IMAD.MOV.U32 R50, RZ, RZ, R2 ;  /* 0x000000ffff327224 */ /* 0x004fe200078e0002 */
[----:B----4-:R-:W-:Y:S01]  /*67bb0*/  STL.64 [R1+0x4980], R34 ;  /* 0x0049802201007387 */ /* 0x010fe20000100a00 */
[----:B------:R-:W-:Y:S02]  /*67bc0*/  STL.64 [R1+0x4978], R32 ;  /* 0x0049782001007387 */ /* 0x000fe40000100a00 */
[----:B------:R-:W2:Y:S02]  /*67bd0*/  LDL.LU R60, [R1+0x49c0] ;  /* 0x0049c000013c7983 */ /* 0x000ea40000300800 */
[----:B------:R-:W3:Y:S01]  /*67be0*/  LDL.LU R3, [R1+0x49bc] ;  /* 0x0049bc0001037983 */ /* 0x000ee20000300800 */
[----:B------:R0:W-:Y:S01]  /*67bf0*/  STL.64 [R1+0x4998], R10 ;  /* 0x0049980a01007387 */ /* 0x0001e20000100a00 */
[----:B------:R-:W4:Y:S02]  /*67c00*/  LDL.LU R2, [R1+0x49b8] ;  /* 0x0049b80001027983 */ /* 0x000f240000300800 */
[----:B------:R-:W2:Y:S02]  /*67c10*/  LDL.LU R0, [R1+0x49b4] ;  /* 0x0049b40001007983 */ /* 0x000ea40000300800 */
[----:B------:R-:W3:Y:S01]  /*67c20*/  LDL.LU R16, [R1+0x8f0] ;  /* 0x0008f00001107983 */ /* 0x000ee20000300800 */
[----:B------:R-:W3:Y:S01]  /*67c30*/  LDL.LU R17, [R1+0x8f4] ;  /* 0x0008f40001117983 */ /* 0x000ee20000300800 */
[----:B------:R-:W3:Y:S02]  /*67c40*/  LDL.LU R18, [R1+0x8f8] ;  /* 0x0008f80001127983 */ /* 0x000ee40000300800 */
[----:B------:R-:W3:Y:S02]  /*67c50*/  LDL.LU R19, [R1+0x8fc] ;  /* 0x0008fc0001137983 */ /* 0x000ee40000300800 */
[----:B------:R-:W3:Y:S02]  /*67c60*/  LDL.LU R22, [R1+0xb8] ;  /* 0x0000b80001167983 */ /* 0x000ee40000300800 */
[----:B------:R-:W-:-:S02]  /*67c70*/  IMAD.MOV.U32 R23, RZ, RZ, R61 ;  /* 0x000000ffff177224 */ /* 0x000fc400078e003d */
[----:B------:R-:W3:Y:S01]  /*67c80*/  LDL.LU R61, [R1+0x49b0] ;  /* 0x0049b000013d7983 */ /* 0x000ee20000300800 */
[----:B----4-:R-:W-:Y:S02]  /*67c90*/  IMAD.MOV.U32 R59, RZ, RZ, R2 ;  /* 0x000000ffff3b7224 */ /* 0x010fe400078e0002 */
[----:B--2---:R-:W-:Y:S02]  /*67ca0*/  IMAD.MOV.U32 R58, RZ, RZ, R0 ;  /* 0x000000ffff3a7224 */ /* 0x004fe400078e0000 */
[----:B------:R-:W2:Y:S01]  /*67cb0*/  LDL.LU R0, [R1+0x49ac] ;  /* 0x0049ac0001007983 */ /* 0x000ea20000300800 */
[----:B------:R-:W3:Y:S02]  /*67cc0*/  LDL.LU R2, [R1+0x49a8] ;  /* 0x0049a80001027983 */ /* 0x000ee40000300800 */
[----:B------:R-:W2:Y:S02]  /*67cd0*/  LDL.LU R8, [R1+0x840] ;  /* 0x0008400001087983 */ /* 0x000ea40000300800 */
[----:B------:R-:W2:Y:S01]  /*67ce0*/  LDL.LU R9, [R1+0x844] ;  /* 0x0008440001097983 */ /* 0x000ea20000300800 */
[----:B0-----:R-:W2:Y:S01]  /*67cf0*/  LDL.LU R10, [R1+0x848] ;  /* 0x00084800010a7983 */ /* 0x001ea20000300800 */
[----:B------:R-:W2:Y:S02]  /*67d00*/  LDL.LU R11, [R1+0x84c] ;  /* 0x00084c00010b7983 */ /* 0x000ea40000300800 */
[----:B------:R-:W3:Y:S02]  /*67d10*/  LDL.LU R24, [R1+0x820] ;  /* 0x0008200001187983 */ /* 0x000ee40000300800 */
[----:B------:R-:W3:Y:S01]  /*67d20*/  LDL.LU R25, [R1+0x824] ;  /* 0x0008240001197983 */ /* 0x000ee20000300800 */
[----:B------:R-:W3:Y:S01]  /*67d30*/  LDL.LU R26, [R1+0x828] ;  /* 0x00082800011a7983 */ /* 0x000ee20000300800 */
[----:B------:R-:W3:Y:S02]  /*67d40*/  LDL.LU R27, [R1+0x82c] ;  /* 0x00082c00011b7983 */ /* 0x000ee40000300800 */
[----:B---3--:R-:W-:-:S02]  /*67d50*/  IMAD.MOV.U32 R30, RZ, RZ, R3 ;  /* 0x000000ffff1e7224 */ /* 0x008fc400078e0003 */
[----:B------:R-:W-:Y:S01]  /*67d60*/  IMAD.MOV.U32 R31, RZ, RZ, R60 ;  /* 0x000000ffff1f7224 */ /* 0x000fe200078e003c */
        /* <DEDUP_REMOVED lines=14> */
[----:B------:R-:W-:Y:S02]  /*67e50*/  STL.64 [R1+0x100], R52 ;  /* 0x0001003401007387 */ /* 0x000fe40000100a00 */
[----:B------:R-:W-:Y:S02]  /*67e60*/  STL.64 [R1+0x108], R54 ;  /* 0x0001083601007387 */ /* 0x000fe40000100a00 */
[----:B------:R-:W0:Y:S04]  /*67e70*/  LDSM.16.M88.4 R52, [R40+0xe880] ;  /* 0x00e880002834783b */ /* 0x000e280000000200 */
[----:B0-----:R-:W-:Y:S01]  /*67e80*/  STL.64 [R1+0xf0], R52 ;  /* 0x0000f03401007387 */ /* 0x001fe20000100a00 */
[----:B------:R-:W-:Y:S02]  /*67e90*/  STL.64 [R1+0xf8], R54 ;  /* 0x0000f83601007387 */ /* 0x000fe40000100a00 */
[----:B------:R-:W0:Y:S02]  /*67ea0*/  LDSM.16.M88.4 R52, [R40+0xf080] ;  /* 0x00f080002834783b */ /* 0x000e240000000200 */
[----:B0-----:R-:W-:Y:S02]  /*67eb0*/  STL.64 [R1+0xe0], R52 ;  /* 0x0000e03401007387 */ /* 0x001fe40000100a00 */
[----:B------:R-:W-:-:S02]  /*67ec0*/  IMAD.MOV.U32 R15, RZ, RZ, R52 ;  /* 0x000000ffff0f7224 */ /* 0x000fc400078e0034 */
[----:B------:R-:W-:Y:S02]  /*67ed0*/  STL.64 [R1+0xe8], R54 ;  /* 0x0000e83601007387 */ /* 0x000fe40000100a00 */
[----:B------:R-:W-:Y:S02]  /*67ee0*/  IMAD.MOV.U32 R14, RZ, RZ, R53 ;  /* 0x000000ffff0e7224 */ /* 0x000fe400078e0035 */
[----:B------:R-:W0:Y:S02]  /*67ef0*/  LDSM.16.M88.4 R52, [R40+0xf880] ;  /* 0x00f880002834783b */ /* 0x000e240000000200 */
[----:B------:R-:W1:Y:S02]  /*67f00*/  LDSM.16.MT88.4 R40, [R41+0x4080] ;  /* 0x004080002928783b */ /* 0x000e640000004200 */
[----:B0-----:R-:W-:Y:S02]  /*67f10*/  STL [R1+0x426c], R54 ;  /* 0x00426c3601007387 */ /* 0x001fe40000100800 */
[----:B------:R-:W-:Y:S02]  /*67f20*/  STL [R1+0x4268], R55 ;  /* 0x0042683701007387 */ /* 0x000fe40000100800 */
[----:B-1----:R-:W-:Y:S02]  /*67f30*/  STL.64 [R1+0x4868], R42 ;  /* 0x0048682a01007387 */ /* 0x002fe40000100a00 */
[----:B------:R0:W-:Y:S02]  /*67f40*/  STL.64 [R1+0x4860], R40 ;  /* 0x0048602801007387 */ /* 0x0001e40000100a00 */
[----:B0-----:R-:W4:Y:S01]  /*67f50*/  LDL.LU R40, [R1+0x470] ;  /* 0x0004700001287983 */ /* 0x001f220000300800 */
[----:B------:R-:W4:Y:S02]  /*67f60*/  LDL.LU R41, [R1+0x474] ;  /* 0x0004740001297983 */ /* 0x000f240000300800 */
[----:B------:R-:W4:Y:S02]  /*67f70*/  LDL.LU R42, [R1+0x478] ;  /* 0x00047800012a7983 */ /* 0x000f240000300800 */
[----:B------:R-:W4:Y:S01]  /*67f80*/  LDL.LU R43, [R1+0x47c] ;  /* 0x00047c00012b7983 */ /* 0x000f220000300800 */
[C---:B--2---:R-:W-:Y:S01]  /*67f90*/  HMMA.16816.F32 R56, R4.reuse, R58, R8 ;  /* 0x0000003a0438723c */ /* 0x044fe20000001808 */
[----:B------:R-:W2:Y:S11]  /*67fa0*/  LDL.LU.64 R10, [R1+0x4998] ;  /* 0x00499800010a7983 */ /* 0x000eb60000300a00 */
[----:B------:R-:W-:Y:S11]  /*67fb0*/  @!UPT UIADD3 URZ, URZ, URZ, URZ ;  /* 0x0000003f3f3ff290 */ /* 0x000ff6000fffe03f */
[----:B------:R-:W-:Y:S01]  /*67fc0*/  STL [R1+0x844], R57 ;  /* 0x0008443901007387 */ /* 0x000fe20000100800 */
[----:B------:R0:W-:Y:S02]  /*67fd0*/  STL.64 [R1+0x848], R58 ;  /* 0x0008483a01007387 */ /* 0x0001e40000100a00 */
[----:B0-----:R-:W-:Y:S01]  /*67fe0*/  IMAD.MOV.U32 R59, RZ, RZ, R56 ;  /* 0x000000ffff3b7224 */ /* 0x001fe200078e0038 */
[----:B------:R-:W2:Y:S01]  /*67ff0*/  LDL.LU R58, [R1+0x4990] ;  /* 0x00499000013a7983 */ /* 0x000ea20000300800 */
[----:B------:R-:W4:Y:S01]  /*68000*/  LDL.LU.64 R56, [R1+0x4988] ;  /* 0x0049880001387983 */ /* 0x000f220000300a00 */
[C---:B---3--:R-:W-:Y:S08]  /*68010*/  HMMA.16816.F32 R28, R4.reuse, R30, R32 ;  /* 0x0000001e041c723c */ /* 0x048ff00000001820 */
[C---:B------:R-:W-:Y:S08]  /*68020*/  HMMA.16816.F32 R20, R4.reuse, R22, R24 ;  /* 0x000000160414723c */ /* 0x040ff00000001818 */
[C---:B------:R-:W-:Y:S01]  /*68030*/  HMMA.16816.F32 R48, R4.reuse, R50, R16 ;  /* 0x000000320430723c */ /* 0x040fe20000001810 */
[----:B--2---:R-:W-:Y:S01]  /*68040*/  STL.64 [R1+0x43a8], R58 ;  /* 0x0043a83a01007387 */ /* 0x004fe20000100a00 */
[----:B----4-:R0:W-:Y:S03]  /*68050*/  STL.64 [R1+0x43a0], R56 ;  /* 0x0043a03801007387 */ /* 0x0101e60000100a00 */
[----:B0-----:R-:W2:Y:S01]  /*68060*/  LDL.LU R56, [R1+0x460] ;  /* 0x0004600001387983 */ /* 0x001ea20000300800 */
[----:B------:R-:W2:Y:S02]  /*68070*/  LDL.LU R57, [R1+0x464] ;  /* 0x0004640001397983 */ /* 0x000ea40000300800 */
[----:B------:R-:W2:Y:S02]  /*68080*/  LDL.LU R58, [R1+0x468] ;  /* 0x00046800013a7983 */ /* 0x000ea40000300800 */
[----:B------:R-:W2:Y:S01]  /*68090*/  LDL.LU R59, [R1+0x46c] ;  /* 0x00046c00013b7983 */ /* 0x000ea20000300800 */
[----:B------:R-:W3:Y:S01]  /*680a0*/  LDL.LU.64 R34, [R1+0x4980] ;  /* 0x0049800001227983 */ /* 0x000ee20000300a00 */
[----:B------:R-:W3:Y:S02]  /*680b0*/  LDL.LU.64 R32, [R1+0x4978] ;  /* 0x0049780001207983 */ /* 0x000ee40000300a00 */
[----:B------:R-:W-:Y:S02]  /*680c0*/  STL.64 [R1+0x830], R28 ;  /* 0x0008301c01007387 */ /* 0x000fe40000100a00 */
[----:B------:R0:W-:Y:S02]  /*680d0*/  STL.64 [R1+0x838], R30 ;  /* 0x0008381e01007387 */ /* 0x0001e40000100a00 */
[----:B0-----:R-:W3:Y:S01]  /*680e0*/  LDL.LU.64 R30, [R1+0x4970] ;  /* 0x00497000011e7983 */ /* 0x001ee20000300a00 */
[----:B------:R-:W4:Y:S02]  /*680f0*/  LDL.LU.64 R26, [R1+0x4968] ;  /* 0x00496800011a7983 */ /* 0x000f240000300a00 */
[----:B------:R-:W4:Y:S02]  /*68100*/  LDL.LU.64 R24, [R1+0x4960] ;  /* 0x0049600001187983 */ /* 0x000f240000300a00 */
[----:B------:R-:W-:Y:S01]  /*68110*/  STL.64 [R1+0x820], R20 ;  /* 0x0008201401007387 */ /* 0x000fe20000100a00 */
[----:B------:R0:W-:Y:S04]  /*68120*/  STL.64 [R1+0x828], R22 ;  /* 0x0008281601007387 */ /* 0x0001e80000100a00 */
[----:B0-----:R-:W4:Y:S01]  /*68130*/  LDL.LU.64 R22, [R1+0x4958] ;  /* 0x0049580001167983 */ /* 0x001f220000300a00 */
[----:B------:R-:W2:Y:S02]  /*68140*/  LDL.LU.64 R18, [R1+0x4950] ;  /* 0x0049500001127983 */ /* 0x000ea40000300a00 */
[----:B------:R-:W2:Y:S02]  /*68150*/  LDL.LU.64 R16, [R1+0x4948] ;  /* 0x0049480001107983 */ /* 0x000ea40000300a00 */
[----:B------:R-:W-:Y:S01]  /*68160*/  STL.64 [R1+0x800], R48 ;  /* 0x0008003001007387 */ /* 0x000fe20000100a00 */
[----:B------:R0:W-:Y:S04]  /*68170*/  STL.64 [R1+0x808], R50 ;  /* 0x0008083201007387 */ /* 0x0001e80000100a00 */
[----:B0-----:R-:W2:Y:S01]  /*68180*/  LDL.LU.64 R50, [R1+0x4940] ;  /* 0x0049400001327983 */ /* 0x001ea20000300a00 */
[C---:B------:R-:W-:Y:S01]  /*68190*/  HMMA.16816.F32 R8, R4.reuse, R10, R44 ;  /* 0x0000000a0408723c */ /* 0x040fe2000000182c */
[----:B------:R-:W2:Y:S11]  /*681a0*/  LDL.LU.64 R44, [R1+0x4938] ;  /* 0x00493800012c7983 */ /* 0x000eb60000300a00 */
[----:B------:R-:W-:Y:S11]  /*681b0*/  @!UPT UIADD3 URZ, URZ, URZ, URZ ;  /* 0x0000003f3f3ff290 */ /* 0x000ff6000fffe03f */
[----:B------:R-:W-:Y:S01]  /*681c0*/  STL.64 [R1+0x7f0], R8 ;  /* 0x0007f00801007387 */ /* 0x000fe20000100a00 */
[----:B------:R0:W-:Y:S03]  /*681d0*/  STL.64 [R1+0x7f8], R10 ;  /* 0x0007f80a01007387 */ /* 0x0001e60000100a00 */
[----:B0-----:R-:W2:Y:S01]  /*681e0*/  LDL.LU.64 R10, [R1+0x4930] ;  /* 0x00493000010a7983 */ /* 0x001ea20000300a00 */
[----:B------:R-:W2:Y:S01]  /*681f0*/  LDL.LU.64 R8, [R1+0x4928] ;  /* 0x0049280001087983 */ /* 0x000ea20000300a00 */
[C---:B---3--:R-:W-:Y:S02]  /*68200*/  HMMA.16816.F32 R28, R4.reuse, R30, R32 ;  /* 0x0000001e041c723c */ /* 0x048fe40000001820 */
[----:B------:R-:W3:Y:S06]  /*68210*/  LDL.LU.64 R32, [R1+0x4920] ;  /* 0x0049200001207983 */ /* 0x000eec0000300a00 */
[C---:B----4-:R-:W-:Y:S08]  /*68220*/  HMMA.16816.F32 R20, R4.reuse, R22, R24 ;  /* 0x000000160414723c */ /* 0x050ff00000001818 */
[C---:B--2---:R-:W-:Y:S07]  /*68230*/  HMMA.16816.F32 R48, R4.reuse, R50, R16 ;  /* 0x000000320430723c */ /* 0x044fee0000001810 */
[----:B------:R0:W-:Y:S01]  /*68240*/  STL.64 [R1+0x7e0], R28 ;  /* 0x0007e01c01007387 */ /* 0x0001e20000100a00 */
[----:B------:R-:W-:Y:S03]  /*68250*/  STL.64 [R1+0x7e8], R30 ;  /* 0x0007e81e01007387 */ /* 0x000fe60000100a00 */
[----:B0-----:R-:W2:Y:S01]  /*68260*/  LDL.LU.64 R28, [R1+0x4918] ;  /* 0x00491800011c7983 */ /* 0x001ea20000300a00 */
[----:B------:R-:W4:Y:S03]  /*68270*/  LDL.LU.64 R24, [R1+0x4910] ;  /* 0x0049100001187983 */ /* 0x000f260000300a00 */
[----:B------:R-:W-:Y:S02]  /*68280*/  STL.64 [R1+0x7d0], R20 ;  /* 0x0007d01401007387 */ /* 0x000fe40000100a00 */
[----:B------:R0:W-:Y:S02]  /*68290*/  STL.64 [R1+0x7d8], R22 ;  /* 0x0007d81601007387 */ /* 0x0001e40000100a00 */
[----:B0-----:R-:W2:Y:S01]  /*682a0*/  LDL.LU.64 R22, [R1+0x4908] ;  /* 0x0049080001167983 */ /* 0x001ea20000300a00 */
[----:B------:R-:W2:Y:S02]  /*682b0*/  LDL.LU.64 R20, [R1+0x4900] ;  /* 0x0049000001147983 */ /* 0x000ea40000300a00 */
[----:B------:R-:W2:Y:S02]  /*682c0*/  LDL.LU.64 R16, [R1+0x48f8] ;  /* 0x0048f80001107983 */ /* 0x000ea40000300a00 */
[----:B------:R-:W-:Y:S01]  /*682d0*/  STL.64 [R1+0x7c0], R48 ;  /* 0x0007c03001007387 */ /* 0x000fe20000100a00 */
[----:B------:R0:W-:Y:S04]  /*682e0*/  STL.64 [R1+0x7c8], R50 ;  /* 0x0007c83201007387 */ /* 0x0001e80000100a00 */
[----:B0-----:R-:W2:Y:S01]  /*682f0*/  LDL.LU.64 R50, [R1+0x48f0] ;  /* 0x0048f00001327983 */ /* 0x001ea20000300a00 */
[----:B------:R-:W3:Y:S01]  /*68300*/  LDL.LU.64 R48, [R1+0x48e8] ;  /* 0x0048e80001307983 */ /* 0x000ee20000300a00 */
[----:B--2---:R-:W-:Y:S02]  /*68310*/  HMMA.16816.F32 R4, R4, R50, R36 ;  /* 0x000000320404723c */ /* 0x004fe40000001824 */
[----:B------:R-:W2:Y:S01]  /*68320*/  LDL.LU.64 R38, [R1+0x48e0] ;  /* 0x0048e00001267983 */ /* 0x000ea20000300a00 */
[----:B------:R-:W2:Y:S02]  /*68330*/  LDL.LU.64 R36, [R1+0x48d8] ;  /* 0x0048d80001247983 */ /* 0x000ea40000300a00 */
[----:B---3--:R-:W-:Y:S11]  /*68340*/  STL.64 [R1+0x43b0], R48 ;  /* 0x0043b03001007387 */ /* 0x008ff60000100a00 */
[----:B------:R-:W-:Y:S07]  /*68350*/  @!UPT UIADD3 URZ, URZ, URZ, URZ ;  /* 0x0000003f3f3ff290 */ /* 0x000fee000fffe03f */
[----:B------:R-:W-:Y:S01]  /*68360*/  STL.64 [R1+0x480], R4 ;  /* 0x0004800401007387 */ /* 0x000fe20000100a00 */
[----:B------:R2:W-:Y:S02]  /*68370*/  STL.64 [R1+0x488], R6 ;  /* 0x0004880601007387 */ /* 0x0005e40000100a00 */
[C---:B--2---:R-:W-:Y:S11]  /*68380*/  HMMA.16816.F32 R4, R36.reuse, R8, R40 ;  /* 0x000000082404723c */ /* 0x044ff60000001828 */
[----:B------:R-:W-:Y:S11]  /*68390*/  @!UPT UIADD3 URZ, URZ, URZ, URZ ;  /* 0x0000003f3f3ff290 */ /* 0x000ff6000fffe03f */
[----:B------:R-:W-:Y:S01]  /*683a0*/  @!UPT UIADD3 URZ, URZ, URZ, URZ ;  /* 0x0000003f3f3ff290 */ /* 0x000fe2000fffe03f */
[----:B------:R-:W-:Y:S01]  /*683b0*/  STL.64 [R1+0x470], R4 ;  /* 0x0004700401007387 */ /* 0x000fe20000100a00 */
[----:B------:R0:W-:Y:S02]  /*683c0*/  STL.64 [R1+0x478], R6 ;  /* 0x0004780601007387 */ /* 0x0001e40000100a00 */
[----:B0-----:R-:W-:Y:S01]  /*683d0*/  HMMA.16816.F32 R4, R36, R16, R56 ;  /* 0x000000102404723c */ /* 0x001fe20000001838 */
[----:B------:R-:W-:Y:S02]  /*683e0*/  IMAD.MOV.U32 R40, RZ, RZ, R60 ;  /* 0x000000ffff287224 */ /* 0x000fe400078e003c */
[----:B------:R-:W-:Y:S02]  /*683f0*/  IMAD.MOV.U32 R41, RZ, RZ, R3 ;  /* 0x000000ffff297224 */ /* 0x000fe400078e0003 */
[----:B------:R-:W-:Y:S02]  /*68400*/  IMAD.MOV.U32 R42, RZ, RZ, R2 ;  /* 0x000000ffff2a7224 */ /* 0x000fe400078e0002 */
[----:B------:R-:W-:Y:S11]  /*68410*/  IMAD.MOV.U32 R43, RZ, RZ, R0 ;  /* 0x000000ffff2b7224 */ /* 0x000ff600078e0000 */
[----:B------:R-:W-:Y:S06]  /*68420*/  @!UPT UIADD3 URZ, URZ, URZ, URZ ;  /* 0x0000003f3f3ff290 */ /* 0x000fec000fffe03f */
[----:B------:R-:W-:Y:S02]  /*68430*/  IMAD.MOV.U32 R60, RZ, RZ, R4 ;  /* 0x000000ffff3c7224 */ /* 0x000fe400078e0004 */
[----:B------:R-:W-:Y:S02]  /*68440*/  IMAD.MOV.U32 R3, RZ, RZ, R5 ;  /* 0x000000ffff037224 */ /* 0x000fe400078e0005 */
[----:B------:R-:W-:Y:S01]  /*68450*/  IMAD.MOV.U32 R2, RZ, RZ, R6 ;  /* 0x000000ffff027224 */ /* 0x000fe200078e0006 */
[----:B------:R-:W2:Y:S01]  /*68460*/  LDL.LU R4, [R1+0x420] ;  /* 0x0004200001047983 */ /* 0x000ea20000300800 */
[----:B------:R-:W2:Y:S02]  /*68470*/  LDL.LU R5, [R1+0x424] ;  /* 0x0004240001057983 */ /* 0x000ea40000300800 */
[----:B------:R-:W-:Y:S02]  /*68480*/  IMAD.MOV.U32 R6, RZ, RZ, R61 ;  /* 0x000000ffff067224 */ /* 0x000fe400078e003d */
[----:B------:R-:W-:Y:S01]  /*68490*/  IMAD.MOV.U32 R0, RZ, RZ, R7 ;  /* 0x000000ffff007224 */ /* 0x000fe200078e0007 */
[----:B------:R-:W3:Y:S01]  /*684a0*/  LDL.LU R61, [R1+0x48d4] ;  /* 0x0048d400013d7983 */ /* 0x000ee20000300800 */
[----:B------:R-:W2:Y:S02]  /*684b0*/  LDL.LU R7, [R1+0x42c] ;  /* 0x00042c0001077983 */ /* 0x000ea40000300800 */
[----:B------:R-:W2:Y:S02]  /*684c0*/  LDL.64 R56, [R1+0x100] ;  /* 0x0001000001387983 */ /* 0x000ea40000100a00 */
[----:B------:R-:W3:Y:S01]  /*684d0*/  LDL R54, [R1+0x2f70] ;  /* 0x002f700001367983 */ /* 0x000ee20000100800 */
[----:B--2---:R0:W-:Y:S04]  /*684e0*/  STL.64 [R1+0x48a8], R56 ;  /* 0x0048a83801007387 */ /* 0x0041e80000100a00 */
[----:B0-----:R-:W2:Y:S01]  /*684f0*/  LDL.LU R56, [R1+0x450] ;  /* 0x0004500001387983 */ /* 0x001ea20000300800 */
[----:B------:R-:W2:Y:S02]  /*68500*/  LDL.LU R57, [R1+0x454] ;  /* 0x0004540001397983 */ /* 0x000ea40000300800 */
[----:B------:R-:W2:Y:S02]  /*68510*/  LDL.LU R58, [R1+0x458] ;  /* 0x00045800013a7983 */ /* 0x000ea40000300800 */
[----:B---3--:R-:W-:-:S02]  /*68520*/  IMAD.MOV.U32 R59, RZ, RZ, R61 ;  /* 0x000000ffff3b7224 */ /* 0x008fc400078e003d */
[----:B------:R-:W-:Y:S02]  /*68530*/  IMAD.MOV.U32 R48, RZ, RZ, R11 ;  /* 0x000000ffff307224 */ /* 0x000fe400078e000b */
[----:B------:R-:W-:Y:S01]  /*68540*/  IMAD.MOV.U32 R49, RZ, RZ, R10 ;  /* 0x000000ffff317224 */ /* 0x000fe200078e000a */
[----:B------:R-:W-:Y:S01]  /*68550*/  STL [R1+0x4348], R0 ;  /* 0x0043480001007387 */ /* 0x000fe20000100800 */
[----:B------:R-:W-:Y:S02]  /*68560*/  STL [R1+0x4344], R2 ;  /* 0x0043440201007387 */ /* 0x000fe40000100800 */
[----:B------:R-:W-:Y:S02]  /*68570*/  STL [R1+0x4340], R3 ;  /* 0x0043400301007387 */ /* 0x000fe40000100800 */
[----:B------:R0:W-:Y:S01]  /*68580*/  STL [R1+0x433c], R60 ;  /* 0x00433c3c01007387 */ /* 0x0001e20000100800 */
[C---:B----4-:R-:W-:Y:S11]  /*68590*/  HMMA.16816.F32 R40, R36.reuse, R24, R40 ;  /* 0x000000182428723c */ /* 0x050ff60000001828 */
[----:B------:R-:W-:Y:S11]  /*685a0*/  @!UPT UIADD3 URZ, URZ, URZ, URZ ;  /* 0x0000003f3f3ff290 */ /* 0x000ff6000fffe03f */
[----:B------:R-:W-:Y:S02]  /*685b0*/  @!UPT UIADD3 URZ, URZ, URZ, URZ ;  /* 0x0000003f3f3ff290 */ /* 0x000fe4000fffe03f */
[----:B0-----:R-:W-:Y:S02]  /*685c0*/  IMAD.MOV.U32 R60, RZ, RZ, R40 ;  /* 0x000000ffff3c7224 */ /* 0x001fe400078e0028 */
[----:B------:R-:W-:Y:S02]  /*685d0*/  IMAD.MOV.U32 R34, RZ, RZ, R41 ;  /* 0x000000ffff227224 */ /* 0x000fe400078e0029 */
[----:B------:R-:W-:Y:S02]  /*685e0*/  IMAD.MOV.U32 R35, RZ, RZ, R42 ;  /* 0x000000ffff237224 */ /* 0x000fe400078e002a */
[----:B------:R-:W-:Y:S01]  /*685f0*/  IMAD.MOV.U32 R30, RZ, RZ, R43 ;  /* 0x000000ffff1e7224 */ /* 0x000fe200078e002b */
[----:B--2---:R-:W-:Y:S11]  /*68600*/  HMMA.16816.F32 R56, R36, R20, R56 ;  /* 0x000000142438723c */ /* 0x004ff60000001838 */
[----:B------:R-:W-:Y:S11]  /*68610*/  @!UPT UIADD3 URZ, URZ, URZ, URZ ;  /* 0x0000003f3f3ff290 */ /* 0x000ff6000fffe03f */
[----:B------:R-:W-:Y:S02]  /*68620*/  @!UPT UIADD3 URZ, URZ, URZ, URZ ;  /* 0x0000003f3f3ff290 */ /* 0x000fe4000fffe03f */
[----:B------:R-:W-:Y:S02]  /*68630*/  IMAD.MOV.U32 R10, RZ, RZ, R57 ;  /* 0x000000ffff0a7224 */ /* 0x000fe400078e0039 */
[----:B------:R-:W-:-:S05]  /*68640*/  IMAD.MOV.U32 R11, RZ, RZ, R58 ;  /* 0x000000ffff0b7224 */ /* 0x000fca00078e003a */
[----:B------:R-:W-:Y:S01]  /*68650*/  STL.64 [R1+0x4878], R10 ;  /* 0x0048780a01007387 */ /* 0x000fe20000100a00 */
[----:B------:R0:W-:Y:S03]  /*68660*/  STL.64 [R1+0x4870], R8 ;  /* 0x0048700801007387 */ /* 0x0001e60000100a00 */
[----:B0-----:R-:W2:Y:S01]  /*68670*/  LDL.LU R8, [R1+0x430] ;  /* 0x0004300001087983 */ /* 0x001ea20000300800 */
[----:B------:R-:W2:Y:S02]  /*68680*/  LDL.LU R9, [R1+0x434] ;  /* 0x0004340001097983 */ /* 0x000ea40000300800 */
[----:B------:R-:W2:Y:S02]  /*68690*/  LDL.LU R10, [R1+0x438] ;  /* 0x00043800010a7983 */ /* 0x000ea40000300800 */
[----:B------:R-:W2:Y:S02]  /*686a0*/  LDL.LU R11, [R1+0x43c] ;  /* 0x00043c00010b7983 */ /* 0x000ea40000300800 */
[----:B------:R-:W-:-:S02]  /*686b0*/  IMAD.MOV.U32 R61, RZ, RZ, R59 ;  /* 0x000000ffff3d7224 */ /* 0x000fc400078e003b */
[----:B------:R-:W-:Y:S01]  /*686c0*/  IMAD.MOV.U32 R19, RZ, RZ, R56 ;  /* 0x000000ffff137224 */ /* 0x000fe200078e0038 */
[----:B------:R-:W-:Y:S01]  /*686d0*/  STL.64 [R1+0x4848], R22 ;  /* 0x0048481601007387 */ /* 0x000fe20000100a00 */
[----:B------:R-:W-:Y:S02]  /*686e0*/  STL.64 [R1+0x4840], R20 ;  /* 0x0048401401007387 */ /* 0x000fe40000100a00 */
[----:B------:R-:W-:Y:S01]  /*686f0*/  STL [R1+0x4378], R61 ;  /* 0x0043783d01007387 */ /* 0x000fe20000100800 */
[----:B------:R0:W-:Y:S01]  /*68700*/  STL [R1+0x434c], R19 ;  /* 0x00434c1301007387 */ /* 0x0001e20000100800 */
[----:B------:R-:W3:Y:S02]  /*68710*/  LDL.LU R40, [R1+0x7a0] ;  /* 0x0007a00001287983 */ /* 0x000ee40000300800 */
[----:B------:R-:W3:Y:S02]  /*68720*/  LDL.LU R41, [R1+0x7a4] ;  /* 0x0007a40001297983 */ /* 0x000ee40000300800 */
[----:B------:R-:W3:Y:S01]  /*68730*/  LDL.LU R42, [R1+0x7a8] ;  /* 0x0007a800012a7983 */ /* 0x000ee20000300800 */
[----:B------:R-:W3:Y:S01]  /*68740*/  LDL.LU R43, [R1+0x7ac] ;  /* 0x0007ac00012b7983 */ /* 0x000ee20000300800 */
[----:B------:R-:W4:Y:S02]  /*68750*/  LDL.LU R56, [R1+0x7b0] ;  /* 0x0007b00001387983 */ /* 0x000f240000300800 */
[----:B------:R-:W4:Y:S02]  /*68760*/  LDL.LU R57, [R1+0x7b4] ;  /* 0x0007b40001397983 */ /* 0x000f240000300800 */
[----:B------:R-:W4:Y:S01]  /*68770*/  LDL.LU R58, [R1+0x7b8] ;  /* 0x0007b800013a7983 */ /* 0x000f220000300800 */
[----:B------:R-:W4:Y:S01]  /*68780*/  LDL.LU R59, [R1+0x7bc] ;  /* 0x0007bc00013b7983 */ /* 0x000f220000300800 */
[C---:B------:R-:W-:Y:S01]  /*68790*/  HMMA.16816.F32 R4, R36.reuse, R32, R4 ;  /* 0x000000202404723c */ /* 0x040fe20000001804 */
[----:B------:R-:W-:Y:S02]  /*687a0*/  STL [R1+0x4380], R30 ;  /* 0x0043801e01007387 */ /* 0x000fe40000100800 */
[----:B------:R-:W-:Y:S11]  /*687b0*/  STL [R1+0x437c], R60 ;  /* 0x00437c3c01007387 */ /* 0x000ff60000100800 */
[----:B------:R-:W-:Y:S10]  /*687c0*/  @!UPT UIADD3 URZ, URZ, URZ, URZ ;  /* 0x0000003f3f3ff290 */ /* 0x000ff4000fffe03f */
[----:B------:R-:W-:Y:S02]  /*687d0*/  IMAD.MOV.U32 R31, RZ, RZ, R4 ;  /* 0x000000ffff1f7224 */ /* 0x000fe400078e0004 */
[----:B------:R-:W-:Y:S02]  /*687e0*/  IMAD.MOV.U32 R26, RZ, RZ, R5 ;  /* 0x000000ffff1a7224 */ /* 0x000fe400078e0005 */
[----:B------:R-:W-:Y:S02]  /*687f0*/  IMAD.MOV.U32 R27, RZ, RZ, R6 ;  /* 0x000000ffff1b7224 */ /* 0x000fe400078e0006 */
[----:B------:R-:W-:Y:S02]  /*68800*/  IMAD.MOV.U32 R18, RZ, RZ, R7 ;  /* 0x000000ffff127224 */ /* 0x000fe400078e0007 */
[----:B------:R-:W1:Y:S01]  /*68810*/  LDSM.16.MT88.4 R4, [R54+0x4000] ;  /* 0x004000003604783b */ /* 0x000e620000004200 */
[C---:B--2---:R-:W-:Y:S11]  /*68820*/  HMMA.16816.F32 R8, R36.reuse, R28, R8 ;  /* 0x0000001c2408723c */ /* 0x044ff60000001808 */
[----:B------:R-:W-:Y:S11]  /*68830*/  @!UPT UIADD3 URZ, URZ, URZ, URZ ;  /* 0x0000003f3f3ff290 */ /* 0x000ff6000fffe03f */
[----:B------:R-:W-:Y:S02]  /*68840*/  @!UPT UIADD3 URZ, URZ, URZ, URZ ;  /* 0x0000003f3f3ff290 */ /* 0x000fe4000fffe03f */
[----:B------:R-:W-:Y:S02]  /*68850*/  IMAD.MOV.U32 R3, RZ, RZ, R11 ;  /* 0x000000ffff037224 */ /* 0x000fe400078e000b */
[----:B------:R-:W-:Y:S02]  /*68860*/  IMAD.MOV.U32 R2, RZ, RZ, R10 ;  /* 0x000000ffff027224 */ /* 0x000fe400078e000a */
[----:B------:R-:W-:Y:S02]  /*68870*/  IMAD.MOV.U32 R0, RZ, RZ, R9 ;  /* 0x000000ffff007224 */ /* 0x000fe400078e0009 */
[----:B0-----:R-:W-:Y:S01]  /*68880*/  IMAD.MOV.U32 R19, RZ, RZ, R8 ;  /* 0x000000ffff137224 */ /* 0x001fe200078e0008 */
[----:B------:R-:W-:Y:S01]  /*68890*/  STL [R1+0x438c], R3 ;  /* 0x00438c0301007387 */ /* 0x000fe20000100800 */
[----:B------:R-:W-:Y:S02]  /*688a0*/  STL [R1+0x4388], R2 ;  /* 0x0043880201007387 */ /* 0x000fe40000100800 */
[----:B------:R-:W-:Y:S02]  /*688b0*/  STL [R1+0x4384], R0 ;  /* 0x0043840001007387 */ /* 0x000fe40000100800 */
[----:B------:R-:W-:Y:S01]  /*688c0*/  STL [R1+0x48d0], R31 ;  /* 0x0048d01f01007387 */ /* 0x000fe20000100800 */
[----:B------:R-:W-:Y:S01]  /*688d0*/  STL.64 [R1+0x48c8], R28 ;  /* 0x0048c81c01007387 */ /* 0x000fe20000100a00 */
[----:B------:R-:W-:Y:S02]  /*688e0*/  STL.64 [R1+0x4888], R18 ;  /* 0x0048881201007387 */ /* 0x000fe40000100a00 */
[----:B------:R4:W-:Y:S01]  /*688f0*/  STL.64 [R1+0x4880], R16 ;  /* 0x0048801001007387 */ /* 0x0009e20000100a00 */
[C---:B---3--:R-:W-:Y:S08]  /*68900*/  HMMA.16816.F32 R8, R36.reuse, R44, R40 ;  /* 0x0000002c2408723c */ /* 0x048ff00000001828 */
[C---:B----4-:R-:W-:Y:S01]  /*68910*/  HMMA.16816.F32 R16, R36.reuse, R12, R56 ;  /* 0x0000000c2410723c */ /* 0x050fe20000001838 */
[----:B------:R-:W-:Y:S01]  /*68920*/  STL.64 [R1+0x4858], R26 ;  /* 0x0048581a01007387 */ /* 0x000fe20000100a00 */
[----:B------:R-:W-:Y:S02]  /*68930*/  STL.64 [R1+0x4850], R24 ;  /* 0x0048501801007387 */ /* 0x000fe40000100a00 */
[----:B------:R-:W-:Y:S02]  /*68940*/  STL.64 [R1+0x4838], R34 ;  /* 0x0048382201007387 */ /* 0x000fe40000100a00 */
[----:B------:R-:W-:Y:S01]  /*68950*/  STL.64 [R1+0x4830], R32 ;  /* 0x0048302001007387 */ /* 0x000fe20000100a00 */
[----:B------:R-:W-:Y:S01]  /*68960*/  STL [R1+0x4898], R54 ;  /* 0x0048983601007387 */ /* 0x000fe20000100800 */
[----:B------:R0:W-:Y:S02]  /*68970*/  STL.64 [R1+0x4890], R52 ;  /* 0x0048903401007387 */ /* 0x0001e40000100a00 */
[----:B-1----:R-:W-:Y:S02]  /*68980*/  STL.64 [R1+0x47b0], R6 ;  /* 0x0047b00601007387 */ /* 0x002fe40000100a00 */
[----:B------:R-:W-:Y:S01]  /*68990*/  STL.64 [R1+0x47a8], R4 ;  /* 0x0047a80401007387 */ /* 0x000fe20000100a00 */
[----:B------:R-:W-:Y:S10]  /*689a0*/  STL.64 [R1+0x48a0], R12 ;  /* 0x0048a00c01007387 */ /* 0x000ff40000100a00 */
[----:B------:R-:W-:Y:S01]  /*689b0*/  STL.64 [R1+0x7b0], R16 ;  /* 0x0007b01001007387 */ /* 0x000fe20000100a00 */
[----:B------:R-:W-:Y:S02]  /*689c0*/  STL.64 [R1+0x7b8], R18 ;  /* 0x0007b81201007387 */ /* 0x000fe40000100a00 */
[----:B------:R1:W-:Y:S02]  /*689d0*/  STL.64 [R1+0x48c0], R44 ;  /* 0x0048c02c01007387 */ /* 0x0003e40000100a00 */
[----:B0-----:R-:W2:Y:S01]  /*689e0*/  LDL.LU R52, [R1+0x740] ;  /* 0x0007400001347983 */ /* 0x001ea20000300800 */
[----:B------:R-:W-:Y:S01]  /*689f0*/  STL.64 [R1+0x7a0], R8 ;  /* 0x0007a00801007387 */ /* 0x000fe20000100a00 */
[----:B------:R-:W-:Y:S02]  /*68a00*/  STL.64 [R1+0x7a8], R10 ;  /* 0x0007a80a01007387 */ /* 0x000fe40000100a00 */
[----:B------:R-:W2:Y:S02]  /*68a10*/  LDL.LU R53, [R1+0x744] ;  /* 0x0007440001357983 */ /* 0x000ea40000300800 */
[----:B------:R-:W3:Y:S01]  /*68a20*/  LDL.LU R54, [R1+0x748] ;  /* 0x0007480001367983 */ /* 0x000ee20000300800 */
[----:B------:R-:W3:Y:S01]  /*68a30*/  LDL.LU R55, [R1+0x74c] ;  /* 0x00074c0001377983 */ /* 0x000ee20000300800 */
        /* <DEDUP_REMOVED lines=8> */
[----:B------:R-:W4:Y:S02]  /*68ac0*/  LDL.64 R20, [R1+0x130] ;  /* 0x0001300001147983 */ /* 0x000f240000100a00 */
[----:B-1----:R-:W4:Y:S02]  /*68ad0*/  LDL.LU R44, [R1+0x770] ;  /* 0x00077000012c7983 */ /* 0x002f240000300800 */
[----:B------:R-:W4:Y:S01]  /*68ae0*/  LDL.LU R45, [R1+0x774] ;  /* 0x00077400012d7983 */ /* 0x000f220000300800 */
[----:B------:R-:W4:Y:S01]  /*68af0*/  LDL.LU R46, [R1+0x778] ;  /* 0x00077800012e7983 */ /* 0x000f220000300800 */
[----:B------:R-:W4:Y:S02]  /*68b00*/  LDL.LU R47, [R1+0x77c] ;  /* 0x00077c00012f7983 */ /* 0x000f240000300800 */
[----:B------:R-:W4:Y:S01]  /*68b10*/  LDL.64 R32, [R1+0x120] ;  /* 0x0001200001207983 */ /* 0x000f220000100a00 */
[----:B---3--:R-:W-:Y:S01]  /*68b20*/  STL.64 [R1+0x48b8], R54 ;  /* 0x0048b83601007387 */ /* 0x008fe20000100a00 */
[----:B--2---:R0:W-:Y:S03]  /*68b30*/  STL.64 [R1+0x48b0], R52 ;  /* 0x0048b03401007387 */ /* 0x0041e60000100a00 */
[----:B0-----:R-:W2:Y:S01]  /*68b40*/  LDL.LU R52, [R1+0x760] ;  /* 0x0007600001347983 */ /* 0x001ea20000300800 */
[----:B------:R-:W2:Y:S02]  /*68b50*/  LDL.LU R53, [R1+0x764] ;  /* 0x0007640001357983 */ /* 0x000ea40000300800 */
[----:B------:R-:W2:Y:S02]  /*68b60*/  LDL.LU R54, [R1+0x768] ;  /* 0x0007680001367983 */ /* 0x000ea40000300800 */
[----:B------:R-:W2:Y:S01]  /*68b70*/  LDL.LU R55, [R1+0x76c] ;  /* 0x00076c0001377983 */ /* 0x000ea20000300800 */
[----:B------:R-:W2:Y:S01]  /*68b80*/  LDL.64 R56, [R1+0x110] ;  /* 0x0001100001387983 */ /* 0x000ea20000100a00 */
[C---:B----4-:R-:W-:Y:S08]  /*68b90*/  HMMA.16816.F32 R24, R36.reuse, R48, R24 ;  /* 0x000000302418723c */ /* 0x050ff00000001818 */
[----:B------:R-:W-:Y:S01]  /*68ba0*/  HMMA.16816.F32 R28, R36, R20, R28 ;  /* 0x00000014241c723c */ /* 0x000fe2000000181c */
[----:B------:R-:W3:Y:S02]  /*68bb0*/  LDL.LU R12, [R1+0x750] ;  /* 0x00075000010c7983 */ /* 0x000ee40000300800 */
[----:B------:R-:W-:Y:S01]  /*68bc0*/  IMAD.MOV.U32 R5, RZ, RZ, R14 ;  /* 0x000000ffff057224 */ /* 0x000fe200078e000e */
[----:B------:R-:W3:Y:S01]  /*68bd0*/  LDL.LU R13, [R1+0x754] ;  /* 0x00075400010d7983 */ /* 0x000ee20000300800 */
[----:B------:R-:W-:-:S02]  /*68be0*/  IMAD.MOV.U32 R4, RZ, RZ, R15 ;  /* 0x000000ffff047224 */ /* 0x000fc400078e000f */
[----:B------:R-:W3:Y:S02]  /*68bf0*/  LDL.LU R14, [R1+0x758] ;  /* 0x00075800010e7983 */ /* 0x000ee40000300800 */
[----:B------:R-:W3:Y:S01]  /*68c00*/  LDL.LU R15, [R1+0x75c] ;  /* 0x00075c00010f7983 */ /* 0x000ee20000300800 */
[----:B------:R-:W4:Y:S01]  /*68c10*/  LDL.64 R16, [R1+0xf0] ;  /* 0x0000f00001107983 */ /* 0x000f220000100a00 */
[----:B------:R-:W-:Y:S01]  /*68c20*/  HMMA.16816.F32 R44, R36, R32, R44 ;  /* 0x00000020242c723c */ /* 0x000fe2000000182c */
        /* <DEDUP_REMOVED lines=8> */
[----:B------:R0:W-:Y:S01]  /*68cb0*/  STL.64 [R1+0x790], R24 ;  /* 0x0007901801007387 */ /* 0x0001e20000100a00 */
[----:B------:R1:W-:Y:S02]  /*68cc0*/  STL.64 [R1+0x798], R26 ;  /* 0x0007981a01007387 */ /* 0x0003e40000100a00 */
[----:B------:R-:W-:Y:S01]  /*68cd0*/  IMAD.MOV.U32 R7, RZ, RZ, R21 ;  /* 0x000000ffff077224 */ /* 0x000fe200078e0015 */
[----:B0-----:R-:W3:Y:S01]  /*68ce0*/  LDL.LU R24, [R1+0x220] ;  /* 0x0002200001187983 */ /* 0x001ee20000300800 */
[----:B------:R-:W3:Y:S02]  /*68cf0*/  LDL.LU R25, [R1+0x224] ;  /* 0x0002240001197983 */ /* 0x000ee40000300800 */
[----:B-1----:R-:W3:Y:S02]  /*68d00*/  LDL.LU R26, [R1+0x228] ;  /* 0x00022800011a7983 */ /* 0x002ee40000300800 */
[----:B------:R-:W3:Y:S01]  /*68d10*/  LDL.LU R27, [R1+0x22c] ;  /* 0x00022c00011b7983 */ /* 0x000ee20000300800 */
[----:B------:R-:W-:Y:S01]  /*68d20*/  STL.64 [R1+0x780], R28 ;  /* 0x0007801c01007387 */ /* 0x000fe20000100a00 */
[----:B------:R0:W-:Y:S03]  /*68d30*/  STL.64 [R1+0x788], R30 ;  /* 0x0007881e01007387 */ /* 0x0001e60000100a00 */
[----:B0-----:R-:W3:Y:S01]  /*68d40*/  LDL.LU R31, [R1+0x48d0] ;  /* 0x0048d000011f7983 */ /* 0x001ee20000300800 */
[----:B------:R-:W3:Y:S02]  /*68d50*/  LDL.LU.64 R28, [R1+0x48c8] ;  /* 0x0048c800011c7983 */ /* 0x000ee40000300a00 */
[----:B------:R-:W-:-:S02]  /*68d60*/  IMAD.MOV.U32 R30, RZ, RZ, R20 ;  /* 0x000000ffff1e7224 */ /* 0x000fc400078e0014 */
[----:B------:R-:W3:Y:S01]  /*68d70*/  LDL.LU R20, [R1+0x210] ;  /* 0x0002100001147983 */ /* 0x000ee20000300800 */
[----:B------:R-:W3:Y:S02]  /*68d80*/  LDL.LU R21, [R1+0x214] ;  /* 0x0002140001157983 */ /* 0x000ee40000300800 */
[----:B------:R-:W3:Y:S02]  /*68d90*/  LDL.LU R22, [R1+0x218] ;  /* 0x0002180001167983 */ /* 0x000ee40000300800 */
[----:B------:R-:W3:Y:S01]  /*68da0*/  LDL.LU R23, [R1+0x21c] ;  /* 0x00021c0001177983 */ /* 0x000ee20000300800 */
[----:B------:R0:W-:Y:S01]  /*68db0*/  STL.64 [R1+0x770], R44 ;  /* 0x0007702c01007387 */ /* 0x0001e20000100a00 */
[----:B------:R1:W-:Y:S03]  /*68dc0*/  STL.64 [R1+0x778], R46 ;  /* 0x0007782e01007387 */ /* 0x0003e60000100a00 */
[----:B0-----:R-:W3:Y:S01]  /*68dd0*/  LDL.LU.64 R44, [R1+0x48c0] ;  /* 0x0048c000012c7983 */ /* 0x001ee20000300a00 */
[----:B-1----:R-:W-:-:S02]  /*68de0*/  IMAD.MOV.U32 R47, RZ, RZ, R32 ;  /* 0x000000ffff2f7224 */ /* 0x002fc400078e0020 */
[----:B------:R-:W-:Y:S02]  /*68df0*/  IMAD.MOV.U32 R46, RZ, RZ, R33 ;  /* 0x000000ffff2e7224 */ /* 0x000fe400078e0021 */
[----:B------:R-:W3:Y:S01]  /*68e00*/  LDL.LU R32, [R1+0x200] ;  /* 0x0002000001207983 */ /* 0x000ee20000300800 */
[----:B------:R-:W3:Y:S01]  /*68e10*/  LDL.LU R33, [R1+0x204] ;  /* 0x0002040001217983 */ /* 0x000ee20000300800 */
[----:B------:R-:W3:Y:S02]  /*68e20*/  LDL.LU R34, [R1+0x208] ;  /* 0x0002080001227983 */ /* 0x000ee40000300800 */
[----:B------:R-:W3:Y:S01]  /*68e30*/  LDL.LU R35, [R1+0x20c] ;  /* 0x00020c0001237983 */ /* 0x000ee20000300800 */
[C---:B--2---:R-:W-:Y:S01]  /*68e40*/  HMMA.16816.F32 R52, R36.reuse, R56, R52 ;  /* 0x000000382434723c */ /* 0x044fe20000001834 */
[----:B------:R-:W-:Y:S02]  /*68e50*/  IMAD.MOV.U32 R2, RZ, RZ, R56 ;  /* 0x000000ffff027224 */ /* 0x000fe400078e0038 */
[----:B------:R-:W-:Y:S11]  /*68e60*/  IMAD.MOV.U32 R0, RZ, RZ, R57 ;  /* 0x000000ffff007224 */ /* 0x000ff600078e0039 */
[----:B------:R-:W-:Y:S09]  /*68e70*/  @!UPT UIADD3 URZ, URZ, URZ, URZ ;  /* 0x0000003f3f3ff290 */ /* 0x000ff2000fffe03f */
[----:B------:R-:W-:Y:S01]  /*68e80*/  STL.64 [R1+0x760], R52 ;  /* 0x0007603401007387 */ /* 0x000fe20000100a00 */
[----:B------:R0:W-:Y:S03]  /*68e90*/  STL.64 [R1+0x768], R54 ;  /* 0x0007683601007387 */ /* 0x0001e60000100a00 */
[----:B0-----:R-:W4:Y:S01]  /*68ea0*/  LDL.LU.64 R54, [R1+0x48b8] ;  /* 0x0048b80001367983 */ /* 0x001f220000300a00 */
[----:B------:R-:W4:Y:S02]  /*68eb0*/  LDL.LU.64 R52, [R1+0x48b0] ;  /* 0x0048b00001347983 */ /* 0x000f240000300a00 */
[----:B------:R-:W3:Y:S02]  /*68ec0*/  LDL.LU.64 R56, [R1+0x48a8] ;  /* 0x0048a80001387983 */ /* 0x000ee40000300a00 */
[C---:B---3--:R-:W-:Y:S08]  /*68ed0*/  HMMA.16816.F32 R12, R36.reuse, R56, R12 ;  /* 0x00000038240c723c */ /* 0x048ff0000000180c */
[C---:B----4-:R-:W-:Y:S11]  /*68ee0*/  HMMA.16816.F32 R52, R36.reuse, R16, R52 ;  /* 0x000000102434723c */ /* 0x050ff60000001834 */
[----:B------:R-:W-:Y:S04]  /*68ef0*/  @!UPT UIADD3 URZ, URZ, URZ, URZ ;  /* 0x0000003f3f3ff290 */ /* 0x000fe8000fffe03f */
[----:B------:R0:W-:Y:S01]  /*68f00*/  STL.64 [R1+0x750], R12 ;  /* 0x0007500c01007387 */ /* 0x0001e20000100a00 */
[----:B------:R-:W-:Y:S03]  /*68f10*/  STL.64 [R1+0x758], R14 ;  /* 0x0007580e01007387 */ /* 0x000fe60000100a00 */
[----:B0-----:R-:W2:Y:S04]  /*68f20*/  LDL.LU.64 R12, [R1+0x48a0] ;  /* 0x0048a000010c7983 */ /* 0x001ea80000300a00 */
[----:B------:R-:W-:Y:S02]  /*68f30*/  STL.64 [R1+0x740], R52 ;  /* 0x0007403401007387 */ /* 0x000fe40000100a00 */
[----:B------:R0:W-:Y:S02]  /*68f40*/  STL.64 [R1+0x748], R54 ;  /* 0x0007483601007387 */ /* 0x0001e40000100a00 */
[----:B0-----:R-:W3:Y:S01]  /*68f50*/  LDL.LU R54, [R1+0x4898] ;  /* 0x0048980001367983 */ /* 0x001ee20000300800 */
[----:B------:R-:W4:Y:S01]  /*68f60*/  LDL.LU.64 R52, [R1+0x4890] ;  /* 0x0048900001347983 */ /* 0x000f220000300a00 */
[----:B------:R-:W-:Y:S01]  /*68f70*/  HMMA.16816.F32 R8, R36, R4, R8 ;  /* 0x000000042408723c */ /* 0x000fe20000001808 */
[----:B------:R-:W-:-:S02]  /*68f80*/  IMAD.MOV.U32 R6, RZ, RZ, R16 ;  /* 0x000000ffff067224 */ /* 0x000fc400078e0010 */
[----:B------:R-:W-:Y:S01]  /*68f90*/  IMAD.MOV.U32 R3, RZ, RZ, R17 ;  /* 0x000000ffff037224 */ /* 0x000fe200078e0011 */
[----:B------:R-:W2:Y:S01]  /*68fa0*/  LDL.LU.64 R18, [R1+0x4888] ;  /* 0x0048880001127983 */ /* 0x000ea20000300a00 */
[----:B------:R-:W2:Y:S11]  /*68fb0*/  LDL.LU.64 R16, [R1+0x4880] ;  /* 0x0048800001107983 */ /* 0x000eb60000300a00 */
[----:B------:R-:W-:Y:S07]  /*68fc0*/  @!UPT UIADD3 URZ, URZ, URZ, URZ ;  /* 0x0000003f3f3ff290 */ /* 0x000fee000fffe03f */
[----:B------:R0:W-:Y:S01]  /*68fd0*/  STL.64 [R1+0x738], R10 ;  /* 0x0007380a01007387 */ /* 0x0001e20000100a00 */
[----:B------:R-:W-:Y:S02]  /*68fe0*/  IMAD.MOV.U32 R14, RZ, RZ, R8 ;  /* 0x000000ffff0e7224 */ /* 0x000fe400078e0008 */
[----:B------:R-:W-:Y:S01]  /*68ff0*/  IMAD.MOV.U32 R15, RZ, RZ, R9 ;  /* 0x000000ffff0f7224 */ /* 0x000fe200078e0009 */
[----:B0-----:R-:W2:Y:S01]  /*69000*/  LDL.LU.64 R10, [R1+0x4878] ;  /* 0x00487800010a7983 */ /* 0x001ea20000300a00 */
[----:B------:R-:W2:Y:S02]  /*69010*/  LDL.LU.64 R8, [R1+0x4870] ;  /* 0x0048700001087983 */ /* 0x000ea40000300a00 */
[----:B------:R-:W-:Y:S01]  /*69020*/  STL.64 [R1+0x47c8], R4 ;  /* 0x0047c80401007387 */ /* 0x000fe20000100a00 */
[----:B----4-:R-:W-:Y:S01]  /*69030*/  HMMA.16816.F32 R36, R36, R52, R40 ;  /* 0x000000342424723c */ /* 0x010fe20000001828 */
[----:B------:R-:W2:Y:S01]  /*69040*/  LDL.LU.64 R42, [R1+0x4868] ;  /* 0x00486800012a7983 */ /* 0x000ea20000300a00 */
[----:B------:R-:W2:Y:S11]  /*69050*/  LDL.LU.64 R40, [R1+0x4860] ;  /* 0x0048600001287983 */ /* 0x000eb60000300a00 */
[----:B------:R-:W-:Y:S10]  /*69060*/  @!UPT UIADD3 URZ, URZ, URZ, URZ ;  /* 0x0000003f3f3ff290 */ /* 0x000ff4000fffe03f */
[----:B------:R0:W-:Y:S01]  /*69070*/  STL.64 [R1+0x410], R36 ;  /* 0x0004102401007387 */ /* 0x0001e20000100a00 */
[----:B------:R1:W-:Y:S03]  /*69080*/  STL.64 [R1+0x418], R38 ;  /* 0x0004182601007387 */ /* 0x0003e60000100a00 */
[----:B0-----:R-:W4:Y:S01]  /*69090*/  LDL.LU R36, [R1+0x1d0] ;  /* 0x0001d00001247983 */ /* 0x001f220000300800 */
[----:B------:R-:W4:Y:S02]  /*690a0*/  LDL.LU R37, [R1+0x1d4] ;  /* 0x0001d40001257983 */ /* 0x000f240000300800 */
[----:B-1----:R-:W4:Y:S02]  /*690b0*/  LDL.LU R38, [R1+0x1d8] ;  /* 0x0001d80001267983 */ /* 0x002f240000300800 */
[----:B------:R-:W4:Y:S01]  /*690c0*/  LDL.LU R39, [R1+0x1dc] ;  /* 0x0001dc0001277983 */ /* 0x000f220000300800 */
[----:B------:R-:W-:Y:S01]  /*690d0*/  STL.64 [R1+0x47f0], R52 ;  /* 0x0047f03401007387 */ /* 0x000fe20000100a00 */
[C---:B--2---:R-:W-:Y:S08]  /*690e0*/  HMMA.16816.F32 R24, R40.reuse, R8, R24 ;  /* 0x000000082818723c */ /* 0x044ff00000001818 */
[C---:B------:R-:W-:Y:S11]  /*690f0*/  HMMA.16816.F32 R20, R40.reuse, R16, R20 ;  /* 0x000000102814723c */ /* 0x040ff60000001814 */
[----:B------:R-:W-:Y:S04]  /*69100*/  @!UPT UIADD3 URZ, URZ, URZ, URZ ;  /* 0x0000003f3f3ff290 */ /* 0x000fe8000fffe03f */
[----:B------:R-:W-:Y:S01]  /*69110*/  STL.64 [R1+0x220], R24 ;  /* 0x0002201801007387 */ /* 0x000fe20000100a00 */
[----:B------:R0:W-:Y:S03]  /*69120*/  STL.64 [R1+0x228], R26 ;  /* 0x0002281a01007387 */ /* 0x0001e60000100a00 */
[----:B0-----:R-:W2:Y:S01]  /*69130*/  LDL.LU.64 R26, [R1+0x4858] ;  /* 0x00485800011a7983 */ /* 0x001ea20000300a00 */
[----:B------:R-:W2:Y:S02]  /*69140*/  LDL.LU.64 R24, [R1+0x4850] ;  /* 0x0048500001187983 */ /* 0x000ea40000300a00 */
[----:B------:R-:W-:Y:S02]  /*69150*/  STL.64 [R1+0x47c0], R10 ;  /* 0x0047c00a01007387 */ /* 0x000fe40000100a00 */
[----:B------:R0:W-:Y:S02]  /*69160*/  STL.64 [R1+0x47b8], R8 ;  /* 0x0047b80801007387 */ /* 0x0001e40000100a00 */
[----:B0-----:R-:W2:Y:S01]  /*69170*/  LDL.LU R8, [R1+0x1e0] ;  /* 0x0001e00001087983 */ /* 0x001ea20000300800 */
[----:B------:R-:W2:Y:S02]  /*69180*/  LDL.LU R9, [R1+0x1e4] ;  /* 0x0001e40001097983 */ /* 0x000ea40000300800 */
[----:B------:R-:W2:Y:S02]  /*69190*/  LDL.LU R10, [R1+0x1e8] ;  /* 0x0001e800010a7983 */ /* 0x000ea40000300800 */
[----:B------:R-:W2:Y:S01]  /*691a0*/  LDL.LU R11, [R1+0x1ec] ;  /* 0x0001ec00010b7983 */ /* 0x000ea20000300800 */
[----:B------:R-:W-:Y:S01]  /*691b0*/  STL.64 [R1+0x210], R20 ;  /* 0x0002101401007387 */ /* 0x000fe20000100a00 */
[----:B------:R0:W-:Y:S03]  /*691c0*/  STL.64 [R1+0x218], R22 ;  /* 0x0002181601007387 */ /* 0x0001e60000100a00 */
[----:B0-----:R-:W2:Y:S01]  /*691d0*/  LDL.LU.64 R22, [R1+0x4848] ;  /* 0x0048480001167983 */ /* 0x001ea20000300a00 */
[----:B------:R-:W2:Y:S02]  /*691e0*/  LDL.LU.64 R20, [R1+0x4840] ;  /* 0x0048400001147983 */ /* 0x000ea40000300a00 */
[----:B------:R-:W-:Y:S02]  /*691f0*/  STL.64 [R1+0x47a0], R18 ;  /* 0x0047a01201007387 */ /* 0x000fe40000100a00 */
[----:B------:R0:W-:Y:S02]  /*69200*/  STL.64 [R1+0x4798], R16 ;  /* 0x0047981001007387 */ /* 0x0001e40000100a00 */
        /* <DEDUP_REMOVED lines=11> */
[C---:B---3--:R-:W-:Y:S01]  /*692c0*/  HMMA.16816.F32 R16, R40.reuse, R24, R16 ;  /* 0x000000182810723c */ /* 0x048fe20000001810 */
[----:B------:R-:W-:Y:S01]  /*692d0*/  STL.64 [R1+0x47d8], R22 ;  /* 0x0047d81601007387 */ /* 0x000fe20000100a00 */
[----:B------:R-:W-:Y:S01]  /*692e0*/  STL.64 [R1+0x47d0], R20 ;  /* 0x0047d01401007387 */ /* 0x000fe20000100a00 */
[----:B------:R-:W-:Y:S02]  /*692f0*/  STL.64 [R1+0x47e8], R26 ;  /* 0x0047e81a01007387 */ /* 0x000fe40000100a00 */
[----:B------:R-:W-:Y:S03]  /*69300*/  STL.64 [R1+0x47e0], R24 ;  /* 0x0047e01801007387 */ /* 0x000fe60000100a00 */
[C---:B------:R-:W-:Y:S11]  /*69310*/  HMMA.16816.F32 R8, R40.reuse, R28, R8 ;  /* 0x0000001c2808723c */ /* 0x040ff60000001808 */
[----:B------:R-:W-:Y:S04]  /*69320*/  @!UPT UIADD3 URZ, URZ, URZ, URZ ;  /* 0x0000003f3f3ff290 */ /* 0x000fe8000fffe03f */
[----:B------:R-:W-:Y:S01]  /*69330*/  STL.64 [R1+0x1f0], R16 ;  /* 0x0001f01001007387 */ /* 0x000fe20000100a00 */
[----:B------:R-:W-:Y:S02]  /*69340*/  STL.64 [R1+0x1f8], R18 ;  /* 0x0001f81201007387 */ /* 0x000fe40000100a00 */
[----:B------:R-:W-:Y:S02]  /*69350*/  STL [R1+0x4800], R31 ;  /* 0x0048001f01007387 */ /* 0x000fe40000100800 */
[----:B------:R-:W-:Y:S03]  /*69360*/  STL.64 [R1+0x47f8], R28 ;  /* 0x0047f81c01007387 */ /* 0x000fe60000100a00 */
[----:B------:R0:W-:Y:S01]  /*69370*/  STL.64 [R1+0x1e0], R8 ;  /* 0x0001e00801007387 */ /* 0x0001e20000100a00 */
[----:B------:R1:W-:Y:S03]  /*69380*/  STL.64 [R1+0x1e8], R10 ;  /* 0x0001e80a01007387 */ /* 0x0003e60000100a00 */
[----:B0-----:R-:W3:Y:S01]  /*69390*/  LDL.LU R8, [R1+0x600] ;  /* 0x0006000001087983 */ /* 0x001ee20000300800 */
[C---:B----4-:R-:W-:Y:S03]  /*693a0*/  HMMA.16816.F32 R16, R40.reuse, R32, R36 ;  /* 0x000000202810723c */ /* 0x050fe60000001824 */
[----:B------:R-:W0:Y:S11]  /*693b0*/  LDSM.16.MT88.4 R36, [R54+0x4080] ;  /* 0x004080003624783b */ /* 0x000e360000004200 */
[----:B------:R-:W-:Y:S09]  /*693c0*/  @!UPT UIADD3 URZ, URZ, URZ, URZ ;  /* 0x0000003f3f3ff290 */ /* 0x000ff2000fffe03f */
[----:B------:R4:W-:Y:S01]  /*693d0*/  STL.64 [R1+0x1d0], R16 ;  /* 0x0001d01001007387 */ /* 0x0009e20000100a00 */
[----:B------:R4:W-:Y:S02]  /*693e0*/  STL.64 [R1+0x1d8], R18 ;  /* 0x0001d81201007387 */ /* 0x0009e40000100a00 */
[----:B------:R-:W3:Y:S02]  /*693f0*/  LDL.LU R9, [R1+0x604] ;  /* 0x0006040001097983 */ /* 0x000ee40000300800 */
[----:B-1----:R-:W3:Y:S01]  /*69400*/  LDL.LU R10, [R1+0x608] ;  /* 0x00060800010a7983 */ /* 0x002ee20000300800 */
[----:B------:R-:W3:Y:S01]  /*69410*/  LDL.LU R11, [R1+0x60c] ;  /* 0x00060c00010b7983 */ /* 0x000ee20000300800 */
[----:B------:R-:W3:Y:S02]  /*69420*/  LDL.LU R20, [R1+0x610] ;  /* 0x0006100001147983 */ /* 0x000ee40000300800 */
[----:B------:R-:W3:Y:S02]  /*69430*/  LDL.LU R21, [R1+0x614] ;  /* 0x0006140001157983 */ /* 0x000ee40000300800 */
[----:B------:R-:W3:Y:S01]  /*69440*/  LDL.LU R22, [R1+0x618] ;  /* 0x0006180001167983 */ /* 0x000ee20000300800 */
[----:B------:R-:W3:Y:S01]  /*69450*/  LDL.LU R23, [R1+0x61c] ;  /* 0x00061c0001177983 */ /* 0x000ee20000300800 */
[----:B--2---:R-:W-:Y:S02]  /*69460*/  STL.64 [R1+0x4810], R34 ;  /* 0x0048102201007387 */ /* 0x004fe40000100a00 */
[----:B------:R-:W-:Y:S01]  /*69470*/  STL.64 [R1+0x4808], R32 ;  /* 0x0048082001007387 */ /* 0x000fe20000100a00 */
[----:B----4-:R-:W2:Y:S01]  /*69480*/  LDL.LU R16, [R1+0x5b0] ;  /* 0x0005b00001107983 */ /* 0x010ea20000300800 */
[----:B------:R-:W2:Y:S02]  /*69490*/  LDL.LU R17, [R1+0x5b4] ;  /* 0x0005b40001117983 */ /* 0x000ea40000300800 */
[----:B------:R-:W4:Y:S02]  /*694a0*/  LDL.LU R18, [R1+0x5b8] ;  /* 0x0005b80001127983 */ /* 0x000f240000300800 */
[----:B------:R-:W4:Y:S02]  /*694b0*/  LDL.LU R19, [R1+0x5bc] ;  /* 0x0005bc0001137983 */ /* 0x000f240000300800 */
[----:B----4-:R-:W-:Y:S01]  /*694c0*/  STL.64 [R1+0x4820], R18 ;  /* 0x0048201201007387 */ /* 0x010fe20000100a00 */
[----:B--2---:R1:W-:Y:S03]  /*694d0*/  STL.64 [R1+0x4818], R16 ;  /* 0x0048181001007387 */ /* 0x0043e60000100a00 */
[----:B-1----:R-:W2:Y:S01]  /*694e0*/  LDL.LU R16, [R1+0x5f0] ;  /* 0x0005f00001107983 */ /* 0x002ea20000300800 */
[----:B------:R-:W2:Y:S02]  /*694f0*/  LDL.LU R17, [R1+0x5f4] ;  /* 0x0005f40001117983 */ /* 0x000ea40000300800 */
[----:B------:R-:W2:Y:S02]  /*69500*/  LDL.LU R18, [R1+0x5f8] ;  /* 0x0005f80001127983 */ /* 0x000ea40000300800 */
[----:B------:R-:W2:Y:S01]  /*69510*/  LDL.LU R19, [R1+0x5fc] ;  /* 0x0005fc0001137983 */ /* 0x000ea20000300800 */
[C---:B---3--:R-:W-:Y:S08]  /*69520*/  HMMA.16816.F32 R20, R40.reuse, R12, R20 ;  /* 0x0000000c2814723c */ /* 0x048ff00000001814 */
[----:B------:R-:W-:Y:S01]  /*69530*/  HMMA.16816.F32 R8, R40, R44, R8 ;  /* 0x0000002c2808723c */ /* 0x000fe20000001808 */
        /* <DEDUP_REMOVED lines=8> */
[----:B0-----:R-:W-:Y:S01]  /*695c0*/  STL.64 [R1+0x46e0], R38 ;  /* 0x0046e02601007387 */ /* 0x001fe20000100a00 */
[----:B------:R0:W-:Y:S02]  /*695d0*/  STL.64 [R1+0x46d8], R36 ;  /* 0x0046d82401007387 */ /* 0x0001e40000100a00 */
[----:B------:R-:W3:Y:S01]  /*695e0*/  LDL R59, [R1+0x2f6c] ;  /* 0x002f6c00013b7983 */ /* 0x000ee20000100800 */
[----:B------:R-:W-:Y:S01]  /*695f0*/  STL.64 [R1+0x610], R20 ;  /* 0x0006101401007387 */ /* 0x000fe20000100a00 */
[----:B------:R-:W-:Y:S02]  /*69600*/  STL.64 [R1+0x618], R22 ;  /* 0x0006181601007387 */ /* 0x000fe40000100a00 */
[----:B0-----:R-:W-:-:S02]  /*69610*/  IMAD.MOV.U32 R36, RZ, RZ, R2 ;  /* 0x000000ffff247224 */ /* 0x001fc400078e0002 */
[----:B------:R-:W-:Y:S01]  /*69620*/  IMAD.MOV.U32 R37, RZ, RZ, R0 ;  /* 0x000000ffff257224 */ /* 0x000fe200078e0000 */
[----:B------:R0:W-:Y:S01]  /*69630*/  STL.64 [R1+0x600], R8 ;  /* 0x0006000801007387 */ /* 0x0001e20000100a00 */
[----:B------:R-:W-:Y:S02]  /*69640*/  IMAD.MOV.U32 R2, RZ, RZ, R44 ;  /* 0x000000ffff027224 */ /* 0x000fe400078e002c */
[----:B------:R-:W-:Y:S02]  /*69650*/  IMAD.MOV.U32 R0, RZ, RZ, R45 ;  /* 0x000000ffff007224 */ /* 0x000fe400078e002d */
[----:B------:R1:W-:Y:S01]  /*69660*/  STL.64 [R1+0x608], R10 ;  /* 0x0006080a01007387 */ /* 0x0003e20000100a00 */
[----:B------:R-:W3:Y:S01]  /*69670*/  LDL.LU.64 R44, [R1+0x4828] ;  /* 0x00482800012c7983 */ /* 0x000ee20000300a00 */
[----:B------:R-:W-:-:S03]  /*69680*/  IMAD.MOV.U32 R25, RZ, RZ, R46 ;  /* 0x000000ffff197224 */ /* 0x000fc600078e002e */
[----:B0-----:R-:W3:Y:S01]  /*69690*/  LDL.LU R8, [R1+0x590] ;  /* 0x0005900001087983 */ /* 0x001ee20000300800 */
[----:B------:R-:W3:Y:S02]  /*696a0*/  LDL.LU R9, [R1+0x594] ;  /* 0x0005940001097983 */ /* 0x000ee40000300800 */
[----:B-1----:R-:W3:Y:S02]  /*696b0*/  LDL.LU R10, [R1+0x598] ;  /* 0x00059800010a7983 */ /* 0x002ee40000300800 */
[----:B------:R-:W3:Y:S01]  /*696c0*/  LDL.LU R11, [R1+0x59c] ;  /* 0x00059c00010b7983 */ /* 0x000ee20000300800 */
[----:B------:R-:W3:Y:S01]  /*696d0*/  LDL.LU R20, [R1+0x5a0] ;  /* 0x0005a00001147983 */ /* 0x000ee20000300800 */
[----:B------:R-:W3:Y:S02]  /*696e0*/  LDL.LU R21, [R1+0x5a4] ;  /* 0x0005a40001157983 */ /* 0x000ee40000300800 */
[----:B------:R-:W3:Y:S02]  /*696f0*/  LDL.LU R22, [R1+0x5a8] ;  /* 0x0005a80001167983 */ /* 0x000ee40000300800 */
[----:B------:R-:W3:Y:S02]  /*69700*/  LDL.LU R23, [R1+0x5ac] ;  /* 0x0005ac0001177983 */ /* 0x000ee40000300800 */
[----:B------:R-:W-:Y:S01]  /*69710*/  IMAD.MOV.U32 R24, RZ, RZ, R47 ;  /* 0x000000ffff187224 */ /* 0x000fe200078e002f */
[----:B------:R-:W3:Y:S01]  /*69720*/  LDL.LU R46, [R1+0x878] ;  /* 0x00087800012e7983 */ /* 0x000ee20000300800 */
[----:B------:R-:W3:Y:S01]  /*69730*/  LDL.LU R47, [R1+0x87c] ;  /* 0x00087c00012f7983 */ /* 0x000ee20000300800 */
[----:B--2---:R-:W-:Y:S11]  /*69740*/  HMMA.16816.F32 R16, R40, R48, R16 ;  /* 0x000000302810723c */ /* 0x004ff60000001810 */
[----:B------:R-:W-:Y:S11]  /*69750*/  @!UPT UIADD3 URZ, URZ, URZ, URZ ;  /* 0x0000003f3f3ff290 */ /* 0x000ff6000fffe03f */
[----:B------:R-:W-:Y:S01]  /*69760*/  @!UPT UIADD3 URZ, URZ, URZ, URZ ;  /* 0x0000003f3f3ff290 */ /* 0x000fe2000fffe03f */
[----:B------:R-:W-:Y:S01]  /*69770*/  STL.64 [R1+0x5f0], R16 ;  /* 0x0005f01001007387 */ /* 0x000fe20000100a00 */
[----:B------:R0:W-:Y:S03]  /*69780*/  STL.64 [R1+0x5f8], R18 ;  /* 0x0005f81201007387 */ /* 0x0001e60000100a00 */
[----:B0-----:R-:W2:Y:S01]  /*69790*/  LDL.LU.64 R18, [R1+0x4820] ;  /* 0x0048200001127983 */ /* 0x001ea20000300a00 */
[----:B------:R-:W2:Y:S02]  /*697a0*/  LDL.LU.64 R16, [R1+0x4818] ;  /* 0x0048180001107983 */ /* 0x000ea40000300a00 */
[----:B------:R0:W-:Y:S02]  /*697b0*/  STL.64 [R1+0x4778], R48 ;  /* 0x0047783001007387 */ /* 0x0001e40000100a00 */
[----:B0-----:R-:W2:Y:S01]  /*697c0*/  LDL.LU R48, [R1+0x5c0] ;  /* 0x0005c00001307983 */ /* 0x001ea20000300800 */
[----:B------:R-:W2:Y:S02]  /*697d0*/  LDL.LU R49, [R1+0x5c4] ;  /* 0x0005c40001317983 */ /* 0x000ea40000300800 */
[----:B------:R-:W2:Y:S02]  /*697e0*/  LDL.LU R50, [R1+0x5c8] ;  /* 0x0005c80001327983 */ /* 0x000ea40000300800 */
[----:B------:R-:W2:Y:S02]  /*697f0*/  LDL.LU R51, [R1+0x5cc] ;  /* 0x0005cc0001337983 */ /* 0x000ea40000300800 */
[----:B------:R-:W-:-:S02]  /*69800*/  IMAD.MOV.U32 R28, RZ, RZ, R30 ;  /* 0x000000ffff1c7224 */ /* 0x000fc400078e001e */
[----:B------:R-:W-:Y:S01]  /*69810*/  IMAD.MOV.U32 R29, RZ, RZ, R7 ;  /* 0x000000ffff1d7224 */ /* 0x000fe200078e0007 */
[C---:B----4-:R-:W-:Y:S08]  /*69820*/  HMMA.16816.F32 R24, R40.reuse, R24, R52 ;  /* 0x000000182818723c */ /* 0x050ff00000001834 */
[----:B---3--:R-:W-:Y:S01]  /*69830*/  HMMA.16816.F32 R28, R40, R28, R32 ;  /* 0x0000001c281c723c */ /* 0x008fe20000001820 */
[----:B------:R-:W3:Y:S01]  /*69840*/  LDL.LU.64 R34, [R1+0x4810] ;  /* 0x0048100001227983 */ /* 0x000ee20000300a00 */
[----:B------:R-:W-:-:S02]  /*69850*/  IMAD.MOV.U32 R4, RZ, RZ, R6 ;  /* 0x000000ffff047224 */ /* 0x000fc400078e0006 */
[----:B------:R-:W-:Y:S02]  /*69860*/  IMAD.MOV.U32 R5, RZ, RZ, R3 ;  /* 0x000000ffff057224 */ /* 0x000fe400078e0003 */
[----:B------:R-:W4:Y:S05]  /*69870*/  LDL.LU.64 R32, [R1+0x4808] ;  /* 0x0048080001207983 */ /* 0x000f2a0000300a00 */
[C---:B------:R-:W-:Y:S11]  /*69880*/  HMMA.16816.F32 R4, R40.reuse, R4, R20 ;  /* 0x000000042804723c */ /* 0x040ff60000001814 */
[----:B------:R-:W-:Y:S01]  /*69890*/  @!UPT UIADD3 URZ, URZ, URZ, URZ ;  /* 0x0000003f3f3ff290 */ /* 0x000fe2000fffe03f */
[----:B------:R-:W-:Y:S01]  /*698a0*/  STL.64 [R1+0x5e0], R28 ;  /* 0x0005e01c01007387 */ /* 0x000fe20000100a00 */
[----:B------:R0:W-:Y:S02]  /*698b0*/  STL.64 [R1+0x5e8], R30 ;  /* 0x0005e81e01007387 */ /* 0x0001e40000100a00 */
[----:B------:R-:W-:Y:S02]  /*698c0*/  IMAD.MOV.U32 R55, RZ, RZ, R27 ;  /* 0x000000ffff377224 */ /* 0x000fe400078e001b */
[----:B------:R-:W-:Y:S01]  /*698d0*/  IMAD.MOV.U32 R54, RZ, RZ, R26 ;  /* 0x000000ffff367224 */ /* 0x000fe200078e001a */
[----:B0-----:R-:W3:Y:S01]  /*698e0*/  LDL.LU R31, [R1+0x4800] ;  /* 0x00480000011f7983 */ /* 0x001ee20000300800 */
[----:B------:R-:W3:Y:S02]  /*698f0*/  LDL.LU.64 R28, [R1+0x47f8] ;  /* 0x0047f800011c7983 */ /* 0x000ee40000300a00 */
[----:B------:R-:W3:Y:S02]  /*69900*/  LDL.LU.64 R52, [R1+0x47f0] ;  /* 0x0047f00001347983 */ /* 0x000ee40000300a00 */
[----:B------:R0:W-:Y:S01]  /*69910*/  STL.64 [R1+0x5d0], R24 ;  /* 0x0005d01801007387 */ /* 0x0001e20000100a00 */
[----:B------:R-:W3:Y:S04]  /*69920*/  LDL.LU.64 R26, [R1+0x47e8] ;  /* 0x0047e800011a7983 */ /* 0x000ee80000300a00 */
[----:B0-----:R-:W3:Y:S01]  /*69930*/  LDL.LU.64 R24, [R1+0x47e0] ;  /* 0x0047e00001187983 */ /* 0x001ee20000300a00 */
[----:B------:R0:W-:Y:S02]  /*69940*/  STL [R1+0x4274], R55 ;  /* 0x0042743701007387 */ /* 0x0001e40000100800 */
[----:B------:R1:W-:Y:S01]  /*69950*/  STL [R1+0x4270], R54 ;  /* 0x0042703601007387 */ /* 0x0003e20000100800 */
[C---:B--2---:R-:W-:Y:S08]  /*69960*/  HMMA.16816.F32 R16, R40.reuse, R56, R16 ;  /* 0x000000382810723c */ /* 0x044ff00000001810 */
[----:B------:R-:W-:Y:S11]  /*69970*/  HMMA.16816.F32 R36, R40, R36, R48 ;  /* 0x000000242824723c */ /* 0x000ff60000001830 */
[----:B------:R-:W-:Y:S05]  /*69980*/  @!UPT UIADD3 URZ, URZ, URZ, URZ ;  /* 0x0000003f3f3ff290 */ /* 0x000fea000fffe03f */
[----:B0-----:R-:W-:Y:S02]  /*69990*/  IMAD.MOV.U32 R55, RZ, RZ, R18 ;  /* 0x000000ffff377224 */ /* 0x001fe400078e0012 */
[----:B-1----:R-:W-:-:S05]  /*699a0*/  IMAD.MOV.U32 R54, RZ, RZ, R19 ;  /* 0x000000ffff367224 */ /* 0x002fca00078e0013 */
[----:B------:R-:W-:Y:S01]  /*699b0*/  STL.64 [R1+0x5c0], R36 ;  /* 0x0005c02401007387 */ /* 0x000fe20000100a00 */
[----:B------:R-:W-:Y:S02]  /*699c0*/  STL.64 [R1+0x5c8], R38 ;  /* 0x0005c82601007387 */ /* 0x000fe40000100a00 */
[----:B------:R0:W-:Y:S02]  /*699d0*/  STL.64 [R1+0x5b0], R16 ;  /* 0x0005b01001007387 */ /* 0x0001e40000100a00 */
[----:B------:R-:W2:Y:S01]  /*699e0*/  LDL.LU R48, [R1+0x3c0] ;  /* 0x0003c00001307983 */ /* 0x000ea20000300800 */
[----:B------:R-:W2:Y:S01]  /*699f0*/  LDL.LU R49, [R1+0x3c4] ;  /* 0x0003c40001317983 */ /* 0x000ea20000300800 */
[----:B------:R-:W2:Y:S02]  /*69a00*/  LDL.LU R50, [R1+0x3c8] ;  /* 0x0003c80001327983 */ /* 0x000ea40000300800 */
[----:B------:R-:W2:Y:S01]  /*69a10*/  LDL.LU R51, [R1+0x3cc] ;  /* 0x0003cc0001337983 */ /* 0x000ea20000300800 */
[----:B0-----:R-:W2:Y:S01]  /*69a20*/  LDL.LU R16, [R1+0x400] ;  /* 0x0004000001107983 */ /* 0x001ea20000300800 */
[----:B------:R-:W2:Y:S02]  /*69a30*/  LDL.LU R17, [R1+0x404] ;  /* 0x0004040001117983 */ /* 0x000ea40000300800 */
[----:B------:R-:W2:Y:S02]  /*69a40*/  LDL.LU R18, [R1+0x408] ;  /* 0x0004080001127983 */ /* 0x000ea40000300800 */
[----:B------:R-:W2:Y:S01]  /*69a50*/  LDL.LU R19, [R1+0x40c] ;  /* 0x00040c0001137983 */ /* 0x000ea20000300800 */
[----:B------:R-:W4:Y:S01]  /*69a60*/  LDL.LU R36, [R1+0x3b0] ;  /* 0x0003b00001247983 */ /* 0x000f220000300800 */
[----:B------:R-:W4:Y:S02]  /*69a70*/  LDL.LU R37, [R1+0x3b4] ;  /* 0x0003b40001257983 */ /* 0x000f240000300800 */
[----:B------:R-:W4:Y:S02]  /*69a80*/  LDL.LU R38, [R1+0x3b8] ;  /* 0x0003b80001267983 */ /* 0x000f240000300800 */
[----:B------:R-:W4:Y:S01]  /*69a90*/  LDL.LU R39, [R1+0x3bc] ;  /* 0x0003bc0001277983 */ /* 0x000f220000300800 */
[----:B------:R-:W-:Y:S01]  /*69aa0*/  STL [R1+0x427c], R54 ;  /* 0x00427c3601007387 */ /* 0x000fe20000100800 */
[----:B------:R-:W-:Y:S02]  /*69ab0*/  STL [R1+0x4278], R55 ;  /* 0x0042783701007387 */ /* 0x000fe40000100800 */
[----:B------:R-:W2:Y:S02]  /*69ac0*/  LDL.LU.64 R22, [R1+0x47d8] ;  /* 0x0047d80001167983 */ /* 0x000ea40000300a00 */
[----:B------:R-:W2:Y:S01]  /*69ad0*/  LDL.LU.64 R20, [R1+0x47d0] ;  /* 0x0047d00001147983 */ /* 0x000ea20000300a00 */
[----:B------:R0:W-:Y:S01]  /*69ae0*/  STL.64 [R1+0x5a0], R4 ;  /* 0x0005a00401007387 */ /* 0x0001e20000100a00 */
[----:B------:R1:W-:Y:S03]  /*69af0*/  STL.64 [R1+0x5a8], R6 ;  /* 0x0005a80601007387 */ /* 0x0003e60000100a00 */
[----:B0-----:R-:W1:Y:S01]  /*69b00*/  LDL.LU.64 R4, [R1+0x47c8] ;  /* 0x0047c80001047983 */ /* 0x001e620000300a00 */
[C---:B---3--:R-:W-:Y:S08]  /*69b10*/  HMMA.16816.F32 R44, R40.reuse, R52, R44 ;  /* 0x00000034282c723c */ /* 0x048ff0000000182c */
[----:B-1----:R-:W-:Y:S01]  /*69b20*/  HMMA.16816.F32 R4, R40, R4, R8 ;  /* 0x000000042804723c */ /* 0x002fe20000001808 */
[----:B------:R-:W3:Y:S01]  /*69b30*/  LDL.LU.64 R10, [R1+0x47c0] ;  /* 0x0047c000010a7983 */ /* 0x000ee20000300a00 */
[----:B------:R-:W2:Y:S11]  /*69b40*/  LDL.LU.64 R8, [R1+0x47b8] ;  /* 0x0047b80001087983 */ /* 0x000eb60000300a00 */
[----:B------:R-:W-:Y:S10]  /*69b50*/  @!UPT UIADD3 URZ, URZ, URZ, URZ ;  /* 0x0000003f3f3ff290 */ /* 0x000ff4000fffe03f */
[----:B------:R0:W-:Y:S01]  /*69b60*/  STL.64 [R1+0x590], R4 ;  /* 0x0005900401007387 */ /* 0x0001e20000100a00 */
[----:B------:R-:W-:Y:S02]  /*69b70*/  IMAD.MOV.U32 R54, RZ, RZ, R6 ;  /* 0x000000ffff367224 */ /* 0x000fe400078e0006 */
[----:B------:R-:W-:Y:S02]  /*69b80*/  IMAD.MOV.U32 R55, RZ, RZ, R7 ;  /* 0x000000ffff377224 */ /* 0x000fe400078e0007 */
[----:B------:R-:W2:Y:S04]  /*69b90*/  LDL.LU.64 R6, [R1+0x47b0] ;  /* 0x0047b00001067983 */ /* 0x000ea80000300a00 */
[----:B0-----:R-:W2:Y:S01]  /*69ba0*/  LDL.LU.64 R4, [R1+0x47a8] ;  /* 0x0047a80001047983 */ /* 0x001ea20000300a00 */
[----:B------:R-:W3:Y:S02]  /*69bb0*/  LDL.LU R40, [R1+0x3d0] ;  /* 0x0003d00001287983 */ /* 0x000ee40000300800 */
[----:B------:R-:W3:Y:S02]  /*69bc0*/  LDL.LU R41, [R1+0x3d4] ;  /* 0x0003d40001297983 */ /* 0x000ee40000300800 */
[----:B------:R-:W3:Y:S01]  /*69bd0*/  LDL.LU R42, [R1+0x3d8] ;  /* 0x0003d800012a7983 */ /* 0x000ee20000300800 */
[----:B------:R-:W3:Y:S01]  /*69be0*/  LDL.LU R43, [R1+0x3dc] ;  /* 0x0003dc00012b7983 */ /* 0x000ee20000300800 */
[----:B------:R-:W-:Y:S02]  /*69bf0*/  STL.64 [R1+0x46f0], R54 ;  /* 0x0046f03601007387 */ /* 0x000fe40000100a00 */
[----:B------:R0:W-:Y:S02]  /*69c00*/  STL.64 [R1+0x46e8], R52 ;  /* 0x0046e83401007387 */ /* 0x0001e40000100a00 */
[----:B0-----:R-:W3:Y:S01]  /*69c10*/  LDL.LU R52, [R1+0x3e0] ;  /* 0x0003e00001347983 */ /* 0x001ee20000300800 */
[----:B------:R-:W3:Y:S02]  /*69c20*/  LDL.LU R53, [R1+0x3e4] ;  /* 0x0003e40001357983 */ /* 0x000ee40000300800 */
[----:B------:R-:W3:Y:S02]  /*69c30*/  LDL.LU R54, [R1+0x3e8] ;  /* 0x0003e80001367983 */ /* 0x000ee40000300800 */
[----:B------:R-:W3:Y:S01]  /*69c40*/  LDL.LU R55, [R1+0x3ec] ;  /* 0x0003ec0001377983 */ /* 0x000ee20000300800 */
[----:B------:R-:W-:Y:S01]  /*69c50*/  STL.64 [R1+0x4168], R46 ;  /* 0x0041682e01007387 */ /* 0x000fe20000100a00 */
[----:B------:R0:W-:Y:S03]  /*69c60*/  STL.64 [R1+0x4160], R44 ;  /* 0x0041602c01007387 */ /* 0x0001e60000100a00 */
[----:B0-----:R-:W3:Y:S01]  /*69c70*/  LDL.LU.64 R44, [R1+0xe0] ;  /* 0x0000e000012c7983 */ /* 0x001ee20000300a00 */
[----:B------:R-:W3:Y:S01]  /*69c80*/  LDL.64 R46, [R1+0xe8] ;  /* 0x0000e800012e7983 */ /* 0x000ee20000100a00 */
[C---:B--2---:R-:W-:Y:S02]  /*69c90*/  HMMA.16816.F32 R16, R4.reuse, R8, R16 ;  /* 0x000000080410723c */ /* 0x044fe40000001810 */
[----:B---3--:R-:W-:Y:S01]  /*69ca0*/  STL.64 [R1+0x4700], R46 ;  /* 0x0047002e01007387 */ /* 0x008fe20000100a00 */
[----:B------:R0:W-:Y:S03]  /*69cb0*/  STL.64 [R1+0x46f8], R44 ;  /* 0x0046f82c01007387 */ /* 0x0001e60000100a00 */
[----:B0-----:R-:W2:Y:S01]  /*69cc0*/  LDL.LU R44, [R1+0x3f0] ;  /* 0x0003f000012c7983 */ /* 0x001ea20000300800 */
[----:B------:R-:W2:Y:S02]  /*69cd0*/  LDL.LU R45, [R1+0x3f4] ;  /* 0x0003f400012d7983 */ /* 0x000ea40000300800 */
[----:B------:R-:W2:Y:S02]  /*69ce0*/  LDL.LU R46, [R1+0x3f8] ;  /* 0x0003f800012e7983 */ /* 0x000ea40000300800 */
[----:B------:R-:W2:Y:S11]  /*69cf0*/  LDL.LU R47, [R1+0x3fc] ;  /* 0x0003fc00012f7983 */ /* 0x000eb60000300800 */
[----:B------:R-:W-:Y:S01]  /*69d00*/  @!UPT UIADD3 URZ, URZ, URZ, URZ ;  /* 0x0000003f3f3ff290 */ /* 0x000fe2000fffe03f */
[----:B------:R-:W-:Y:S01]  /*69d10*/  STL.64 [R1+0x400], R16 ;  /* 0x0004001001007387 */ /* 0x000fe20000100a00 */
[----:B------:R0:W-:Y:S03]  /*69d20*/  STL.64 [R1+0x408], R18 ;  /* 0x0004081201007387 */ /* 0x0001e60000100a00 */
[----:B0-----:R-:W3:Y:S01]  /*69d30*/  LDL.LU.64 R18, [R1+0x47a0] ;  /* 0x0047a00001127983 */ /* 0x001ee20000300a00 */
[----:B------:R-:W2:Y:S02]  /*69d40*/  LDL.LU.64 R16, [R1+0x4798] ;  /* 0x0047980001107983 */ /* 0x000ea40000300a00 */
[----:B------:R-:W-:Y:S02]  /*69d50*/  STL.64 [R1+0x4710], R10 ;  /* 0x0047100a01007387 */ /* 0x000fe40000100a00 */
[----:B------:R2:W-:Y:S02]  /*69d60*/  STL.64 [R1+0x4708], R8 ;  /* 0x0047080801007387 */ /* 0x0005e40000100a00 */
[C---:B--2---:R-:W-:Y:S01]  /*69d70*/  HMMA.16816.F32 R8, R4.reuse, R16, R44 ;  /* 0x000000100408723c */ /* 0x044fe2000000182c */
[----:B---3--:R-:W-:Y:S01]  /*69d80*/  STL.64 [R1+0x4720], R18 ;  /* 0x0047201201007387 */ /* 0x008fe20000100a00 */
        /* <DEDUP_REMOVED lines=12> */
[----:B------:R-:W-:Y:S03]  /*69e50*/  STL.64 [R1+0x4738], R24 ;  /* 0x0047381801007387 */ /* 0x000fe60000100a00 */
[----:B------:R-:W0:Y:S11]  /*69e60*/  LDSM.16.MT88.4 R40, [R59+0x4000] ;  /* 0x004000003b28783b */ /* 0x000e360000004200 */
[----:B------:R-:W-:Y:S07]  /*69e70*/  @!UPT UIADD3 URZ, URZ, URZ, URZ ;  /* 0x0000003f3f3ff290 */ /* 0x000fee000fffe03f */
[----:B------:R-:W-:Y:S01]  /*69e80*/  STL.64 [R1+0x3d0], R8 ;  /* 0x0003d00801007387 */ /* 0x000fe20000100a00 */
[----:B------:R1:W-:Y:S02]  /*69e90*/  STL.64 [R1+0x3d8], R10 ;  /* 0x0003d80a01007387 */ /* 0x0003e40000100a00 */
[C---:B-1----:R-:W-:Y:S01]  /*69ea0*/  HMMA.16816.F32 R8, R4.reuse, R28, R48 ;  /* 0x0000001c0408723c */ /* 0x042fe20000001830 */
[----:B------:R-:W-:Y:S01]  /*69eb0*/  STL [R1+0x46d0], R31 ;  /* 0x0046d01f01007387 */ /* 0x000fe20000100800 */
[----:B------:R-:W-:Y:S11]  /*69ec0*/  STL.64 [R1+0x46c8], R28 ;  /* 0x0046c81c01007387 */ /* 0x000ff60000100a00 */
[----:B------:R-:W-:Y:S10]  /*69ed0*/  @!UPT UIADD3 URZ, URZ, URZ, URZ ;  /* 0x0000003f3f3ff290 */ /* 0x000ff4000fffe03f */
[----:B------:R-:W-:Y:S01]  /*69ee0*/  STL.64 [R1+0x3c0], R8 ;  /* 0x0003c00801007387 */ /* 0x000fe20000100a00 */
[----:B------:R4:W-:Y:S02]  /*69ef0*/  STL.64 [R1+0x3c8], R10 ;  /* 0x0003c80a01007387 */ /* 0x0009e40000100a00 */
[----:B----4-:R-:W-:Y:S01]  /*69f00*/  HMMA.16816.F32 R8, R4, R32, R36 ;  /* 0x000000200408723c */ /* 0x010fe20000001824 */
[----:B------:R-:W-:Y:S01]  /*69f10*/  STL.64 [R1+0x4750], R34 ;  /* 0x0047502201007387 */ /* 0x000fe20000100a00 */
[----:B------:R-:W-:Y:S11]  /*69f20*/  STL.64 [R1+0x4748], R32 ;  /* 0x0047482001007387 */ /* 0x000ff60000100a00 */
[----:B------:R-:W-:Y:S10]  /*69f30*/  @!UPT UIADD3 URZ, URZ, URZ, URZ ;  /* 0x0000003f3f3ff290 */ /* 0x000ff4000fffe03f */
[----:B------:R1:W-:Y:S01]  /*69f40*/  STL.64 [R1+0x3b0], R8 ;  /* 0x0003b00801007387 */ /* 0x0003e20000100a00 */
[----:B------:R2:W-:Y:S03]  /*69f50*/  STL.64 [R1+0x3b8], R10 ;  /* 0x0003b80a01007387 */ /* 0x0005e60000100a00 */
[----:B-1----:R-:W3:Y:S01]  /*69f60*/  LDL.LU R8, [R1+0x6c0] ;  /* 0x0006c00001087983 */ /* 0x002ee20000300800 */
[----:B------:R-:W3:Y:S02]  /*69f70*/  LDL.LU R9, [R1+0x6c4] ;  /* 0x0006c40001097983 */ /* 0x000ee40000300800 */
[----:B--2---:R-:W2:Y:S02]  /*69f80*/  LDL.LU R10, [R1+0x6c8] ;  /* 0x0006c800010a7983 */ /* 0x004ea40000300800 */
[----:B------:R-:W2:Y:S02]  /*69f90*/  LDL.LU R11, [R1+0x6cc] ;  /* 0x0006cc00010b7983 */ /* 0x000ea40000300800 */
[----:B------:R-:W-:Y:S01]  /*69fa0*/  IMAD.MOV.U32 R48, RZ, RZ, R2 ;  /* 0x000000ffff307224 */ /* 0x000fe200078e0002 */
[----:B--2---:R-:W-:Y:S01]  /*69fb0*/  STL.64 [R1+0x4760], R10 ;  /* 0x0047600a01007387 */ /* 0x004fe20000100a00 */
[----:B---3--:R-:W-:Y:S02]  /*69fc0*/  STL.64 [R1+0x4758], R8 ;  /* 0x0047580801007387 */ /* 0x008fe40000100a00 */
[----:B------:R-:W2:Y:S02]  /*69fd0*/  LDL.LU R28, [R1+0x6e0] ;  /* 0x0006e000011c7983 */ /* 0x000ea40000300800 */
[----:B------:R-:W2:Y:S01]  /*69fe0*/  LDL.LU R29, [R1+0x6e4] ;  /* 0x0006e400011d7983 */ /* 0x000ea20000300800 */
[----:B------:R-:W3:Y:S01]  /*69ff0*/  LDL.LU R30, [R1+0x6e8] ;  /* 0x0006e800011e7983 */ /* 0x000ee20000300800 */
[----:B------:R-:W3:Y:S02]  /*6a000*/  LDL.LU R31, [R1+0x6ec] ;  /* 0x0006ec00011f7983 */ /* 0x000ee40000300800 */
[----:B------:R-:W-:-:S05]  /*6a010*/  IMAD.MOV.U32 R49, RZ, RZ, R0 ;  /* 0x000000ffff317224 */ /* 0x000fca00078e0000 */
[----:B------:R-:W-:Y:S04]  /*6a020*/  STL.64 [R1+0x4790], R48 ;  /* 0x0047903001007387 */ /* 0x000fe80000100a00 */
[----:B---3--:R-:W-:Y:S01]  /*6a030*/  STL.64 [R1+0x4770], R30 ;  /* 0x0047701e01007387 */ /* 0x008fe20000100a00 */
[----:B--2---:R1:W-:Y:S03]  /*6a040*/  STL.64 [R1+0x4768], R28 ;  /* 0x0047681c01007387 */ /* 0x0043e60000100a00 */
[----:B-1----:R-:W2:Y:S01]  /*6a050*/  LDL.LU R28, [R1+0x700] ;  /* 0x00070000011c7983 */ /* 0x002ea20000300800 */
[----:B------:R-:W2:Y:S02]  /*6a060*/  LDL.LU R29, [R1+0x704] ;  /* 0x00070400011d7983 */ /* 0x000ea40000300800 */
[----:B------:R-:W3:Y:S02]  /*6a070*/  LDL.LU R30, [R1+0x708] ;  /* 0x00070800011e7983 */ /* 0x000ee40000300800 */
[----:B------:R-:W3:Y:S01]  /*6a080*/  LDL.LU R31, [R1+0x70c] ;  /* 0x00070c00011f7983 */ /* 0x000ee20000300800 */
[----:B------:R-:W4:Y:S01]  /*6a090*/  LDL.LU R48, [R1+0x720] ;  /* 0x0007200001307983 */ /* 0x000f220000300800 */
[----:B------:R-:W4:Y:S02]  /*6a0a0*/  LDL.LU R49, [R1+0x724] ;  /* 0x0007240001317983 */ /* 0x000f240000300800 */
[----:B------:R-:W4:Y:S02]  /*6a0b0*/  LDL.LU R50, [R1+0x728] ;  /* 0x0007280001327983 */ /* 0x000f240000300800 */
[----:B------:R-:W4:Y:S01]  /*6a0c0*/  LDL.LU R51, [R1+0x72c] ;  /* 0x00072c0001337983 */ /* 0x000f220000300800 */
[----:B---3--:R-:W-:Y:S01]  /*6a0d0*/  STL.64 [R1+0x4788], R30 ;  /* 0x0047881e01007387 */ /* 0x008fe20000100a00 */
[----:B--2---:R1:W-:Y:S01]  /*6a0e0*/  STL.64 [R1+0x4780], R28 ;  /* 0x0047801c01007387 */ /* 0x0043e20000100a00 */
[C---:B----4-:R-:W-:Y:S02]  /*6a0f0*/  HMMA.16816.F32 R48, R4.reuse, R12, R48 ;  /* 0x0000000c0430723c */ /* 0x050fe40000001830 */
[----:B-1----:R-:W2:Y:S01]  /*6a100*/  LDL.LU R28, [R1+0x710] ;  /* 0x00071000011c7983 */ /* 0x002ea20000300800 */
[----:B------:R-:W2:Y:S02]  /*6a110*/  LDL.LU R29, [R1+0x714] ;  /* 0x00071400011d7983 */ /* 0x000ea40000300800 */
[----:B------:R-:W2:Y:S02]  /*6a120*/  LDL.LU R30, [R1+0x718] ;  /* 0x00071800011e7983 */ /* 0x000ea40000300800 */
[----:B------:R-:W2:Y:S01]  /*6a130*/  LDL.LU R31, [R1+0x71c] ;  /* 0x00071c00011f7983 */ /* 0x000ea20000300800 */
[----:B------:R-:W3:Y:S01]  /*6a140*/  LDL.LU R8, [R1+0x6f0] ;  /* 0x0006f00001087983 */ /* 0x000ee20000300800 */
[----:B------:R-:W3:Y:S02]  /*6a150*/  LDL.LU R9, [R1+0x6f4] ;  /* 0x0006f40001097983 */ /* 0x000ee40000300800 */
[----:B------:R-:W3:Y:S02]  /*6a160*/  LDL.LU R10, [R1+0x6f8] ;  /* 0x0006f800010a7983 */ /* 0x000ee40000300800 */
[----:B------:R-:W3:Y:S01]  /*6a170*/  LDL.LU R11, [R1+0x6fc] ;  /* 0x0006fc00010b7983 */ /* 0x000ee20000300800 */
[----:B------:R-:W3:Y:S04]  /*6a180*/  LDL.64 R32, [R1+0x130] ;  /* 0x0001300001207983 */ /* 0x000ee80000100a00 */
[----:B------:R-:W4:Y:S01]  /*6a190*/  LDL.64 R24, [R1+0x120] ;  /* 0x0001200001187983 */ /* 0x000f220000100a00 */
[----:B------:R-:W2:Y:S02]  /*6a1a0*/  LDL.LU R20, [R1+0x6d0] ;  /* 0x0006d00001147983 */ /* 0x000ea40000300800 */
[----:B------:R-:W2:Y:S02]  /*6a1b0*/  LDL.LU R21, [R1+0x6d4] ;  /* 0x0006d40001157983 */ /* 0x000ea40000300800 */
[----:B------:R-:W2:Y:S01]  /*6a1c0*/  LDL.LU R22, [R1+0x6d8] ;  /* 0x0006d80001167983 */ /* 0x000ea20000300800 */
[----:B------:R-:W2:Y:S01]  /*6a1d0*/  LDL.LU R23, [R1+0x6dc] ;  /* 0x0006dc0001177983 */ /* 0x000ea20000300800 */
[----:B------:R-:W2:Y:S02]  /*6a1e0*/  LDL.64 R16, [R1+0x110] ;  /* 0x0001100001107983 */ /* 0x000ea40000100a00 */
[----:B------:R-:W2:Y:S02]  /*6a1f0*/  LDL.64 R44, [R1+0xf0] ;  /* 0x0000f000012c7983 */ /* 0x000ea40000100a00 */
        /* <DEDUP_REMOVED lines=8> */
[----:B0-----:R-:W-:Y:S01]  /*6a280*/  STL.64 [R1+0x4608], R42 ;  /* 0x0046082a01007387 */ /* 0x001fe20000100a00 */
[----:B------:R0:W-:Y:S04]  /*6a290*/  STL.64 [R1+0x4600], R40 ;  /* 0x0046002801007387 */ /* 0x0001e80000100a00 */
[----:B0-----:R-:W2:Y:S01]  /*6a2a0*/  LDL.LU R40, [R1+0x6b0] ;  /* 0x0006b00001287983 */ /* 0x001ea20000300800 */
[----:B------:R-:W2:Y:S02]  /*6a2b0*/  LDL.LU R41, [R1+0x6b4] ;  /* 0x0006b40001297983 */ /* 0x000ea40000300800 */
[----:B------:R-:W2:Y:S02]  /*6a2c0*/  LDL.LU R42, [R1+0x6b8] ;  /* 0x0006b800012a7983 */ /* 0x000ea40000300800 */
[----:B------:R-:W2:Y:S01]  /*6a2d0*/  LDL.LU R43, [R1+0x6bc] ;  /* 0x0006bc00012b7983 */ /* 0x000ea20000300800 */
[----:B------:R0:W-:Y:S01]  /*6a2e0*/  STL.64 [R1+0x720], R48 ;  /* 0x0007203001007387 */ /* 0x0001e20000100a00 */
[----:B------:R2:W-:Y:S03]  /*6a2f0*/  STL.64 [R1+0x728], R50 ;  /* 0x0007283201007387 */ /* 0x0005e60000100a00 */
[----:B0-----:R-:W2:Y:S02]  /*6a300*/  LDL.LU.64 R48, [R1+0x4790] ;  /* 0x0047900001307983 */ /* 0x001ea40000300a00 */
[C---:B--2---:R-:W-:Y:S02]  /*6a310*/  HMMA.16816.F32 R48, R4.reuse, R48, R28 ;  /* 0x000000300430723c */ /* 0x044fe4000000181c */
[----:B------:R-:W2:Y:S01]  /*6a320*/  LDL.LU.64 R30, [R1+0x4788] ;  /* 0x00478800011e7983 */ /* 0x000ea20000300a00 */
[----:B------:R-:W2:Y:S11]  /*6a330*/  LDL.LU.64 R28, [R1+0x4780] ;  /* 0x00478000011c7983 */ /* 0x000eb60000300a00 */
[----:B------:R-:W-:Y:S09]  /*6a340*/  @!UPT UIADD3 URZ, URZ, URZ, URZ ;  /* 0x0000003f3f3ff290 */ /* 0x000ff2000fffe03f */
[----:B------:R0:W-:Y:S01]  /*6a350*/  STL.64 [R1+0x710], R48 ;  /* 0x0007103001007387 */ /* 0x0001e20000100a00 */
[----:B------:R2:W-:Y:S03]  /*6a360*/  STL.64 [R1+0x718], R50 ;  /* 0x0007183201007387 */ /* 0x0005e60000100a00 */
[----:B0-----:R-:W2:Y:S02]  /*6a370*/  LDL.LU.64 R48, [R1+0x4778] ;  /* 0x0047780001307983 */ /* 0x001ea40000300a00 */
[C---:B--2---:R-:W-:Y:S02]  /*6a380*/  HMMA.16816.F32 R48, R4.reuse, R48, R28 ;  /* 0x000000300430723c */ /* 0x044fe4000000181c */
[----:B------:R-:W4:Y:S01]  /*6a390*/  LDL.LU.64 R30, [R1+0x4770] ;  /* 0x00477000011e7983 */ /* 0x000f220000300a00 */
[----:B------:R-:W4:Y:S11]  /*6a3a0*/  LDL.LU.64 R28, [R1+0x4768] ;  /* 0x00476800011c7983 */ /* 0x000f360000300a00 */
[----:B------:R-:W-:Y:S09]  /*6a3b0*/  @!UPT UIADD3 URZ, URZ, URZ, URZ ;  /* 0x0000003f3f3ff290 */ /* 0x000ff2000fffe03f */
[----:B------:R-:W-:Y:S01]  /*6a3c0*/  STL.64 [R1+0x700], R48 ;  /* 0x0007003001007387 */ /* 0x000fe20000100a00 */
[----:B------:R0:W-:Y:S03]  /*6a3d0*/  STL.64 [R1+0x708], R50 ;  /* 0x0007083201007387 */ /* 0x0001e60000100a00 */
[----:B0-----:R-:W2:Y:S01]  /*6a3e0*/  LDL R51, [R1+0x2f68] ;  /* 0x002f680001337983 */ /* 0x001ea20000100800 */
[C---:B---3--:R-:W-:Y:S03]  /*6a3f0*/  HMMA.16816.F32 R8, R4.reuse, R32, R8 ;  /* 0x000000200408723c */ /* 0x048fe60000001808 */
[----:B--2---:R0:W-:Y:S01]  /*6a400*/  STL [R1+0x4610], R51 ;  /* 0x0046103301007387 */ /* 0x0041e20000100800 */
[----:B------:R-:W2:Y:S02]  /*6a410*/  LDL.LU R48, [R1+0x1a0] ;  /* 0x0001a00001307983 */ /* 0x000ea40000300800 */
[----:B------:R-:W2:Y:S02]  /*6a420*/  LDL.LU R49, [R1+0x1a4] ;  /* 0x0001a40001317983 */ /* 0x000ea40000300800 */
[----:B------:R-:W2:Y:S01]  /*6a430*/  LDL.LU R50, [R1+0x1a8] ;  /* 0x0001a80001327983 */ /* 0x000ea20000300800 */
[----:B0-----:R-:W2:Y:S11]  /*6a440*/  LDL.LU R51, [R1+0x1ac] ;  /* 0x0001ac0001337983 */ /* 0x001eb60000300800 */
[----:B------:R-:W-:Y:S03]  /*6a450*/  @!UPT UIADD3 URZ, URZ, URZ, URZ ;  /* 0x0000003f3f3ff290 */ /* 0x000fe6000fffe03f */
[----:B------:R-:W-:Y:S02]  /*6a460*/  STL.64 [R1+0x6f0], R8 ;  /* 0x0006f00801007387 */ /* 0x000fe40000100a00 */
[----:B------:R0:W-:Y:S02]  /*6a470*/  STL.64 [R1+0x6f8], R10 ;  /* 0x0006f80a01007387 */ /* 0x0001e40000100a00 */
[----:B0-----:R-:W3:Y:S01]  /*6a480*/  LDL.LU.64 R10, [R1+0x4760] ;  /* 0x00476000010a7983 */ /* 0x001ee20000300a00 */
[----:B------:R-:W3:Y:S01]  /*6a490*/  LDL.LU.64 R8, [R1+0x4758] ;  /* 0x0047580001087983 */ /* 0x000ee20000300a00 */
[C---:B----4-:R-:W-:Y:S08]  /*6a4a0*/  HMMA.16816.F32 R28, R4.reuse, R24, R28 ;  /* 0x00000018041c723c */ /* 0x050ff0000000181c */
[C---:B------:R-:W-:Y:S08]  /*6a4b0*/  HMMA.16816.F32 R20, R4.reuse, R16, R20 ;  /* 0x000000100414723c */ /* 0x040ff00000001814 */
[----:B------:R-:W-:Y:S01]  /*6a4c0*/  HMMA.16816.F32 R40, R4, R44, R40 ;  /* 0x0000002c0428723c */ /* 0x000fe20000001828 */
[----:B------:R-:W-:-:S02]  /*6a4d0*/  IMAD.MOV.U32 R2, RZ, RZ, R32 ;  /* 0x000000ffff027224 */ /* 0x000fc400078e0020 */
[----:B------:R-:W-:Y:S01]  /*6a4e0*/  IMAD.MOV.U32 R0, RZ, RZ, R33 ;  /* 0x000000ffff007224 */ /* 0x000fe200078e0021 */
[----:B------:R-:W4:Y:S01]  /*6a4f0*/  LDL.LU.64 R34, [R1+0x4750] ;  /* 0x0047500001227983 */ /* 0x000f220000300a00 */
[----:B------:R-:W2:Y:S02]  /*6a500*/  LDL.LU.64 R32, [R1+0x4748] ;  /* 0x0047480001207983 */ /* 0x000ea40000300a00 */
[----:B------:R-:W-:Y:S01]  /*6a510*/  IMAD.MOV.U32 R3, RZ, RZ, R25 ;  /* 0x000000ffff037224 */ /* 0x000fe200078e0019 */
[----:B------:R0:W-:Y:S01]  /*6a520*/  STL.64 [R1+0x6e0], R28 ;  /* 0x0006e01c01007387 */ /* 0x0001e20000100a00 */
[----:B------:R1:W-:Y:S02]  /*6a530*/  STL.64 [R1+0x6e8], R30 ;  /* 0x0006e81e01007387 */ /* 0x0003e40000100a00 */
[----:B------:R-:W2:Y:S02]  /*6a540*/  LDL.LU.64 R26, [R1+0x4740] ;  /* 0x00474000011a7983 */ /* 0x000ea40000300a00 */
[----:B0-----:R-:W-:-:S02]  /*6a550*/  IMAD.MOV.U32 R28, RZ, RZ, R24 ;  /* 0x000000ffff1c7224 */ /* 0x001fc400078e0018 */
[----:B------:R-:W2:Y:S01]  /*6a560*/  LDL.LU.64 R24, [R1+0x4738] ;  /* 0x0047380001187983 */ /* 0x000ea20000300a00 */
[----:B------:R-:W-:Y:S02]  /*6a570*/  STL.64 [R1+0x6d0], R20 ;  /* 0x0006d01401007387 */ /* 0x000fe40000100a00 */
[----:B------:R0:W-:Y:S02]  /*6a580*/  STL.64 [R1+0x6d8], R22 ;  /* 0x0006d81601007387 */ /* 0x0001e40000100a00 */
[----:B-1----:R-:W-:Y:S02]  /*6a590*/  IMAD.MOV.U32 R30, RZ, RZ, R16 ;  /* 0x000000ffff1e7224 */ /* 0x002fe400078e0010 */
[----:B------:R-:W-:Y:S01]  /*6a5a0*/  IMAD.MOV.U32 R29, RZ, RZ, R17 ;  /* 0x000000ffff1d7224 */ /* 0x000fe200078e0011 */
[----:B0-----:R-:W2:Y:S01]  /*6a5b0*/  LDL.LU.64 R22, [R1+0x4730] ;  /* 0x0047300001167983 */ /* 0x001ea20000300a00 */
[----:B------:R-:W2:Y:S02]  /*6a5c0*/  LDL.LU.64 R20, [R1+0x4728] ;  /* 0x0047280001147983 */ /* 0x000ea40000300a00 */
[----:B------:R-:W2:Y:S02]  /*6a5d0*/  LDL.LU.64 R18, [R1+0x4720] ;  /* 0x0047200001127983 */ /* 0x000ea40000300a00 */
[----:B------:R-:W2:Y:S02]  /*6a5e0*/  LDL.LU.64 R16, [R1+0x4718] ;  /* 0x0047180001107983 */ /* 0x000ea40000300a00 */
[----:B------:R-:W-:Y:S01]  /*6a5f0*/  IMAD.MOV.U32 R31, RZ, RZ, R45 ;  /* 0x000000ffff1f7224 */ /* 0x000fe200078e002d */
[----:B---3--:R-:W-:Y:S11]  /*6a600*/  HMMA.16816.F32 R8, R4, R56, R8 ;  /* 0x000000380408723c */ /* 0x008ff60000001808 */
[----:B------:R-:W-:Y:S11]  /*6a610*/  @!UPT UIADD3 URZ, URZ, URZ, URZ ;  /* 0x0000003f3f3ff290 */ /* 0x000ff6000fffe03f */
[----:B------:R-:W-:Y:S01]  /*6a620*/  @!UPT UIADD3 URZ, URZ, URZ, URZ ;  /* 0x0000003f3f3ff290 */ /* 0x000fe2000fffe03f */
[----:B------:R-:W-:Y:S01]  /*6a630*/  STL.64 [R1+0x6c0], R8 ;  /* 0x0006c00801007387 */ /* 0x000fe20000100a00 */
[----:B------:R0:W-:Y:S03]  /*6a640*/  STL.64 [R1+0x6c8], R10 ;  /* 0x0006c80a01007387 */ /* 0x0001e60000100a00 */
[----:B0-----:R-:W3:Y:S01]  /*6a650*/  LDL.LU.64 R10, [R1+0x4710] ;  /* 0x00471000010a7983 */ /* 0x001ee20000300a00 */
[----:B------:R-:W2:Y:S02]  /*6a660*/  LDL.LU.64 R8, [R1+0x4708] ;  /* 0x0047080001087983 */ /* 0x000ea40000300a00 */
[----:B------:R-:W-:Y:S02]  /*6a670*/  STL.64 [R1+0x4648], R56 ;  /* 0x0046483801007387 */ /* 0x000fe40000100a00 */
[----:B------:R0:W-:Y:S01]  /*6a680*/  STL.64 [R1+0x6b0], R40 ;  /* 0x0006b02801007387 */ /* 0x0001e20000100a00 */
[----:B------:R-:W-:Y:S01]  /*6a690*/  STL.64 [R1+0x6b8], R42 ;  /* 0x0006b82a01007387 */ /* 0x000fe20000100a00 */
[----:B------:R-:W2:Y:S02]  /*6a6a0*/  LDL.LU.64 R46, [R1+0x4700] ;  /* 0x00470000012e7983 */ /* 0x000ea40000300a00 */
[----:B0-----:R-:W-:-:S02]  /*6a6b0*/  IMAD.MOV.U32 R40, RZ, RZ, R44 ;  /* 0x000000ffff287224 */ /* 0x001fc400078e002c */
[----:B------:R-:W2:Y:S02]  /*6a6c0*/  LDL.LU.64 R44, [R1+0x46f8] ;  /* 0x0046f800012c7983 */ /* 0x000ea40000300a00 */
[C---:B--2---:R-:W-:Y:S11]  /*6a6d0*/  HMMA.16816.F32 R52, R4.reuse, R44, R52 ;  /* 0x0000002c0434723c */ /* 0x044ff60000001834 */
[----:B------:R-:W-:Y:S11]  /*6a6e0*/  @!UPT UIADD3 URZ, URZ, URZ, URZ ;  /* 0x0000003f3f3ff290 */ /* 0x000ff6000fffe03f */
[----:B------:R-:W-:Y:S01]  /*6a6f0*/  @!UPT UIADD3 URZ, URZ, URZ, URZ ;  /* 0x0000003f3f3ff290 */ /* 0x000fe2000fffe03f */
        /* <DEDUP_REMOVED lines=10> */
[----:B--2---:R-:W-:Y:S01]  /*6a7a0*/  HMMA.16816.F32 R4, R4, R52, R36 ;  /* 0x000000340404723c */ /* 0x004fe20000001824 */
[----:B------:R-:W2:Y:S01]  /*6a7b0*/  LDL.LU.64 R38, [R1+0x46e0] ;  /* 0x0046e00001267983 */ /* 0x000ea20000300a00 */
[----:B------:R-:W2:Y:S11]  /*6a7c0*/  LDL.LU.64 R36, [R1+0x46d8] ;  /* 0x0046d80001247983 */ /* 0x000eb60000300a00 */
[----:B------:R-:W-:Y:S10]  /*6a7d0*/  @!UPT UIADD3 URZ, URZ, URZ, URZ ;  /* 0x0000003f3f3ff290 */ /* 0x000ff4000fffe03f */
[----:B------:R0:W-:Y:S01]  /*6a7e0*/  STL.64 [R1+0x3a0], R4 ;  /* 0x0003a00401007387 */ /* 0x0001e20000100a00 */
[----:B------:R1:W-:Y:S03]  /*6a7f0*/  STL.64 [R1+0x3a8], R6 ;  /* 0x0003a80601007387 */ /* 0x0003e60000100a00 */
[----:B0-----:R-:W2:Y:S01]  /*6a800*/  LDL.LU R4, [R1+0x1c0] ;  /* 0x0001c00001047983 */ /* 0x001ea20000300800 */
[----:B------:R-:W2:Y:S02]  /*6a810*/  LDL.LU R5, [R1+0x1c4] ;  /* 0x0001c40001057983 */ /* 0x000ea40000300800 */
[----:B-1----:R-:W2:Y:S02]  /*6a820*/  LDL.LU R6, [R1+0x1c8] ;  /* 0x0001c80001067983 */ /* 0x002ea40000300800 */
[----:B------:R-:W2:Y:S01]  /*6a830*/  LDL.LU R7, [R1+0x1cc] ;  /* 0x0001cc0001077983 */ /* 0x000ea20000300800 */
[----:B------:R-:W-:Y:S01]  /*6a840*/  STL.64 [R1+0x4630], R54 ;  /* 0x0046303601007387 */ /* 0x000fe20000100a00 */
[----:B------:R-:W-:Y:S02]  /*6a850*/  STL.64 [R1+0x4628], R52 ;  /* 0x0046283401007387 */ /* 0x000fe40000100a00 */
[----:B---3--:R-:W-:Y:S02]  /*6a860*/  STL.64 [R1+0x4640], R10 ;  /* 0x0046400a01007387 */ /* 0x008fe40000100a00 */
[----:B------:R-:W-:Y:S01]  /*6a870*/  STL.64 [R1+0x4638], R8 ;  /* 0x0046380801007387 */ /* 0x000fe20000100a00 */
[C---:B--2---:R-:W-:Y:S11]  /*6a880*/  HMMA.16816.F32 R4, R36.reuse, R8, R4 ;  /* 0x000000082404723c */ /* 0x044ff60000001804 */
[----:B------:R-:W-:Y:S11]  /*6a890*/  @!UPT UIADD3 URZ, URZ, URZ, URZ ;  /* 0x0000003f3f3ff290 */ /* 0x000ff6000fffe03f */
[----:B------:R-:W-:Y:S01]  /*6a8a0*/  @!UPT UIADD3 URZ, URZ, URZ, URZ ;  /* 0x0000003f3f3ff290 */ /* 0x000fe2000fffe03f */
        /* <DEDUP_REMOVED lines=8> */
[----:B0-----:R-:W-:Y:S01]  /*6a930*/  HMMA.16816.F32 R4, R36, R20, R48 ;  /* 0x000000142404723c */ /* 0x001fe20000001830 */
[----:B------:R-:W-:Y:S02]  /*6a940*/  IMAD.MOV.U32 R44, RZ, RZ, R40 ;  /* 0x000000ffff2c7224 */ /* 0x000fe400078e0028 */
[----:B------:R-:W-:Y:S01]  /*6a950*/  IMAD.MOV.U32 R45, RZ, RZ, R31 ;  /* 0x000000ffff2d7224 */ /* 0x000fe200078e001f */
[----:B------:R-:W-:Y:S01]  /*6a960*/  STL.64 [R1+0x4668], R22 ;  /* 0x0046681601007387 */ /* 0x000fe20000100a00 */
[----:B------:R0:W-:Y:S11]  /*6a970*/  STL.64 [R1+0x4660], R20 ;  /* 0x0046601401007387 */ /* 0x0001f60000100a00 */
[----:B------:R-:W-:Y:S07]  /*6a980*/  @!UPT UIADD3 URZ, URZ, URZ, URZ ;  /* 0x0000003f3f3ff290 */ /* 0x000fee000fffe03f */
[----:B------:R-:W-:Y:S01]  /*6a990*/  STL.64 [R1+0x1a0], R4 ;  /* 0x0001a00401007387 */ /* 0x000fe20000100a00 */
[----:B------:R-:W-:Y:S02]  /*6a9a0*/  STL.64 [R1+0x1a8], R6 ;  /* 0x0001a80601007387 */ /* 0x000fe40000100a00 */
[----:B------:R1:W-:Y:S02]  /*6a9b0*/  STL.64 [R1+0x4670], R44 ;  /* 0x0046702c01007387 */ /* 0x0003e40000100a00 */
[----:B------:R-:W2:Y:S01]  /*6a9c0*/  LDL.LU R8, [R1+0x890] ;  /* 0x0008900001087983 */ /* 0x000ea20000300800 */
[----:B------:R-:W2:Y:S01]  /*6a9d0*/  LDL.LU R9, [R1+0x894] ;  /* 0x0008940001097983 */ /* 0x000ea20000300800 */
[----:B------:R-:W3:Y:S02]  /*6a9e0*/  LDL.LU R10, [R1+0x898] ;  /* 0x00089800010a7983 */ /* 0x000ee40000300800 */
[----:B------:R-:W3:Y:S02]  /*6a9f0*/  LDL.LU R11, [R1+0x89c] ;  /* 0x00089c00010b7983 */ /* 0x000ee40000300800 */
[----:B------:R-:W-:-:S02]  /*6aa00*/  IMAD.MOV.U32 R56, RZ, RZ, R30 ;  /* 0x000000ffff387224 */ /* 0x000fc400078e001e */
[----:B------:R-:W-:Y:S02]  /*6aa10*/  IMAD.MOV.U32 R57, RZ, RZ, R29 ;  /* 0x000000ffff397224 */ /* 0x000fe400078e001d */
[----:B0-----:R-:W-:Y:S02]  /*6aa20*/  IMAD.MOV.U32 R20, RZ, RZ, R28 ;  /* 0x000000ffff147224 */ /* 0x001fe400078e001c */
[----:B------:R-:W-:Y:S01]  /*6aa30*/  IMAD.MOV.U32 R21, RZ, RZ, R3 ;  /* 0x000000ffff157224 */ /* 0x000fe200078e0003 */
[----:B---3--:R-:W-:Y:S01]  /*6aa40*/  STL.64 [R1+0x4680], R10 ;  /* 0x0046800a01007387 */ /* 0x008fe20000100a00 */
[----:B--2---:R-:W-:Y:S02]  /*6aa50*/  STL.64 [R1+0x4678], R8 ;  /* 0x0046780801007387 */ /* 0x004fe40000100a00 */
[----:B------:R-:W-:Y:S02]  /*6aa60*/  STL.64 [R1+0x4688], R56 ;  /* 0x0046883801007387 */ /* 0x000fe40000100a00 */
[----:B------:R0:W-:Y:S01]  /*6aa70*/  STL.64 [R1+0x4690], R20 ;  /* 0x0046901401007387 */ /* 0x0001e20000100a00 */
[----:B-1----:R-:W2:Y:S01]  /*6aa80*/  LDL.LU R44, [R1+0x8b0] ;  /* 0x0008b000012c7983 */ /* 0x002ea20000300800 */
[----:B------:R-:W2:Y:S02]  /*6aa90*/  LDL.LU R45, [R1+0x8b4] ;  /* 0x0008b400012d7983 */ /* 0x000ea40000300800 */
[----:B------:R-:W3:Y:S02]  /*6aaa0*/  LDL.LU R46, [R1+0x8b8] ;  /* 0x0008b800012e7983 */ /* 0x000ee40000300800 */
[----:B------:R-:W3:Y:S02]  /*6aab0*/  LDL.LU R47, [R1+0x8bc] ;  /* 0x0008bc00012f7983 */ /* 0x000ee40000300800 */
[----:B---3--:R-:W-:Y:S01]  /*6aac0*/  STL.64 [R1+0x46a0], R46 ;  /* 0x0046a02e01007387 */ /* 0x008fe20000100a00 */
[----:B--2---:R-:W-:Y:S02]  /*6aad0*/  STL.64 [R1+0x4698], R44 ;  /* 0x0046982c01007387 */ /* 0x004fe40000100a00 */
[----:B0-----:R-:W2:Y:S02]  /*6aae0*/  LDL.LU R20, [R1+0x8d0] ;  /* 0x0008d00001147983 */ /* 0x001ea40000300800 */
[----:B------:R-:W2:Y:S01]  /*6aaf0*/  LDL.LU R21, [R1+0x8d4] ;  /* 0x0008d40001157983 */ /* 0x000ea20000300800 */
[----:B------:R-:W3:Y:S01]  /*6ab00*/  LDL.LU R22, [R1+0x8d8] ;  /* 0x0008d80001167983 */ /* 0x000ee20000300800 */
[----:B------:R-:W3:Y:S02]  /*6ab10*/  LDL.LU R23, [R1+0x8dc] ;  /* 0x0008dc0001177983 */ /* 0x000ee40000300800 */
[----:B------:R-:W2:Y:S02]  /*6ab20*/  LDL.LU R40, [R1+0x170] ;  /* 0x0001700001287983 */ /* 0x000ea40000300800 */
        /* <DEDUP_REMOVED lines=11> */
[----:B---3--:R-:W-:Y:S01]  /*6abe0*/  STL.64 [R1+0x46b0], R22 ;  /* 0x0046b01601007387 */ /* 0x008fe20000100a00 */
[----:B--2---:R0:W-:Y:S03]  /*6abf0*/  STL.64 [R1+0x46a8], R20 ;  /* 0x0046a81401007387 */ /* 0x0041e60000100a00 */
[----:B0-----:R-:W2:Y:S01]  /*6ac00*/  LDL.LU R20, [R1+0x8e0] ;  /* 0x0008e00001147983 */ /* 0x001ea20000300800 */
[----:B------:R-:W2:Y:S02]  /*6ac10*/  LDL.LU R21, [R1+0x8e4] ;  /* 0x0008e40001157983 */ /* 0x000ea40000300800 */
[----:B------:R-:W3:Y:S02]  /*6ac20*/  LDL.LU R22, [R1+0x8e8] ;  /* 0x0008e80001167983 */ /* 0x000ee40000300800 */
[----:B------:R-:W3:Y:S01]  /*6ac30*/  LDL.LU R23, [R1+0x8ec] ;  /* 0x0008ec0001177983 */ /* 0x000ee20000300800 */
[C---:B----4-:R-:W-:Y:S01]  /*6ac40*/  HMMA.16816.F32 R28, R36.reuse, R24, R28 ;  /* 0x00000018241c723c */ /* 0x050fe2000000181c */
[----:B---3--:R-:W-:Y:S01]  /*6ac50*/  STL.64 [R1+0x46c0], R22 ;  /* 0x0046c01601007387 */ /* 0x008fe20000100a00 */
[----:B--2---:R0:W-:Y:S03]  /*6ac60*/  STL.64 [R1+0x46b8], R20 ;  /* 0x0046b81401007387 */ /* 0x0041e60000100a00 */
[----:B0-----:R-:W2:Y:S01]  /*6ac70*/  LDL.LU R20, [R1+0x160] ;  /* 0x0001600001147983 */ /* 0x001ea20000300800 */
[----:B------:R-:W2:Y:S02]  /*6ac80*/  LDL.LU R21, [R1+0x164] ;  /* 0x0001640001157983 */ /* 0x000ea40000300800 */
[----:B------:R-:W2:Y:S02]  /*6ac90*/  LDL.LU R22, [R1+0x168] ;  /* 0x0001680001167983 */ /* 0x000ea40000300800 */
[----:B------:R-:W2:Y:S01]  /*6aca0*/  LDL.LU R23, [R1+0x16c] ;  /* 0x00016c0001177983 */ /* 0x000ea20000300800 */
[----:B------:R-:W3:Y:S04]  /*6acb0*/  LDL.64 R44, [R1+0x150] ;  /* 0x00015000012c7983 */ /* 0x000ee80000100a00 */
[----:B------:R-:W4:Y:S01]  /*6acc0*/  LDL.64 R56, [R1+0x140] ;  /* 0x0001400001387983 */ /* 0x000f220000100a00 */
        /* <DEDUP_REMOVED lines=16> */
[----:B------:R-:W-:Y:S02]  /*6add0*/  STL.64 [R1+0x190], R28 ;  /* 0x0001901c01007387 */ /* 0x000fe40000100a00 */
[----:B------:R0:W-:Y:S02]  /*6ade0*/  STL.64 [R1+0x198], R30 ;  /* 0x0001981e01007387 */ /* 0x0001e40000100a00 */
[----:B0-----:R-:W2:Y:S01]  /*6adf0*/  LDL.LU R31, [R1+0x46d0] ;  /* 0x0046d000011f7983 */ /* 0x001ea20000300800 */
[----:B------:R-:W2:Y:S02]  /*6ae00*/  LDL.LU.64 R28, [R1+0x46c8] ;  /* 0x0046c800011c7983 */ /* 0x000ea40000300a00 */
[C---:B--2---:R-:W-:Y:S11]  /*6ae10*/  HMMA.16816.F32 R4, R36.reuse, R28, R4 ;  /* 0x0000001c2404723c */ /* 0x044ff60000001804 */
[----:B------:R-:W-:Y:S11]  /*6ae20*/  @!UPT UIADD3 URZ, URZ, URZ, URZ ;  /* 0x0000003f3f3ff290 */ /* 0x000ff6000fffe03f */
[----:B------:R-:W-:Y:S01]  /*6ae30*/  @!UPT UIADD3 URZ, URZ, URZ, URZ ;  /* 0x0000003f3f3ff290 */ /* 0x000fe2000fffe03f */
[----:B------:R-:W-:Y:S01]  /*6ae40*/  STL.64 [R1+0x180], R4 ;  /* 0x0001800401007387 */ /* 0x000fe20000100a00 */
[----:B------:R0:W-:Y:S02]  /*6ae50*/  STL.64 [R1+0x188], R6 ;  /* 0x0001880601007387 */ /* 0x0001e40000100a00 */
[C---:B0-----:R-:W-:Y:S01]  /*6ae60*/  HMMA.16816.F32 R4, R36.reuse, R32, R40 ;  /* 0x000000202404723c */ /* 0x041fe20000001828 */
[----:B------:R-:W2:Y:S07]  /*6ae70*/  LDL.LU R40, [R1+0x860] ;  /* 0x0008600001287983 */ /* 0x000eae0000300800 */
[C---:B------:R-:W-:Y:S11]  /*6ae80*/  HMMA.16816.F32 R20, R36.reuse, R12, R20 ;  /* 0x0000000c2414723c */ /* 0x040ff60000001814 */
[----:B------:R-:W-:Y:S04]  /*6ae90*/  @!UPT UIADD3 URZ, URZ, URZ, URZ ;  /* 0x0000003f3f3ff290 */ /* 0x000fe8000fffe03f */
[----:B------:R-:W-:Y:S01]  /*6aea0*/  STL.64 [R1+0x170], R4 ;  /* 0x0001700401007387 */ /* 0x000fe20000100a00 */
[----:B------:R-:W-:Y:S02]  /*6aeb0*/  STL.64 [R1+0x178], R6 ;  /* 0x0001780601007387 */ /* 0x000fe40000100a00 */
[----:B------:R-:W0:Y:S04]  /*6aec0*/  LDSM.16.MT88.4 R4, [R59+0x4080] ;  /* 0x004080003b04783b */ /* 0x000e280000004200 */
[----:B------:R-:W2:Y:S01]  /*6aed0*/  LDL.LU R41, [R1+0x864] ;  /* 0x0008640001297983 */ /* 0x000ea20000300800 */
[----:B------:R-:W2:Y:S01]  /*6aee0*/  LDL.LU R42, [R1+0x868] ;  /* 0x00086800012a7983 */ /* 0x000ea20000300800 */
[----:B------:R-:W2:Y:S03]  /*6aef0*/  LDL.LU R43, [R1+0x86c] ;  /* 0x00086c00012b7983 */ /* 0x000ea60000300800 */
[----:B0-----:R-:W-:Y:S01]  /*6af00*/  STL.64 [R1+0x4590], R6 ;  /* 0x0045900601007387 */ /* 0x001fe20000100a00 */
[----:B------:R-:W-:Y:S02]  /*6af10*/  STL.64 [R1+0x4588], R4 ;  /* 0x0045880401007387 */ /* 0x000fe40000100a00 */
[----:B------:R-:W-:Y:S02]  /*6af20*/  STL.64 [R1+0x160], R20 ;  /* 0x0001601401007387 */ /* 0x000fe40000100a00 */
[----:B------:R0:W-:Y:S02]  /*6af30*/  STL.64 [R1+0x168], R22 ;  /* 0x0001681601007387 */ /* 0x0001e40000100a00 */
[----:B0-----:R-:W3:Y:S01]  /*6af40*/  LDL.LU.64 R22, [R1+0x46c0] ;  /* 0x0046c00001167983 */ /* 0x001ee20000300a00 */
[----:B------:R-:W3:Y:S02]  /*6af50*/  LDL.LU.64 R20, [R1+0x46b8] ;  /* 0x0046b80001147983 */ /* 0x000ee40000300a00 */
[----:B---3--:R-:W-:Y:S11]  /*6af60*/  HMMA.16816.F32 R20, R36, R44, R20 ;  /* 0x0000002c2414723c */ /* 0x008ff60000001814 */
[----:B------:R-:W-:Y:S11]  /*6af70*/  @!UPT UIADD3 URZ, URZ, URZ, URZ ;  /* 0x0000003f3f3ff290 */ /* 0x000ff6000fffe03f */
[----:B------:R-:W-:Y:S01]  /*6af80*/  @!UPT UIADD3 URZ, URZ, URZ, URZ ;  /* 0x0000003f3f3ff290 */ /* 0x000fe2000fffe03f */
[----:B------:R-:W-:Y:S01]  /*6af90*/  STL.64 [R1+0xd0], R20 ;  /* 0x0000d01401007387 */ /* 0x000fe20000100a00 */
[----:B------:R0:W-:Y:S03]  /*6afa0*/  STL.64 [R1+0xd8], R22 ;  /* 0x0000d81601007387 */ /* 0x0001e60000100a00 */
[----:B0-----:R-:W3:Y:S01]  /*6afb0*/  LDL.LU.64 R22, [R1+0x46b0] ;  /* 0x0046b00001167983 */ /* 0x001ee20000300a00 */
[----:B------:R-:W3:Y:S02]  /*6afc0*/  LDL.LU.64 R20, [R1+0x46a8] ;  /* 0x0046a80001147983 */ /* 0x000ee40000300a00 */
[----:B------:R-:W-:Y:S02]  /*6afd0*/  IMAD.MOV.U32 R4, RZ, RZ, R2 ;  /* 0x000000ffff047224 */ /* 0x000fe400078e0002 */
[----:B------:R-:W-:Y:S02]  /*6afe0*/  IMAD.MOV.U32 R5, RZ, RZ, R0 ;  /* 0x000000ffff057224 */ /* 0x000fe400078e0000 */
[----:B------:R-:W-:-:S02]  /*6aff0*/  IMAD.MOV.U32 R2, RZ, RZ, R44 ;  /* 0x000000ffff027224 */ /* 0x000fc400078e002c */
[----:B------:R-:W-:Y:S01]  /*6b000*/  IMAD.MOV.U32 R0, RZ, RZ, R45 ;  /* 0x000000ffff007224 */ /* 0x000fe200078e002d */
[----:B------:R-:W2:Y:S01]  /*6b010*/  LDL.LU.64 R46, [R1+0x46a0] ;  /* 0x0046a000012e7983 */ /* 0x000ea20000300a00 */
[----:B------:R-:W2:Y:S02]  /*6b020*/  LDL.LU.64 R44, [R1+0x4698] ;  /* 0x00469800012c7983 */ /* 0x000ea40000300a00 */
[----:B----4-:R-:W-:Y:S02]  /*6b030*/  IMAD.MOV.U32 R6, RZ, RZ, R56 ;  /* 0x000000ffff067224 */ /* 0x010fe400078e0038 */
[----:B------:R-:W-:Y:S01]  /*6b040*/  IMAD.MOV.U32 R3, RZ, RZ, R57 ;  /* 0x000000ffff037224 */ /* 0x000fe200078e0039 */
[C---:B---3--:R-:W-:Y:S11]  /*6b050*/  HMMA.16816.F32 R20, R36.reuse, R56, R20 ;  /* 0x000000382414723c */ /* 0x048ff60000001814 */
[----:B------:R-:W-:Y:S11]  /*6b060*/  @!UPT UIADD3 URZ, URZ, URZ, URZ ;  /* 0x0000003f3f3ff290 */ /* 0x000ff6000fffe03f */
[----:B------:R-:W-:Y:S01]  /*6b070*/  @!UPT UIADD3 URZ, URZ, URZ, URZ ;  /* 0x0000003f3f3ff290 */ /* 0x000fe2000fffe03f */
[----:B------:R0:W-:Y:S01]  /*6b080*/  STL.64 [R1+0xc0], R20 ;  /* 0x0000c01401007387 */ /* 0x0001e20000100a00 */
[----:B------:R-:W-:Y:S03]  /*6b090*/  STL.64 [R1+0xc8], R22 ;  /* 0x0000c81601007387 */ /* 0x000fe60000100a00 */
[----:B0-----:R-:W2:Y:S01]  /*6b0a0*/  LDL.LU.64 R20, [R1+0x4690] ;  /* 0x0046900001147983 */ /* 0x001ea20000300a00 */
[----:B------:R-:W3:Y:S01]  /*6b0b0*/  LDL.LU.64 R56, [R1+0x4688] ;  /* 0x0046880001387983 */ /* 0x000ee20000300a00 */
[C---:B------:R-:W-:Y:S11]  /*6b0c0*/  HMMA.16816.F32 R8, R36.reuse, R4, R8 ;  /* 0x000000042408723c */ /* 0x040ff60000001808 */
[----:B------:R-:W-:Y:S11]  /*6b0d0*/  @!UPT UIADD3 URZ, URZ, URZ, URZ ;  /* 0x0000003f3f3ff290 */ /* 0x000ff6000fffe03f */
[----:B------:R-:W-:Y:S01]  /*6b0e0*/  @!UPT UIADD3 URZ, URZ, URZ, URZ ;  /* 0x0000003f3f3ff290 */ /* 0x000fe2000fffe03f */
[----:B------:R-:W-:Y:S01]  /*6b0f0*/  STL.64 [R1+0xb0], R8 ;  /* 0x0000b00801007387 */ /* 0x000fe20000100a00 */
[----:B------:R0:W-:Y:S03]  /*6b100*/  STL.64 [R1+0xb8], R10 ;  /* 0x0000b80a01007387 */ /* 0x0001e60000100a00 */
[----:B0-----:R-:W4:Y:S01]  /*6b110*/  LDL.LU.64 R10, [R1+0x4680] ;  /* 0x00468000010a7983 */ /* 0x001f220000300a00 */
[----:B------:R-:W4:Y:S02]  /*6b120*/  LDL.LU.64 R8, [R1+0x4678] ;  /* 0x0046780001087983 */ /* 0x000f240000300a00 */
[----:B------:R-:W-:Y:S01]  /*6b130*/  STL.64 [R1+0x45e8], R4 ;  /* 0x0045e80401007387 */ /* 0x000fe20000100a00 */
[C---:B--2---:R-:W-:Y:S08]  /*6b140*/  HMMA.16816.F32 R20, R36.reuse, R20, R44 ;  /* 0x000000142414723c */ /* 0x044ff0000000182c */
[C---:B---3--:R-:W-:Y:S01]  /*6b150*/  HMMA.16816.F32 R56, R36.reuse, R56, R16 ;  /* 0x000000382438723c */ /* 0x048fe20000001810 */
[----:B------:R-:W2:Y:S11]  /*6b160*/  LDL.LU.64 R44, [R1+0x4670] ;  /* 0x00467000012c7983 */ /* 0x000eb60000300a00 */
[----:B------:R-:W-:Y:S03]  /*6b170*/  @!UPT UIADD3 URZ, URZ, URZ, URZ ;  /* 0x0000003f3f3ff290 */ /* 0x000fe6000fffe03f */
[----:B------:R-:W-:Y:S01]  /*6b180*/  STL.64 [R1+0xa0], R20 ;  /* 0x0000a01401007387 */ /* 0x000fe20000100a00 */
[----:B------:R0:W-:Y:S03]  /*6b190*/  STL.64 [R1+0xa8], R22 ;  /* 0x0000a81601007387 */ /* 0x0001e60000100a00 */
[----:B0-----:R-:W3:Y:S01]  /*6b1a0*/  LDL.LU.64 R22, [R1+0x4668] ;  /* 0x0046680001167983 */ /* 0x001ee20000300a00 */
[----:B------:R-:W3:Y:S02]  /*6b1b0*/  LDL.LU.64 R20, [R1+0x4660] ;  /* 0x0046600001147983 */ /* 0x000ee40000300a00 */
[----:B------:R-:W3:Y:S02]  /*6b1c0*/  LDL.LU.64 R18, [R1+0x4658] ;  /* 0x0046580001127983 */ /* 0x000ee40000300a00 */
[----:B------:R-:W3:Y:S01]  /*6b1d0*/  LDL.LU.64 R16, [R1+0x4650] ;  /* 0x0046500001107983 */ /* 0x000ee20000300a00 */
[----:B------:R0:W-:Y:S01]  /*6b1e0*/  STL.64 [R1+0x90], R56 ;  /* 0x0000903801007387 */ /* 0x0001e20000100a00 */
[----:B------:R-:W-:Y:S03]  /*6b1f0*/  STL.64 [R1+0x98], R58 ;  /* 0x0000983a01007387 */ /* 0x000fe60000100a00 */
[----:B0-----:R-:W4:Y:S01]  /*6b200*/  LDL.LU.64 R56, [R1+0x4648] ;  /* 0x0046480001387983 */ /* 0x001f220000300a00 */
[C---:B--2---:R-:W-:Y:S08]  /*6b210*/  HMMA.16816.F32 R44, R36.reuse, R44, R52 ;  /* 0x0000002c242c723c */ /* 0x044ff00000001834 */
[C---:B----4-:R-:W-:Y:S11]  /*6b220*/  HMMA.16816.F32 R8, R36.reuse, R56, R8 ;  /* 0x000000382408723c */ /* 0x050ff60000001808 */
[----:B------:R-:W-:Y:S11]  /*6b230*/  @!UPT UIADD3 URZ, URZ, URZ, URZ ;  /* 0x0000003f3f3ff290 */ /* 0x000ff6000fffe03f */
[----:B------:R-:W-:Y:S01]  /*6b240*/  @!UPT UIADD3 URZ, URZ, URZ, URZ ;  /* 0x0000003f3f3ff290 */ /* 0x000fe2000fffe03f */
[----:B------:R-:W-:Y:S01]  /*6b250*/  STL.64 [R1+0x80], R8 ;  /* 0x0000800801007387 */ /* 0x000fe20000100a00 */
[----:B------:R0:W-:Y:S03]  /*6b260*/  STL.64 [R1+0x88], R10 ;  /* 0x0000880a01007387 */ /* 0x0001e60000100a00 */
[----:B0-----:R-:W2:Y:S01]  /*6b270*/  LDL.LU.64 R10, [R1+0x4640] ;  /* 0x00464000010a7983 */ /* 0x001ea20000300a00 */
[----:B------:R-:W4:Y:S02]  /*6b280*/  LDL.LU.64 R8, [R1+0x4638] ;  /* 0x0046380001087983 */ /* 0x000f240000300a00 */
[----:B------:R0:W-:Y:S02]  /*6b290*/  STL.64 [R1+0x45c8], R56 ;  /* 0x0045c83801007387 */ /* 0x0001e40000100a00 */
[----:B0-----:R-:W2:Y:S01]  /*6b2a0*/  LDL.LU R56, [R1+0x360] ;  /* 0x0003600001387983 */ /* 0x001ea20000300800 */
[----:B------:R-:W2:Y:S02]  /*6b2b0*/  LDL.LU R57, [R1+0x364] ;  /* 0x0003640001397983 */ /* 0x000ea40000300800 */
[----:B------:R-:W2:Y:S02]  /*6b2c0*/  LDL.LU R58, [R1+0x368] ;  /* 0x00036800013a7983 */ /* 0x000ea40000300800 */
[----:B------:R-:W2:Y:S01]  /*6b2d0*/  LDL.LU R59, [R1+0x36c] ;  /* 0x00036c00013b7983 */ /* 0x000ea20000300800 */
[----:B------:R-:W2:Y:S01]  /*6b2e0*/  LDL.LU.64 R54, [R1+0x4630] ;  /* 0x0046300001367983 */ /* 0x000ea20000300a00 */
[----:B------:R-:W2:Y:S02]  /*6b2f0*/  LDL.LU.64 R52, [R1+0x4628] ;  /* 0x0046280001347983 */ /* 0x000ea40000300a00 */
[----:B------:R-:W-:Y:S02]  /*6b300*/  STL.64 [R1+0x70], R44 ;  /* 0x0000702c01007387 */ /* 0x000fe40000100a00 */
[----:B------:R0:W-:Y:S02]  /*6b310*/  STL.64 [R1+0x78], R46 ;  /* 0x0000782e01007387 */ /* 0x0001e40000100a00 */
[----:B0-----:R-:W2:Y:S01]  /*6b320*/  LDL.LU.64 R46, [R1+0x4620] ;  /* 0x00462000012e7983 */ /* 0x001ea20000300a00 */
[----:B------:R-:W2:Y:S02]  /*6b330*/  LDL.LU.64 R44, [R1+0x4618] ;  /* 0x00461800012c7983 */ /* 0x000ea40000300a00 */
[C---:B--2---:R-:W-:Y:S08]  /*6b340*/  HMMA.16816.F32 R48, R36.reuse, R44, R48 ;  /* 0x0000002c2430723c */ /* 0x044ff00000001830 */
[----:B------:R-:W-:Y:S11]  /*6b350*/  HMMA.16816.F32 R36, R36, R52, R40 ;  /* 0x000000342424723c */ /* 0x000ff60000001828 */
[----:B------:R-:W-:Y:S04]  /*6b360*/  @!UPT UIADD3 URZ, URZ, URZ, URZ ;  /* 0x0000003f3f3ff290 */ /* 0x000fe8000fffe03f */
[----:B------:R-:W-:Y:S01]  /*6b370*/  STL.64 [R1+0x580], R48 ;  /* 0x0005803001007387 */ /* 0x000fe20000100a00 */
[----:B------:R0:W-:Y:S03]  /*6b380*/  STL.64 [R1+0x588], R50 ;  /* 0x0005883201007387 */ /* 0x0001e60000100a00 */
[----:B0-----:R-:W2:Y:S01]  /*6b390*/  LDL.LU R51, [R1+0x4610] ;  /* 0x0046100001337983 */ /* 0x001ea20000300800 */
[----:B------:R-:W-:Y:S02]  /*6b3a0*/  STL.64 [R1+0x45b0], R46 ;  /* 0x0045b02e01007387 */ /* 0x000fe40000100a00 */
[----:B------:R0:W-:Y:S02]  /*6b3b0*/  STL.64 [R1+0x45a8], R44 ;  /* 0x0045a82c01007387 */ /* 0x0001e40000100a00 */
[----:B0-----:R-:W2:Y:S01]  /*6b3c0*/  LDL.LU R44, [R1+0x370] ;  /* 0x00037000012c7983 */ /* 0x001ea20000300800 */
[----:B------:R-:W2:Y:S02]  /*6b3d0*/  LDL.LU R45, [R1+0x374] ;  /* 0x00037400012d7983 */ /* 0x000ea40000300800 */
[----:B------:R-:W2:Y:S02]  /*6b3e0*/  LDL.LU R46, [R1+0x378] ;  /* 0x00037800012e7983 */ /* 0x000ea40000300800 */
[----:B------:R-:W2:Y:S01]  /*6b3f0*/  LDL.LU R47, [R1+0x37c] ;  /* 0x00037c00012f7983 */ /* 0x000ea20000300800 */
[----:B------:R-:W2:Y:S01]  /*6b400*/  LDL.LU.64 R42, [R1+0x4608] ;  /* 0x00460800012a7983 */ /* 0x000ea20000300a00 */
[----:B------:R-:W2:Y:S02]  /*6b410*/  LDL.LU.64 R40, [R1+0x4600] ;  /* 0x0046000001287983 */ /* 0x000ea40000300a00 */
[----:B------:R0:W-:Y:S02]  /*6b420*/  STL.64 [R1+0x60], R36 ;  /* 0x0000602401007387 */ /* 0x0001e40000100a00 */
[----:B------:R1:W-:Y:S01]  /*6b430*/  STL.64 [R1+0x68], R38 ;  /* 0x0000682601007387 */ /* 0x0003e20000100a00 */
[----:B0-----:R-:W3:Y:S01]  /*6b440*/  LDL.LU R36, [R1+0x380] ;  /* 0x0003800001247983 */ /* 0x001ee20000300800 */
[----:B------:R-:W3:Y:S02]  /*6b450*/  LDL.LU R37, [R1+0x384] ;  /* 0x0003840001257983 */ /* 0x000ee40000300800 */
[----:B-1----:R-:W3:Y:S02]  /*6b460*/  LDL.LU R38, [R1+0x388] ;  /* 0x0003880001267983 */ /* 0x002ee40000300800 */
[----:B------:R-:W3:Y:S01]  /*6b470*/  LDL.LU R39, [R1+0x38c] ;  /* 0x00038c0001277983 */ /* 0x000ee20000300800 */
[----:B------:R-:W-:Y:S01]  /*6b480*/  STL.64 [R1+0x45a0], R54 ;  /* 0x0045a03601007387 */ /* 0x000fe20000100a00 */
[----:B------:R0:W-:Y:S03]  /*6b490*/  STL.64 [R1+0x4598], R52 ;  /* 0x0045983401007387 */ /* 0x0001e60000100a00 */
[----:B0-----:R-:W2:Y:S01]  /*6b4a0*/  LDL.LU R52, [R1+0x390] ;  /* 0x0003900001347983 */ /* 0x001ea20000300800 */
[----:B------:R-:W2:Y:S02]  /*6b4b0*/  LDL.LU R53, [R1+0x394] ;  /* 0x0003940001357983 */ /* 0x000ea40000300800 */
[----:B------:R-:W2:Y:S02]  /*6b4c0*/  LDL.LU R54, [R1+0x398] ;  /* 0x0003980001367983 */ /* 0x000ea40000300800 */
[----:B------:R-:W2:Y:S01]  /*6b4d0*/  LDL.LU R55, [R1+0x39c] ;  /* 0x00039c0001377983 */ /* 0x000ea20000300800 */
[----:B------:R-:W-:Y:S01]  /*6b4e0*/  STL.64 [R1+0x45c0], R10 ;  /* 0x0045c00a01007387 */ /* 0x000fe20000100a00 */
[----:B----4-:R3:W-:Y:S01]  /*6b4f0*/  STL.64 [R1+0x45b8], R8 ;  /* 0x0045b80801007387 */ /* 0x0107e20000100a00 */
[C---:B--2---:R-:W-:Y:S08]  /*6b500*/  HMMA.16816.F32 R52, R40.reuse, R8, R52 ;  /* 0x000000082834723c */ /* 0x044ff00000001834 */
[C---:B---3--:R-:W-:Y:S11]  /*6b510*/  HMMA.16816.F32 R8, R40.reuse, R16, R36 ;  /* 0x000000102808723c */ /* 0x048ff60000001824 */
[----:B------:R-:W-:Y:S04]  /*6b520*/  @!UPT UIADD3 URZ, URZ, URZ, URZ ;  /* 0x0000003f3f3ff290 */ /* 0x000fe8000fffe03f */
[----:B------:R-:W-:Y:S01]  /*6b530*/  STL.64 [R1+0x390], R52 ;  /* 0x0003903401007387 */ /* 0x000fe20000100a00 */
[----:B------:R-:W-:Y:S02]  /*6b540*/  STL.64 [R1+0x398], R54 ;  /* 0x0003983601007387 */ /* 0x000fe40000100a00 */
[----:B------:R-:W-:Y:S02]  /*6b550*/  STL.64 [R1+0x4580], R18 ;  /* 0x0045801201007387 */ /* 0x000fe40000100a00 */
[----:B------:R0:W-:Y:S03]  /*6b560*/  STL.64 [R1+0x4578], R16 ;  /* 0x0045781001007387 */ /* 0x0001e60000100a00 */
[----:B------:R-:W-:Y:S01]  /*6b570*/  STL.64 [R1+0x380], R8 ;  /* 0x0003800801007387 */ /* 0x000fe20000100a00 */
[----:B------:R1:W-:Y:S03]  /*6b580*/  STL.64 [R1+0x388], R10 ;  /* 0x0003880a01007387 */ /* 0x0003e60000100a00 */
[----:B0-----:R-:W2:Y:S01]  /*6b590*/  LDL.64 R16, [R1+0x110] ;  /* 0x0001100001107983 */ /* 0x001ea20000100a00 */
[C---:B-1----:R-:W-:Y:S03]  /*6b5a0*/  HMMA.16816.F32 R8, R40.reuse, R20, R44 ;  /* 0x000000142808723c */ /* 0x042fe6000000182c */
[----:B--2---:R-:W-:Y:S11]  /*6b5b0*/  STL.64 [R1+0x45d0], R16 ;  /* 0x0045d01001007387 */ /* 0x004ff60000100a00 */
[----:B------:R-:W-:Y:S09]  /*6b5c0*/  @!UPT UIADD3 URZ, URZ, URZ, URZ ;  /* 0x0000003f3f3ff290 */ /* 0x000ff2000fffe03f */
[----:B------:R-:W-:Y:S02]  /*6b5d0*/  STL.64 [R1+0x370], R8 ;  /* 0x0003700801007387 */ /* 0x000fe40000100a00 */
[----:B------:R0:W-:Y:S02]  /*6b5e0*/  STL.64 [R1+0x378], R10 ;  /* 0x0003780a01007387 */ /* 0x0001e40000100a00 */
[----:B0-----:R-:W-:Y:S01]  /*6b5f0*/  HMMA.16816.F32 R8, R40, R24, R56 ;  /* 0x000000182808723c */ /* 0x001fe20000001838 */
[----:B------:R-:W-:Y:S01]  /*6b600*/  STL.64 [R1+0x4570], R22 ;  /* 0x0045701601007387 */ /* 0x000fe20000100a00 */
[----:B------:R0:W-:Y:S03]  /*6b610*/  STL.64 [R1+0x4568], R20 ;  /* 0x0045681401007387 */ /* 0x0001e60000100a00 */
[----:B0-----:R-:W2:Y:S11]  /*6b620*/  LDL.LU R20, [R1+0x350] ;  /* 0x0003500001147983 */ /* 0x001eb60000300800 */
[----:B------:R-:W-:Y:S07]  /*6b630*/  @!UPT UIADD3 URZ, URZ, URZ, URZ ;  /* 0x0000003f3f3ff290 */ /* 0x000fee000fffe03f */
[----:B------:R0:W-:Y:S01]  /*6b640*/  STL.64 [R1+0x360], R8 ;  /* 0x0003600801007387 */ /* 0x0001e20000100a00 */
[----:B------:R1:W-:Y:S02]  /*6b650*/  STL.64 [R1+0x368], R10 ;  /* 0x0003680a01007387 */ /* 0x0003e40000100a00 */
[----:B------:R-:W2:Y:S02]  /*6b660*/  LDL.LU R21, [R1+0x354] ;  /* 0x0003540001157983 */ /* 0x000ea40000300800 */
[----:B------:R-:W2:Y:S01]  /*6b670*/  LDL.LU R22, [R1+0x358] ;  /* 0x0003580001167983 */ /* 0x000ea20000300800 */
[----:B------:R-:W2:Y:S01]  /*6b680*/  LDL.LU R23, [R1+0x35c] ;  /* 0x00035c0001177983 */ /* 0x000ea20000300800 */
        /* <DEDUP_REMOVED lines=8> */
[----:B0-----:R-:W2:Y:S02]  /*6b710*/  LDL.LU R8, [R1+0x330] ;  /* 0x0003300001087983 */ /* 0x001ea40000300800 */
[----:B------:R-:W2:Y:S02]  /*6b720*/  LDL.LU R9, [R1+0x334] ;  /* 0x0003340001097983 */ /* 0x000ea40000300800 */
[----:B-1----:R-:W2:Y:S01]  /*6b730*/  LDL.LU R10, [R1+0x338] ;  /* 0x00033800010a7983 */ /* 0x002ea20000300800 */
[----:B------:R-:W2:Y:S01]  /*6b740*/  LDL.LU R11, [R1+0x33c] ;  /* 0x00033c00010b7983 */ /* 0x000ea20000300800 */
[----:B------:R-:W-:Y:S02]  /*6b750*/  STL.64 [R1+0x45e0], R26 ;  /* 0x0045e01a01007387 */ /* 0x000fe40000100a00 */
[----:B------:R0:W-:Y:S02]  /*6b760*/  STL.64 [R1+0x45d8], R24 ;  /* 0x0045d81801007387 */ /* 0x0001e40000100a00 */
[----:B0-----:R-:W2:Y:S01]  /*6b770*/  LDL.LU R24, [R1+0x670] ;  /* 0x0006700001187983 */ /* 0x001ea20000300800 */
[----:B------:R-:W2:Y:S02]  /*6b780*/  LDL.LU R25, [R1+0x674] ;  /* 0x0006740001197983 */ /* 0x000ea40000300800 */
[----:B------:R-:W2:Y:S02]  /*6b790*/  LDL.LU R26, [R1+0x678] ;  /* 0x00067800011a7983 */ /* 0x000ea40000300800 */
[----:B------:R-:W2:Y:S02]  /*6b7a0*/  LDL.LU R27, [R1+0x67c] ;  /* 0x00067c00011b7983 */ /* 0x000ea40000300800 */
[----:B------:R-:W-:-:S02]  /*6b7b0*/  IMAD.MOV.U32 R44, RZ, RZ, R2 ;  /* 0x000000ffff2c7224 */ /* 0x000fc400078e0002 */
[----:B------:R-:W-:Y:S01]  /*6b7c0*/  IMAD.MOV.U32 R45, RZ, RZ, R0 ;  /* 0x000000ffff2d7224 */ /* 0x000fe200078e0000 */
[----:B--2---:R-:W-:Y:S01]  /*6b7d0*/  STL.64 [R1+0x45f8], R26 ;  /* 0x0045f81a01007387 */ /* 0x004fe20000100a00 */
[----:B------:R0:W-:Y:S03]  /*6b7e0*/  STL.64 [R1+0x45f0], R24 ;  /* 0x0045f01801007387 */ /* 0x0001e60000100a00 */
[----:B0-----:R-:W2:Y:S01]  /*6b7f0*/  LDL.LU R24, [R1+0x680] ;  /* 0x0006800001187983 */ /* 0x001ea20000300800 */
[----:B------:R-:W2:Y:S02]  /*6b800*/  LDL.LU R25, [R1+0x684] ;  /* 0x0006840001197983 */ /* 0x000ea40000300800 */
[----:B------:R-:W2:Y:S02]  /*6b810*/  LDL.LU R26, [R1+0x688] ;  /* 0x00068800011a7983 */ /* 0x000ea40000300800 */
[----:B------:R-:W2:Y:S01]  /*6b820*/  LDL.LU R27, [R1+0x68c] ;  /* 0x00068c00011b7983 */ /* 0x000ea20000300800 */
[C---:B------:R-:W-:Y:S08]  /*6b830*/  HMMA.16816.F32 R20, R40.reuse, R28, R20 ;  /* 0x0000001c2814723c */ /* 0x040ff00000001814 */
[C---:B---3--:R-:W-:Y:S01]  /*6b840*/  HMMA.16816.F32 R36, R40.reuse, R32, R36 ;  /* 0x000000202824723c */ /* 0x048fe20000001824 */
[----:B------:R-:W3:Y:S01]  /*6b850*/  LDL.LU R16, [R1+0x660] ;  /* 0x0006600001107983 */ /* 0x000ee20000300800 */
[----:B------:R-:W3:Y:S02]  /*6b860*/  LDL.LU R17, [R1+0x664] ;  /* 0x0006640001117983 */ /* 0x000ee40000300800 */
[----:B------:R-:W3:Y:S02]  /*6b870*/  LDL.LU R18, [R1+0x668] ;  /* 0x0006680001127983 */ /* 0x000ee40000300800 */
[----:B------:R-:W3:Y:S01]  /*6b880*/  LDL.LU R19, [R1+0x66c] ;  /* 0x00066c0001137983 */ /* 0x000ee20000300800 */
[----:B------:R-:W3:Y:S08]  /*6b890*/  LDL.64 R56, [R1+0x120] ;  /* 0x0001200001387983 */ /* 0x000ef00000100a00 */
[----:B------:R0:W-:Y:S01]  /*6b8a0*/  STL.64 [R1+0x350], R20 ;  /* 0x0003501401007387 */ /* 0x0001e20000100a00 */
[----:B------:R1:W-:Y:S03]  /*6b8b0*/  STL.64 [R1+0x358], R22 ;  /* 0x0003581601007387 */ /* 0x0003e60000100a00 */
[----:B0-----:R-:W3:Y:S04]  /*6b8c0*/  LDL.LU R20, [R1+0x640] ;  /* 0x0006400001147983 */ /* 0x001ee80000300800 */
[----:B------:R-:W-:Y:S02]  /*6b8d0*/  STL.64 [R1+0x340], R36 ;  /* 0x0003402401007387 */ /* 0x000fe40000100a00 */
[----:B------:R-:W-:Y:S02]  /*6b8e0*/  STL.64 [R1+0x348], R38 ;  /* 0x0003482601007387 */ /* 0x000fe40000100a00 */
[----:B------:R-:W0:Y:S01]  /*6b8f0*/  LDSM.16.MT88.4 R36, [R51+0x4000] ;  /* 0x004000003324783b */ /* 0x000e220000004200 */
[C---:B------:R-:W-:Y:S08]  /*6b900*/  HMMA.16816.F32 R8, R40.reuse, R12, R8 ;  /* 0x0000000c2808723c */ /* 0x040ff00000001808 */
[----:B----4-:R-:W-:Y:S01]  /*6b910*/  HMMA.16816.F32 R44, R40, R44, R52 ;  /* 0x0000002c282c723c */ /* 0x010fe20000001834 */
[----:B------:R-:W-:-:S02]  /*6b920*/  IMAD.MOV.U32 R4, RZ, RZ, R6 ;  /* 0x000000ffff047224 */ /* 0x000fc400078e0006 */
[----:B------:R-:W-:Y:S01]  /*6b930*/  IMAD.MOV.U32 R5, RZ, RZ, R3 ;  /* 0x000000ffff057224 */ /* 0x000fe200078e0003 */
[----:B------:R-:W4:Y:S01]  /*6b940*/  LDL.LU R21, [R1+0x644] ;  /* 0x0006440001157983 */ /* 0x000f220000300800 */
[----:B-1----:R-:W4:Y:S02]  /*6b950*/  LDL.LU R22, [R1+0x648] ;  /* 0x0006480001167983 */ /* 0x002f240000300800 */
[----:B------:R-:W4:Y:S01]  /*6b960*/  LDL.LU R23, [R1+0x64c] ;  /* 0x00064c0001177983 */ /* 0x000f220000300800 */
[----:B0-----:R-:W-:Y:S01]  /*6b970*/  STL.64 [R1+0x4498], R38 ;  /* 0x0044982601007387 */ /* 0x001fe20000100a00 */
[----:B------:R0:W-:Y:S03]  /*6b980*/  STL.64 [R1+0x4490], R36 ;  /* 0x0044902401007387 */ /* 0x0001e60000100a00 */
[----:B0-----:R-:W4:Y:S01]  /*6b990*/  LDL.LU R36, [R1+0x650] ;  /* 0x0006500001247983 */ /* 0x001f220000300800 */
[----:B------:R-:W4:Y:S02]  /*6b9a0*/  LDL.LU R37, [R1+0x654] ;  /* 0x0006540001257983 */ /* 0x000f240000300800 */
[----:B------:R-:W4:Y:S02]  /*6b9b0*/  LDL.LU R38, [R1+0x658] ;  /* 0x0006580001267983 */ /* 0x000f240000300800 */
[----:B------:R-:W4:Y:S01]  /*6b9c0*/  LDL.LU R39, [R1+0x65c] ;  /* 0x00065c0001277983 */ /* 0x000f220000300800 */
[----:B------:R0:W-:Y:S01]  /*6b9d0*/  STL.64 [R1+0x330], R8 ;  /* 0x0003300801007387 */ /* 0x0001e20000100a00 */
[----:B------:R1:W-:Y:S03]  /*6b9e0*/  STL.64 [R1+0x338], R10 ;  /* 0x0003380a01007387 */ /* 0x0003e60000100a00 */
[----:B0-----:R-:W4:Y:S01]  /*6b9f0*/  LDL.LU R8, [R1+0x630] ;  /* 0x0006300001087983 */ /* 0x001f220000300800 */
[----:B------:R0:W-:Y:S02]  /*6ba00*/  STL.64 [R1+0x690], R44 ;  /* 0x0006902c01007387 */ /* 0x0001e40000100a00 */
[----:B------:R-:W-:Y:S02]  /*6ba10*/  STL.64 [R1+0x698], R46 ;  /* 0x0006982e01007387 */ /* 0x000fe40000100a00 */
[----:B------:R-:W4:Y:S01]  /*6ba20*/  LDL.LU R9, [R1+0x634] ;  /* 0x0006340001097983 */ /* 0x000f220000300800 */
[----:B-1----:R-:W4:Y:S01]  /*6ba30*/  LDL.LU R10, [R1+0x638] ;  /* 0x00063800010a7983 */ /* 0x002f220000300800 */
[----:B------:R-:W4:Y:S03]  /*6ba40*/  LDL.LU R11, [R1+0x63c] ;  /* 0x00063c00010b7983 */ /* 0x000f260000300800 */
[----:B0-----:R-:W4:Y:S01]  /*6ba50*/  LDL.64 R44, [R1+0xf0] ;  /* 0x0000f000012c7983 */ /* 0x001f220000100a00 */
[----:B------:R-:W4:Y:S02]  /*6ba60*/  LDL.LU R52, [R1+0x620] ;  /* 0x0006200001347983 */ /* 0x000f240000300800 */
[----:B------:R-:W4:Y:S02]  /*6ba70*/  LDL.LU R53, [R1+0x624] ;  /* 0x0006240001357983 */ /* 0x000f240000300800 */
[----:B------:R-:W4:Y:S01]  /*6ba80*/  LDL.LU R54, [R1+0x628] ;  /* 0x0006280001367983 */ /* 0x000f220000300800 */
[----:B------:R-:W4:Y:S01]  /*6ba90*/  LDL.LU R55, [R1+0x62c] ;  /* 0x00062c0001377983 */ /* 0x000f220000300800 */
[C---:B--2---:R-:W-:Y:S03]  /*6baa0*/  HMMA.16816.F32 R4, R40.reuse, R4, R24 ;  /* 0x000000042804723c */ /* 0x044fe60000001818 */
[----:B------:R-:W2:Y:S01]  /*6bab0*/  LDL.LU.64 R26, [R1+0x45f8] ;  /* 0x0045f800011a7983 */ /* 0x000ea20000300a00 */
[----:B------:R-:W2:Y:S11]  /*6bac0*/  LDL.LU.64 R24, [R1+0x45f0] ;  /* 0x0045f00001187983 */ /* 0x000eb60000300a00 */
[----:B------:R-:W-:Y:S08]  /*6bad0*/  @!UPT UIADD3 URZ, URZ, URZ, URZ ;  /* 0x0000003f3f3ff290 */ /* 0x000ff0000fffe03f */
[----:B------:R0:W-:Y:S01]  /*6bae0*/  STL.64 [R1+0x680], R4 ;  /* 0x0006800401007387 */ /* 0x0001e20000100a00 */
[----:B------:R2:W-:Y:S03]  /*6baf0*/  STL.64 [R1+0x688], R6 ;  /* 0x0006880601007387 */ /* 0x0005e60000100a00 */
[----:B0-----:R-:W2:Y:S01]  /*6bb00*/  LDL.LU.64 R4, [R1+0x45e8] ;  /* 0x0045e80001047983 */ /* 0x001ea20000300a00 */
[----:B---3--:R-:W-:Y:S01]  /*6bb10*/  HMMA.16816.F32 R16, R40, R56, R16 ;  /* 0x000000382810723c */ /* 0x008fe20000001810 */
[----:B------:R-:W-:Y:S02]  /*6bb20*/  IMAD.MOV.U32 R2, RZ, RZ, R56 ;  /* 0x000000ffff027224 */ /* 0x000fe400078e0038 */
[----:B------:R-:W-:-:S05]  /*6bb30*/  IMAD.MOV.U32 R0, RZ, RZ, R57 ;  /* 0x000000ffff007224 */ /* 0x000fca00078e0039 */
[C---:B--2---:R-:W-:Y:S01]  /*6bb40*/  HMMA.16816.F32 R4, R40.reuse, R4, R24 ;  /* 0x000000042804723c */ /* 0x044fe20000001818 */
[----:B------:R-:W2:Y:S01]  /*6bb50*/  LDL.LU.64 R26, [R1+0x45e0] ;  /* 0x0045e000011a7983 */ /* 0x000ea20000300a00 */
[----:B------:R-:W3:Y:S11]  /*6bb60*/  LDL.LU.64 R24, [R1+0x45d8] ;  /* 0x0045d80001187983 */ /* 0x000ef60000300a00 */
[----:B------:R-:W-:Y:S10]  /*6bb70*/  @!UPT UIADD3 URZ, URZ, URZ, URZ ;  /* 0x0000003f3f3ff290 */ /* 0x000ff4000fffe03f */
[----:B------:R0:W-:Y:S01]  /*6bb80*/  STL.64 [R1+0x670], R4 ;  /* 0x0006700401007387 */ /* 0x0001e20000100a00 */
[----:B------:R1:W-:Y:S03]  /*6bb90*/  STL.64 [R1+0x678], R6 ;  /* 0x0006780601007387 */ /* 0x0003e60000100a00 */
[----:B0-----:R-:W2:Y:S01]  /*6bba0*/  LDL.LU R4, [R1+0x320] ;  /* 0x0003200001047983 */ /* 0x001ea20000300800 */
[----:B------:R-:W2:Y:S02]  /*6bbb0*/  LDL.LU R5, [R1+0x324] ;  /* 0x0003240001057983 */ /* 0x000ea40000300800 */
[----:B-1----:R-:W2:Y:S02]  /*6bbc0*/  LDL.LU R6, [R1+0x328] ;  /* 0x0003280001067983 */ /* 0x002ea40000300800 */
[----:B------:R-:W2:Y:S01]  /*6bbd0*/  LDL.LU R7, [R1+0x32c] ;  /* 0x00032c0001077983 */ /* 0x000ea20000300800 */
[----:B------:R0:W-:Y:S01]  /*6bbe0*/  STL.64 [R1+0x660], R16 ;  /* 0x0006601001007387 */ /* 0x0001e20000100a00 */
[----:B------:R1:W-:Y:S03]  /*6bbf0*/  STL.64 [R1+0x668], R18 ;  /* 0x0006681201007387 */ /* 0x0003e60000100a00 */
[----:B0-----:R-:W2:Y:S01]  /*6bc00*/  LDL.LU.64 R16, [R1+0x45d0] ;  /* 0x0045d00001107983 */ /* 0x001ea20000300a00 */
[----:B------:R-:W3:Y:S01]  /*6bc10*/  LDL.LU.64 R56, [R1+0x45c8] ;  /* 0x0045c80001387983 */ /* 0x000ee20000300a00 */
[C---:B----4-:R-:W-:Y:S08]  /*6bc20*/  HMMA.16816.F32 R8, R40.reuse, R44, R8 ;  /* 0x0000002c2808723c */ /* 0x050ff00000001808 */
[C---:B--2---:R-:W-:Y:S08]  /*6bc30*/  HMMA.16816.F32 R36, R40.reuse, R16, R36 ;  /* 0x000000102824723c */ /* 0x044ff00000001824 */
[----:B---3--:R-:W-:Y:S01]  /*6bc40*/  HMMA.16816.F32 R20, R40, R56, R20 ;  /* 0x000000382814723c */ /* 0x008fe20000001814 */
[----:B------:R-:W-:-:S02]  /*6bc50*/  IMAD.MOV.U32 R30, RZ, RZ, R16 ;  /* 0x000000ffff1e7224 */ /* 0x000fc400078e0010 */
[----:B------:R-:W-:Y:S11]  /*6bc60*/  IMAD.MOV.U32 R3, RZ, RZ, R17 ;  /* 0x000000ffff037224 */ /* 0x000ff600078e0011 */
[----:B------:R-:W-:Y:S01]  /*6bc70*/  @!UPT UIADD3 URZ, URZ, URZ, URZ ;  /* 0x0000003f3f3ff290 */ /* 0x000fe2000fffe03f */
[----:B------:R0:W-:Y:S01]  /*6bc80*/  STL.64 [R1+0x650], R36 ;  /* 0x0006502401007387 */ /* 0x0001e20000100a00 */
[----:B------:R-:W-:Y:S02]  /*6bc90*/  STL.64 [R1+0x658], R38 ;  /* 0x0006582601007387 */ /* 0x000fe40000100a00 */
[----:B------:R-:W2:Y:S02]  /*6bca0*/  LDL.LU R16, [R1+0x570] ;  /* 0x0005700001107983 */ /* 0x000ea40000300800 */
[----:B------:R-:W2:Y:S01]  /*6bcb0*/  LDL.LU R17, [R1+0x574] ;  /* 0x0005740001117983 */ /* 0x000ea20000300800 */
[----:B-1----:R-:W2:Y:S01]  /*6bcc0*/  LDL.LU R18, [R1+0x578] ;  /* 0x0005780001127983 */ /* 0x002ea20000300800 */
[----:B------:R-:W2:Y:S02]  /*6bcd0*/  LDL.LU R19, [R1+0x57c] ;  /* 0x00057c0001137983 */ /* 0x000ea40000300800 */
[----:B------:R1:W-:Y:S02]  /*6bce0*/  STL.64 [R1+0x640], R20 ;  /* 0x0006401401007387 */ /* 0x0003e40000100a00 */
[----:B------:R3:W-:Y:S02]  /*6bcf0*/  STL.64 [R1+0x648], R22 ;  /* 0x0006481601007387 */ /* 0x0007e40000100a00 */
[----:B0-----:R-:W-:-:S02]  /*6bd00*/  IMAD.MOV.U32 R37, RZ, RZ, R56 ;  /* 0x000000ffff257224 */ /* 0x001fc400078e0038 */
[----:B------:R-:W-:Y:S01]  /*6bd10*/  IMAD.MOV.U32 R36, RZ, RZ, R57 ;  /* 0x000000ffff247224 */ /* 0x000fe200078e0039 */
[----:B-1----:R-:W4:Y:S01]  /*6bd20*/  LDL.LU R20, [R1+0x560] ;  /* 0x0005600001147983 */ /* 0x002f220000300800 */
[----:B------:R-:W4:Y:S02]  /*6bd30*/  LDL.LU R21, [R1+0x564] ;  /* 0x0005640001157983 */ /* 0x000f240000300800 */
[----:B---3--:R-:W4:Y:S02]  /*6bd40*/  LDL.LU R22, [R1+0x568] ;  /* 0x0005680001167983 */ /* 0x008f240000300800 */
[----:B------:R-:W4:Y:S01]  /*6bd50*/  LDL.LU R23, [R1+0x56c] ;  /* 0x00056c0001177983 */ /* 0x000f220000300800 */
[----:B------:R-:W3:Y:S01]  /*6bd60*/  LDL.LU R56, [R1+0x510] ;  /* 0x0005100001387983 */ /* 0x000ee20000300800 */
[----:B------:R-:W3:Y:S02]  /*6bd70*/  LDL.LU R57, [R1+0x514] ;  /* 0x0005140001397983 */ /* 0x000ee40000300800 */
[----:B------:R-:W3:Y:S02]  /*6bd80*/  LDL.LU R58, [R1+0x518] ;  /* 0x00051800013a7983 */ /* 0x000ee40000300800 */
[----:B------:R-:W3:Y:S01]  /*6bd90*/  LDL.LU R59, [R1+0x51c] ;  /* 0x00051c00013b7983 */ /* 0x000ee20000300800 */
[----:B------:R-:W-:Y:S01]  /*6bda0*/  STL.64 [R1+0x630], R8 ;  /* 0x0006300801007387 */ /* 0x000fe20000100a00 */
[----:B------:R0:W-:Y:S02]  /*6bdb0*/  STL.64 [R1+0x638], R10 ;  /* 0x0006380a01007387 */ /* 0x0001e40000100a00 */
[----:B------:R-:W-:-:S02]  /*6bdc0*/  IMAD.MOV.U32 R39, RZ, RZ, R44 ;  /* 0x000000ffff277224 */ /* 0x000fc400078e002c */
[----:B------:R-:W-:Y:S01]  /*6bdd0*/  IMAD.MOV.U32 R38, RZ, RZ, R45 ;  /* 0x000000ffff267224 */ /* 0x000fe200078e002d */
[----:B0-----:R-:W2:Y:S01]  /*6bde0*/  LDL.LU.64 R10, [R1+0x45c0] ;  /* 0x0045c000010a7983 */ /* 0x001ea20000300a00 */
[----:B------:R-:W2:Y:S02]  /*6bdf0*/  LDL.LU.64 R8, [R1+0x45b8] ;  /* 0x0045b80001087983 */ /* 0x000ea40000300a00 */
        /* <DEDUP_REMOVED lines=37> */
[----:B------:R-:W4:Y:S02]  /*6c050*/  LDL.LU.64 R16, [R1+0x4578] ;  /* 0x0045780001107983 */ /* 0x000f240000300a00 */
        /* <DEDUP_REMOVED lines=12> */
[----:B------:R-:W3:Y:S02]  /*6c120*/  LDL.LU.64 R20, [R1+0x4568] ;  /* 0x0045680001147983 */ /* 0x000ee40000300a00 */
[----:B--2---:R-:W-:Y:S02]  /*6c130*/  STL.64 [R1+0x44d8], R18 ;  /* 0x0044d81201007387 */ /* 0x004fe40000100a00 */
[----:B------:R-:W-:Y:S01]  /*6c140*/  STL.64 [R1+0x44d0], R16 ;  /* 0x0044d01001007387 */ /* 0x000fe20000100a00 */
[C---:B---3--:R-:W-:Y:S01]  /*6c150*/  HMMA.16816.F32 R8, R4.reuse, R20, R8 ;  /* 0x000000140408723c */ /* 0x048fe20000001808 */
[----:B----4-:R-:W-:Y:S01]  /*6c160*/  STL.64 [R1+0x44e8], R22 ;  /* 0x0044e81601007387 */ /* 0x010fe20000100a00 */
        /* <DEDUP_REMOVED lines=11> */
[----:B------:R-:W-:Y:S01]  /*6c220*/  STL [R1+0x4508], R31 ;  /* 0x0045081f01007387 */ /* 0x000fe20000100800 */
[----:B------:R-:W-:Y:S03]  /*6c230*/  STL.64 [R1+0x4500], R28 ;  /* 0x0045001c01007387 */ /* 0x000fe60000100a00 */
[----:B------:R-:W0:Y:S11]  /*6c240*/  LDSM.16.MT88.4 R40, [R51+0x4080] ;  /* 0x004080003328783b */ /* 0x000e360000004200 */
[----:B------:R-:W-:Y:S07]  /*6c250*/  @!UPT UIADD3 URZ, URZ, URZ, URZ ;  /* 0x0000003f3f3ff290 */ /* 0x000fee000fffe03f */
[----:B------:R-:W-:Y:S01]  /*6c260*/  STL.64 [R1+0x530], R8 ;  /* 0x0005300801007387 */ /* 0x000fe20000100a00 */
[----:B------:R1:W-:Y:S02]  /*6c270*/  STL.64 [R1+0x538], R10 ;  /* 0x0005380a01007387 */ /* 0x0003e40000100a00 */
[C---:B-1----:R-:W-:Y:S01]  /*6c280*/  HMMA.16816.F32 R8, R4.reuse, R32, R44 ;  /* 0x000000200408723c */ /* 0x042fe2000000182c */
[----:B------:R-:W-:Y:S01]  /*6c290*/  STL.64 [R1+0x4518], R34 ;  /* 0x0045182201007387 */ /* 0x000fe20000100a00 */
[----:B------:R-:W-:Y:S11]  /*6c2a0*/  STL.64 [R1+0x4510], R32 ;  /* 0x0045102001007387 */ /* 0x000ff60000100a00 */
[----:B------:R-:W-:Y:S10]  /*6c2b0*/  @!UPT UIADD3 URZ, URZ, URZ, URZ ;  /* 0x0000003f3f3ff290 */ /* 0x000ff4000fffe03f */
[----:B------:R-:W-:Y:S01]  /*6c2c0*/  STL.64 [R1+0x520], R8 ;  /* 0x0005200801007387 */ /* 0x000fe20000100a00 */
[----:B------:R1:W-:Y:S02]  /*6c2d0*/  STL.64 [R1+0x528], R10 ;  /* 0x0005280a01007387 */ /* 0x0003e40000100a00 */
[----:B-1----:R-:W-:Y:S01]  /*6c2e0*/  HMMA.16816.F32 R8, R4, R12, R56 ;  /* 0x0000000c0408723c */ /* 0x002fe20000001838 */
[----:B0-----:R-:W-:Y:S01]  /*6c2f0*/  STL.64 [R1+0x43c0], R42 ;  /* 0x0043c02a01007387 */ /* 0x001fe20000100a00 */
[----:B------:R-:W-:Y:S02]  /*6c300*/  STL.64 [R1+0x43b8], R40 ;  /* 0x0043b82801007387 */ /* 0x000fe40000100a00 */
[----:B------:R-:W2:Y:S11]  /*6c310*/  LDL.LU R52, [R1+0x490] ;  /* 0x0004900001347983 */ /* 0x000eb60000300800 */
[----:B------:R-:W-:Y:S08]  /*6c320*/  @!UPT UIADD3 URZ, URZ, URZ, URZ ;  /* 0x0000003f3f3ff290 */ /* 0x000ff0000fffe03f */
[----:B------:R-:W-:Y:S01]  /*6c330*/  STL.64 [R1+0x510], R8 ;  /* 0x0005100801007387 */ /* 0x000fe20000100a00 */
[----:B------:R-:W-:Y:S02]  /*6c340*/  STL.64 [R1+0x518], R10 ;  /* 0x0005180a01007387 */ /* 0x000fe40000100a00 */
[----:B------:R-:W2:Y:S02]  /*6c350*/  LDL.LU R53, [R1+0x494] ;  /* 0x0004940001357983 */ /* 0x000ea40000300800 */
[----:B------:R-:W3:Y:S01]  /*6c360*/  LDL.LU R54, [R1+0x498] ;  /* 0x0004980001367983 */ /* 0x000ee20000300800 */
[----:B------:R-:W3:Y:S01]  /*6c370*/  LDL.LU R55, [R1+0x49c] ;  /* 0x00049c0001377983 */ /* 0x000ee20000300800 */
[----:B------:R-:W-:Y:S02]  /*6c380*/  IMAD.MOV.U32 R44, RZ, RZ, R39 ;  /* 0x000000ffff2c7224 */ /* 0x000fe400078e0027 */
[----:B------:R-:W-:Y:S02]  /*6c390*/  IMAD.MOV.U32 R45, RZ, RZ, R38 ;  /* 0x000000ffff2d7224 */ /* 0x000fe400078e0026 */
[----:B------:R-:W-:-:S02]  /*6c3a0*/  IMAD.MOV.U32 R16, RZ, RZ, R37 ;  /* 0x000000ffff107224 */ /* 0x000fc400078e0025 */
[----:B------:R-:W-:Y:S01]  /*6c3b0*/  IMAD.MOV.U32 R17, RZ, RZ, R36 ;  /* 0x000000ffff117224 */ /* 0x000fe200078e0024 */
[----:B---3--:R-:W-:Y:S01]  /*6c3c0*/  STL.64 [R1+0x4528], R54 ;  /* 0x0045283601007387 */ /* 0x008fe20000100a00 */
[----:B--2---:R-:W-:Y:S02]  /*6c3d0*/  STL.64 [R1+0x4520], R52 ;  /* 0x0045203401007387 */ /* 0x004fe40000100a00 */
[----:B------:R-:W-:Y:S02]  /*6c3e0*/  STL.64 [R1+0x4530], R44 ;  /* 0x0045302c01007387 */ /* 0x000fe40000100a00 */
[----:B------:R0:W-:Y:S01]  /*6c3f0*/  STL.64 [R1+0x4538], R16 ;  /* 0x0045381001007387 */ /* 0x0001e20000100a00 */
[----:B------:R-:W2:Y:S01]  /*6c400*/  LDL.LU R20, [R1+0x4b0] ;  /* 0x0004b00001147983 */ /* 0x000ea20000300800 */
[----:B------:R-:W2:Y:S02]  /*6c410*/  LDL.LU R21, [R1+0x4b4] ;  /* 0x0004b40001157983 */ /* 0x000ea40000300800 */
[----:B------:R-:W3:Y:S02]  /*6c420*/  LDL.LU R22, [R1+0x4b8] ;  /* 0x0004b80001167983 */ /* 0x000ee40000300800 */
[----:B------:R-:W3:Y:S02]  /*6c430*/  LDL.LU R23, [R1+0x4bc] ;  /* 0x0004bc0001177983 */ /* 0x000ee40000300800 */
[----:B------:R-:W-:-:S02]  /*6c440*/  IMAD.MOV.U32 R24, RZ, RZ, R30 ;  /* 0x000000ffff187224 */ /* 0x000fc400078e001e */
[----:B------:R-:W-:Y:S01]  /*6c450*/  IMAD.MOV.U32 R25, RZ, RZ, R3 ;  /* 0x000000ffff197224 */ /* 0x000fe200078e0003 */
[----:B---3--:R-:W-:Y:S01]  /*6c460*/  STL.64 [R1+0x4548], R22 ;  /* 0x0045481601007387 */ /* 0x008fe20000100a00 */
[----:B--2---:R-:W-:Y:S03]  /*6c470*/  STL.64 [R1+0x4540], R20 ;  /* 0x0045401401007387 */ /* 0x004fe60000100a00 */
[----:B------:R-:W-:Y:S02]  /*6c480*/  STL.64 [R1+0x4550], R24 ;  /* 0x0045501801007387 */ /* 0x000fe40000100a00 */
[----:B------:R-:W2:Y:S01]  /*6c490*/  LDL.LU R28, [R1+0x4c0] ;  /* 0x0004c000011c7983 */ /* 0x000ea20000300800 */
[----:B------:R-:W2:Y:S01]  /*6c4a0*/  LDL.LU R29, [R1+0x4c4] ;  /* 0x0004c400011d7983 */ /* 0x000ea20000300800 */
[----:B------:R-:W3:Y:S02]  /*6c4b0*/  LDL.LU R30, [R1+0x4c8] ;  /* 0x0004c800011e7983 */ /* 0x000ee40000300800 */
[----:B------:R-:W3:Y:S02]  /*6c4c0*/  LDL.LU R31, [R1+0x4cc] ;  /* 0x0004cc00011f7983 */ /* 0x000ee40000300800 */
[----:B---3--:R-:W-:Y:S01]  /*6c4d0*/  STL.64 [R1+0x4560], R30 ;  /* 0x0045601e01007387 */ /* 0x008fe20000100a00 */
[----:B--2---:R1:W-:Y:S02]  /*6c4e0*/  STL.64 [R1+0x4558], R28 ;  /* 0x0045581c01007387 */ /* 0x0043e40000100a00 */
[----:B0-----:R-:W2:Y:S02]  /*6c4f0*/  LDL.LU R16, [R1+0x4e0] ;  /* 0x0004e00001107983 */ /* 0x001ea40000300800 */
[----:B------:R-:W2:Y:S01]  /*6c500*/  LDL.LU R17, [R1+0x4e4] ;  /* 0x0004e40001117983 */ /* 0x000ea20000300800 */
[----:B------:R-:W2:Y:S01]  /*6c510*/  LDL.LU R18, [R1+0x4e8] ;  /* 0x0004e80001127983 */ /* 0x000ea20000300800 */
[----:B------:R-:W2:Y:S03]  /*6c520*/  LDL.LU R19, [R1+0x4ec] ;  /* 0x0004ec0001137983 */ /* 0x000ea60000300800 */
[----:B-1----:R-:W3:Y:S01]  /*6c530*/  LDL.64 R28, [R1+0x150] ;  /* 0x00015000011c7983 */ /* 0x002ee20000100a00 */
[----:B------:R-:W4:Y:S02]  /*6c540*/  LDL.LU R24, [R1+0x4f0] ;  /* 0x0004f00001187983 */ /* 0x000f240000300800 */
[----:B------:R-:W4:Y:S02]  /*6c550*/  LDL.LU R25, [R1+0x4f4] ;  /* 0x0004f40001197983 */ /* 0x000f240000300800 */
[----:B------:R-:W4:Y:S01]  /*6c560*/  LDL.LU R26, [R1+0x4f8] ;  /* 0x0004f800011a7983 */ /* 0x000f220000300800 */
[----:B------:R-:W4:Y:S01]  /*6c570*/  LDL.LU R27, [R1+0x4fc] ;  /* 0x0004fc00011b7983 */ /* 0x000f220000300800 */
[----:B------:R-:W4:Y:S02]  /*6c580*/  LDL.64 R20, [R1+0x140] ;  /* 0x0001400001147983 */ /* 0x000f240000100a00 */
[----:B------:R-:W2:Y:S02]  /*6c590*/  LDL.LU.64 R44, [R1+0x130] ;  /* 0x00013000012c7983 */ /* 0x000ea40000300a00 */
        /* <DEDUP_REMOVED lines=24> */
[----:B------:R-:W-:Y:S01]  /*6c720*/  STL.64 [R1+0x4488], R14 ;  /* 0x0044880e01007387 */ /* 0x000fe20000100a00 */
[----:B------:R0:W-:Y:S04]  /*6c730*/  STL.64 [R1+0x4480], R12 ;  /* 0x0044800c01007387 */ /* 0x0001e80000100a00 */
[----:B0-----:R-:W3:Y:S01]  /*6c740*/  LDL.LU R12, [R1+0x500] ;  /* 0x00050000010c7983 */ /* 0x001ee20000300800 */
[----:B------:R-:W3:Y:S02]  /*6c750*/  LDL.LU R13, [R1+0x504] ;  /* 0x00050400010d7983 */ /* 0x000ee40000300800 */
[----:B------:R-:W3:Y:S02]  /*6c760*/  LDL.LU R14, [R1+0x508] ;  /* 0x00050800010e7983 */ /* 0x000ee40000300800 */
[----:B------:R-:W3:Y:S02]  /*6c770*/  LDL.LU R15, [R1+0x50c] ;  /* 0x00050c00010f7983 */ /* 0x000ee40000300800 */
[----:B------:R-:W-:-:S02]  /*6c780*/  IMAD.MOV.U32 R32, RZ, RZ, R2 ;  /* 0x000000ffff207224 */ /* 0x000fc400078e0002 */
[----:B------:R-:W-:Y:S01]  /*6c790*/  IMAD.MOV.U32 R33, RZ, RZ, R0 ;  /* 0x000000ffff217224 */ /* 0x000fe200078e0000 */
[C---:B----4-:R-:W-:Y:S08]  /*6c7a0*/  HMMA.16816.F32 R24, R4.reuse, R20, R24 ;  /* 0x000000140418723c */ /* 0x050ff00000001818 */
[----:B--2---:R-:W-:Y:S01]  /*6c7b0*/  HMMA.16816.F32 R16, R4, R44, R16 ;  /* 0x0000002c0410723c */ /* 0x004fe20000001810 */
[----:B---3--:R-:W-:-:S07]  /*6c7c0*/  IMAD.MOV.U32 R3, RZ, RZ, R29 ;  /* 0x000000ffff037224 */ /* 0x008fce00078e001d */
[----:B------:R-:W-:Y:S01]  /*6c7d0*/  HMMA.16816.F32 R12, R4, R28, R12 ;  /* 0x0000001c040c723c */ /* 0x000fe2000000180c */
[----:B------:R-:W-:Y:S02]  /*6c7e0*/  IMAD.MOV.U32 R2, RZ, RZ, R44 ;  /* 0x000000ffff027224 */ /* 0x000fe400078e002c */
[----:B------:R-:W-:Y:S11]  /*6c7f0*/  IMAD.MOV.U32 R0, RZ, RZ, R45 ;  /* 0x000000ffff007224 */ /* 0x000ff600078e002d */
[----:B------:R-:W-:Y:S09]  /*6c800*/  @!UPT UIADD3 URZ, URZ, URZ, URZ ;  /* 0x0000003f3f3ff290 */ /* 0x000ff2000fffe03f */
[----:B------:R0:W-:Y:S01]  /*6c810*/  STL.64 [R1+0x500], R12 ;  /* 0x0005000c01007387 */ /* 0x0001e20000100a00 */
[----:B------:R1:W-:Y:S02]  /*6c820*/  STL.64 [R1+0x508], R14 ;  /* 0x0005080e01007387 */ /* 0x0003e40000100a00 */
[----:B------:R-:W2:Y:S02]  /*6c830*/  LDL.LU.64 R30, [R1+0x4560] ;  /* 0x00456000011e7983 */ /* 0x000ea40000300a00 */
[----:B0-----:R-:W-:Y:S02]  /*6c840*/  IMAD.MOV.U32 R12, RZ, RZ, R28 ;  /* 0x000000ffff0c7224 */ /* 0x001fe400078e001c */
[----:B------:R-:W2:Y:S01]  /*6c850*/  LDL.LU.64 R28, [R1+0x4558] ;  /* 0x00455800011c7983 */ /* 0x000ea20000300a00 */
[----:B------:R0:W-:Y:S02]  /*6c860*/  STL.64 [R1+0x4f0], R24 ;  /* 0x0004f01801007387 */ /* 0x0001e40000100a00 */
[----:B------:R-:W-:Y:S02]  /*6c870*/  STL.64 [R1+0x4f8], R26 ;  /* 0x0004f81a01007387 */ /* 0x000fe40000100a00 */
[----:B-1----:R-:W-:-:S02]  /*6c880*/  IMAD.MOV.U32 R14, RZ, RZ, R20 ;  /* 0x000000ffff0e7224 */ /* 0x002fc400078e0014 */
[----:B------:R-:W-:Y:S01]  /*6c890*/  IMAD.MOV.U32 R13, RZ, RZ, R21 ;  /* 0x000000ffff0d7224 */ /* 0x000fe200078e0015 */
[----:B0-----:R-:W2:Y:S01]  /*6c8a0*/  LDL.LU.64 R24, [R1+0x4550] ;  /* 0x0045500001187983 */ /* 0x001ea20000300a00 */
[----:B------:R-:W3:Y:S02]  /*6c8b0*/  LDL.LU.64 R22, [R1+0x4548] ;  /* 0x0045480001167983 */ /* 0x000ee40000300a00 */
[----:B------:R-:W3:Y:S02]  /*6c8c0*/  LDL.LU.64 R20, [R1+0x4540] ;  /* 0x0045400001147983 */ /* 0x000ee40000300a00 */
[----:B------:R0:W-:Y:S01]  /*6c8d0*/  STL.64 [R1+0x4e0], R16 ;  /* 0x0004e01001007387 */ /* 0x0001e20000100a00 */
[----:B------:R-:W-:Y:S04]  /*6c8e0*/  STL.64 [R1+0x4e8], R18 ;  /* 0x0004e81201007387 */ /* 0x000fe80000100a00 */
[----:B0-----:R-:W3:Y:S01]  /*6c8f0*/  LDL.LU.64 R16, [R1+0x4538] ;  /* 0x0045380001107983 */ /* 0x001ee20000300a00 */
[----:B------:R-:W4:Y:S01]  /*6c900*/  LDL.LU.64 R44, [R1+0x4530] ;  /* 0x00453000012c7983 */ /* 0x000f220000300a00 */
[C---:B------:R-:W-:Y:S01]  /*6c910*/  HMMA.16816.F32 R32, R4.reuse, R32, R52 ;  /* 0x000000200420723c */ /* 0x040fe20000001834 */
[----:B------:R-:W4:Y:S01]  /*6c920*/  LDL.LU.64 R54, [R1+0x4528] ;  /* 0x0045280001367983 */ /* 0x000f220000300a00 */
[----:B------:R-:W4:Y:S11]  /*6c930*/  LDL.LU.64 R52, [R1+0x4520] ;  /* 0x0045200001347983 */ /* 0x000f360000300a00 */
[----:B------:R-:W-:Y:S10]  /*6c940*/  @!UPT UIADD3 URZ, URZ, URZ, URZ ;  /* 0x0000003f3f3ff290 */ /* 0x000ff4000fffe03f */
[----:B------:R-:W-:Y:S01]  /*6c950*/  STL.64 [R1+0x4d0], R32 ;  /* 0x0004d02001007387 */ /* 0x000fe20000100a00 */
[----:B------:R0:W-:Y:S03]  /*6c960*/  STL.64 [R1+0x4d8], R34 ;  /* 0x0004d82201007387 */ /* 0x0001e60000100a00 */
[----:B0-----:R-:W4:Y:S01]  /*6c970*/  LDL.LU.64 R34, [R1+0x4518] ;  /* 0x0045180001227983 */ /* 0x001f220000300a00 */
[----:B------:R-:W4:Y:S01]  /*6c980*/  LDL.LU.64 R32, [R1+0x4510] ;  /* 0x0045100001207983 */ /* 0x000f220000300a00 */
[C---:B--2---:R-:W-:Y:S02]  /*6c990*/  HMMA.16816.F32 R24, R4.reuse, R24, R28 ;  /* 0x000000180418723c */ /* 0x044fe4000000181c */
[----:B------:R-:W2:Y:S01]  /*6c9a0*/  LDL.LU R31, [R1+0x4508] ;  /* 0x00450800011f7983 */ /* 0x000ea20000300800 */
[----:B------:R-:W2:Y:S05]  /*6c9b0*/  LDL.LU.64 R28, [R1+0x4500] ;  /* 0x00450000011c7983 */ /* 0x000eaa0000300a00 */
[C---:B---3--:R-:W-:Y:S08]  /*6c9c0*/  HMMA.16816.F32 R16, R4.reuse, R16, R20 ;  /* 0x000000100410723c */ /* 0x048ff00000001814 */
[C---:B----4-:R-:W-:Y:S07]  /*6c9d0*/  HMMA.16816.F32 R44, R4.reuse, R44, R8 ;  /* 0x0000002c042c723c */ /* 0x050fee0000001808 */
[----:B------:R-:W-:Y:S01]  /*6c9e0*/  STL.64 [R1+0x4c0], R24 ;  /* 0x0004c01801007387 */ /* 0x000fe20000100a00 */
[----:B------:R0:W-:Y:S03]  /*6c9f0*/  STL.64 [R1+0x4c8], R26 ;  /* 0x0004c81a01007387 */ /* 0x0001e60000100a00 */
[----:B0-----:R-:W3:Y:S01]  /*6ca00*/  LDL.LU.64 R26, [R1+0x44f8] ;  /* 0x0044f800011a7983 */ /* 0x001ee20000300a00 */
[----:B------:R-:W4:Y:S02]  /*6ca10*/  LDL.LU.64 R24, [R1+0x44f0] ;  /* 0x0044f00001187983 */ /* 0x000f240000300a00 */
[----:B------:R-:W2:Y:S02]  /*6ca20*/  LDL.LU.64 R22, [R1+0x44e8] ;  /* 0x0044e80001167983 */ /* 0x000ea40000300a00 */
[----:B------:R-:W2:Y:S01]  /*6ca30*/  LDL.LU.64 R20, [R1+0x44e0] ;  /* 0x0044e00001147983 */ /* 0x000ea20000300a00 */
[----:B------:R-:W-:Y:S01]  /*6ca40*/  STL.64 [R1+0x4b0], R16 ;  /* 0x0004b01001007387 */ /* 0x000fe20000100a00 */
[----:B------:R0:W-:Y:S03]  /*6ca50*/  STL.64 [R1+0x4b8], R18 ;  /* 0x0004b81201007387 */ /* 0x0001e60000100a00 */
[----:B0-----:R-:W2:Y:S01]  /*6ca60*/  LDL.LU.64 R18, [R1+0x44d8] ;  /* 0x0044d80001127983 */ /* 0x001ea20000300a00 */
[----:B------:R-:W2:Y:S02]  /*6ca70*/  LDL.LU.64 R16, [R1+0x44d0] ;  /* 0x0044d00001107983 */ /* 0x000ea40000300a00 */
[----:B------:R-:W2:Y:S02]  /*6ca80*/  LDL.LU.64 R10, [R1+0x44c8] ;  /* 0x0044c800010a7983 */ /* 0x000ea40000300a00 */
[----:B------:R-:W2:Y:S01]  /*6ca90*/  LDL.LU.64 R8, [R1+0x44c0] ;  /* 0x0044c00001087983 */ /* 0x000ea20000300a00 */
[----:B------:R-:W-:Y:S01]  /*6caa0*/  STL.64 [R1+0x4a0], R44 ;  /* 0x0004a02c01007387 */ /* 0x000fe20000100a00 */
[----:B------:R0:W-:Y:S03]  /*6cab0*/  STL.64 [R1+0x4a8], R46 ;  /* 0x0004a82e01007387 */ /* 0x0001e60000100a00 */
[----:B0-----:R-:W2:Y:S01]  /*6cac0*/  LDL.LU.64 R46, [R1+0x44b8] ;  /* 0x0044b800012e7983 */ /* 0x001ea20000300a00 */
        /* <DEDUP_REMOVED lines=26> */
[----:B------:R-:W-:Y:S02]  /*6cc70*/  STL.64 [R1+0x43f0], R10 ;  /* 0x0043f00a01007387 */ /* 0x000fe40000100a00 */
[----:B------:R-:W-:Y:S01]  /*6cc80*/  STL.64 [R1+0x43e8], R8 ;  /* 0x0043e80801007387 */ /* 0x000fe20000100a00 */
[C---:B--2---:R-:W-:Y:S11]  /*6cc90*/  HMMA.16816.F32 R4, R36.reuse, R8, R4 ;  /* 0x000000082404723c */ /* 0x044ff60000001804 */
[----:B------:R-:W-:Y:S11]  /*6cca0*/  @!UPT UIADD3 URZ, URZ, URZ, URZ ;  /* 0x0000003f3f3ff290 */ /* 0x000ff6000fffe03f */
[----:B------:R-:W-:Y:S01]  /*6ccb0*/  @!UPT UIADD3 URZ, URZ, URZ, URZ ;  /* 0x0000003f3f3ff290 */ /* 0x000fe2000fffe03f */
[----:B------:R-:W-:Y:S01]  /*6ccc0*/  STL.64 [R1+0x310], R4 ;  /* 0x0003100401007387 */ /* 0x000fe20000100a00 */
[----:B------:R3:W-:Y:S02]  /*6ccd0*/  STL.64 [R1+0x318], R6 ;  /* 0x0003180601007387 */ /* 0x0007e40000100a00 */
[C---:B---3--:R-:W-:Y:S01]  /*6cce0*/  HMMA.16816.F32 R4, R36.reuse, R16, R44 ;  /* 0x000000102404723c */ /* 0x048fe2000000182c */
        /* <DEDUP_REMOVED lines=11> */
[C---:B----4-:R-:W-:Y:S01]  /*6cda0*/  HMMA.16816.F32 R4, R36.reuse, R24, R48 ;  /* 0x000000182404723c */ /* 0x050fe20000001830 */
[----:B------:R-:W-:Y:S01]  /*6cdb0*/  STL.64 [R1+0x4420], R26 ;  /* 0x0044201a01007387 */ /* 0x000fe20000100a00 */
[----:B------:R-:W-:Y:S11]  /*6cdc0*/  STL.64 [R1+0x4418], R24 ;  /* 0x0044181801007387 */ /* 0x000ff60000100a00 */
[----:B------:R-:W-:Y:S10]  /*6cdd0*/  @!UPT UIADD3 URZ, URZ, URZ, URZ ;  /* 0x0000003f3f3ff290 */ /* 0x000ff4000fffe03f */
[----:B------:R-:W-:Y:S01]  /*6cde0*/  STL.64 [R1+0x2e0], R4 ;  /* 0x0002e00401007387 */ /* 0x000fe20000100a00 */
[----:B------:R0:W-:Y:S02]  /*6cdf0*/  STL.64 [R1+0x2e8], R6 ;  /* 0x0002e80601007387 */ /* 0x0001e40000100a00 */
[----:B0-----:R-:W-:Y:S01]  /*6ce00*/  HMMA.16816.F32 R4, R36, R28, R56 ;  /* 0x0000001c2404723c */ /* 0x001fe20000001838 */
[----:B------:R-:W-:Y:S01]  /*6ce10*/  STL [R1+0x4430], R31 ;  /* 0x0044301f01007387 */ /* 0x000fe20000100800 */
[----:B------:R-:W-:Y:S11]  /*6ce20*/  STL.64 [R1+0x4428], R28 ;  /* 0x0044281c01007387 */ /* 0x000ff60000100a00 */
[----:B------:R-:W-:Y:S10]  /*6ce30*/  @!UPT UIADD3 URZ, URZ, URZ, URZ ;  /* 0x0000003f3f3ff290 */ /* 0x000ff4000fffe03f */
[----:B------:R-:W-:Y:S01]  /*6ce40*/  STL.64 [R1+0x2d0], R4 ;  /* 0x0002d00401007387 */ /* 0x000fe20000100a00 */
[----:B------:R-:W-:Y:S02]  /*6ce50*/  STL.64 [R1+0x2d8], R6 ;  /* 0x0002d80601007387 */ /* 0x000fe40000100a00 */
[----:B------:R-:W2:Y:S02]  /*6ce60*/  LDL.LU R16, [R1+0x250] ;  /* 0x0002500001107983 */ /* 0x000ea40000300800 */
[----:B------:R-:W2:Y:S01]  /*6ce70*/  LDL.LU R17, [R1+0x254] ;  /* 0x0002540001117983 */ /* 0x000ea20000300800 */
[----:B------:R-:W3:Y:S01]  /*6ce80*/  LDL.LU R18, [R1+0x258] ;  /* 0x0002580001127983 */ /* 0x000ee20000300800 */
[----:B------:R-:W3:Y:S02]  /*6ce90*/  LDL.LU R19, [R1+0x25c] ;  /* 0x00025c0001137983 */ /* 0x000ee40000300800 */
[----:B------:R-:W4:Y:S02]  /*6cea0*/  LDL.LU R56, [R1+0x280] ;  /* 0x0002800001387983 */ /* 0x000f240000300800 */
[----:B------:R-:W4:Y:S01]  /*6ceb0*/  LDL.LU R57, [R1+0x284] ;  /* 0x0002840001397983 */ /* 0x000f220000300800 */
[----:B------:R-:W2:Y:S01]  /*6cec0*/  LDL.LU R58, [R1+0x288] ;  /* 0x00028800013a7983 */ /* 0x000ea20000300800 */
[----:B------:R-:W2:Y:S03]  /*6ced0*/  LDL.LU R59, [R1+0x28c] ;  /* 0x00028c00013b7983 */ /* 0x000ea60000300800 */
[----:B--2---:R-:W-:Y:S01]  /*6cee0*/  STL.64 [R1+0x4450], R58 ;  /* 0x0044503a01007387 */ /* 0x004fe20000100a00 */
[----:B----4-:R0:W-:Y:S02]  /*6cef0*/  STL.64 [R1+0x4448], R56 ;  /* 0x0044483801007387 */ /* 0x0101e40000100a00 */
[----:B0-----:R-:W-:-:S02]  /*6cf00*/  IMAD.MOV.U32 R56, RZ, RZ, R14 ;  /* 0x000000ffff387224 */ /* 0x001fc400078e000e */
[----:B------:R-:W-:-:S05]  /*6cf10*/  IMAD.MOV.U32 R57, RZ, RZ, R13 ;  /* 0x000000ffff397224 */ /* 0x000fca00078e000d */
[----:B------:R-:W-:Y:S01]  /*6cf20*/  STL.64 [R1+0x4468], R56 ;  /* 0x0044683801007387 */ /* 0x000fe20000100a00 */
[----:B---3--:R-:W-:Y:S02]  /*6cf30*/  STL.64 [R1+0x4440], R18 ;  /* 0x0044401201007387 */ /* 0x008fe40000100a00 */
[----:B------:R0:W-:Y:S02]  /*6cf40*/  STL.64 [R1+0x4438], R16 ;  /* 0x0044381001007387 */ /* 0x0001e40000100a00 */
[----:B0-----:R-:W2:Y:S01]  /*6cf50*/  LDL.LU R16, [R1+0x270] ;  /* 0x0002700001107983 */ /* 0x001ea20000300800 */
[----:B------:R-:W2:Y:S02]  /*6cf60*/  LDL.LU R17, [R1+0x274] ;  /* 0x0002740001117983 */ /* 0x000ea40000300800 */
[----:B------:R-:W3:Y:S02]  /*6cf70*/  LDL.LU R18, [R1+0x278] ;  /* 0x0002780001127983 */ /* 0x000ee40000300800 */
[----:B------:R-:W3:Y:S02]  /*6cf80*/  LDL.LU R19, [R1+0x27c] ;  /* 0x00027c0001137983 */ /* 0x000ee40000300800 */
[----:B------:R-:W-:-:S02]  /*6cf90*/  IMAD.MOV.U32 R56, RZ, RZ, R12 ;  /* 0x000000ffff387224 */ /* 0x000fc400078e000c */
        /* <DEDUP_REMOVED lines=8> */
[----:B------:R-:W4:Y:S04]  /*6d020*/  LDL R51, [R1+0xb4c] ;  /* 0x000b4c0001337983 */ /* 0x000f280000100800 */
        /* <DEDUP_REMOVED lines=13> */
[----:B------:R-:W3:Y:S01]  /*6d100*/  LDL.LU.64 R28, [R1+0x120] ;  /* 0x00012000011c7983 */ /* 0x000ee20000300a00 */
[----:B------:R-:W4:Y:S02]  /*6d110*/  LDL.LU R24, [R1+0x260] ;  /* 0x0002600001187983 */ /* 0x000f240000300800 */
[----:B------:R-:W4:Y:S02]  /*6d120*/  LDL.LU R25, [R1+0x264] ;  /* 0x0002640001197983 */ /* 0x000f240000300800 */
[----:B------:R-:W4:Y:S01]  /*6d130*/  LDL.LU R26, [R1+0x268] ;  /* 0x00026800011a7983 */ /* 0x000f220000300800 */
[----:B------:R-:W4:Y:S01]  /*6d140*/  LDL.LU R27, [R1+0x26c] ;  /* 0x00026c00011b7983 */ /* 0x000f220000300800 */
[----:B------:R-:W4:Y:S02]  /*6d150*/  LDL.LU.64 R20, [R1+0x110] ;  /* 0x0001100001147983 */ /* 0x000f240000300a00 */
[----:B------:R-:W2:Y:S02]  /*6d160*/  LDL.LU.64 R8, [R1+0x100] ;  /* 0x0001000001087983 */ /* 0x000ea40000300a00 */
[----:B------:R-:W2:Y:S01]  /*6d170*/  LDL.LU R52, [R1+0x240] ;  /* 0x0002400001347983 */ /* 0x000ea20000300800 */
[----:B------:R-:W2:Y:S01]  /*6d180*/  LDL.LU R53, [R1+0x244] ;  /* 0x0002440001357983 */ /* 0x000ea20000300800 */
[----:B------:R-:W2:Y:S02]  /*6d190*/  LDL.LU R54, [R1+0x248] ;  /* 0x0002480001367983 */ /* 0x000ea40000300800 */
[----:B------:R-:W2:Y:S02]  /*6d1a0*/  LDL.LU R55, [R1+0x24c] ;  /* 0x00024c0001377983 */ /* 0x000ea40000300800 */
[----:B------:R-:W2:Y:S01]  /*6d1b0*/  LDL.LU.64 R44, [R1+0xf0] ;  /* 0x0000f000012c7983 */ /* 0x000ea20000300a00 */
[----:B------:R-:W2:Y:S01]  /*6d1c0*/  LDL.LU R40, [R1+0x230] ;  /* 0x0002300001287983 */ /* 0x000ea20000300800 */
[----:B------:R-:W2:Y:S02]  /*6d1d0*/  LDL.LU R41, [R1+0x234] ;  /* 0x0002340001297983 */ /* 0x000ea40000300800 */
[----:B------:R-:W2:Y:S02]  /*6d1e0*/  LDL.LU R42, [R1+0x238] ;  /* 0x00023800012a7983 */ /* 0x000ea40000300800 */
[----:B------:R-:W2:Y:S01]  /*6d1f0*/  LDL.LU R43, [R1+0x23c] ;  /* 0x00023c00012b7983 */ /* 0x000ea20000300800 */
[----:B------:R-:W-:Y:S01]  /*6d200*/  STL.64 [R1+0x2c0], R12 ;  /* 0x0002c00c01007387 */ /* 0x000fe20000100a00 */
[----:B------:R0:W-:Y:S03]  /*6d210*/  STL.64 [R1+0x2c8], R14 ;  /* 0x0002c80e01007387 */ /* 0x0001e60000100a00 */
[----:B0-----:R-:W2:Y:S01]  /*6d220*/  LDL.LU.64 R14, [R1+0x4488] ;  /* 0x00448800010e7983 */ /* 0x001ea20000300a00 */
[----:B------:R-:W2:Y:S02]  /*6d230*/  LDL.LU.64 R12, [R1+0x4480] ;  /* 0x00448000010c7983 */ /* 0x000ea40000300a00 */
[----:B------:R-:W-:Y:S01]  /*6d240*/  IMAD.MOV.U32 R57, RZ, RZ, R3 ;  /* 0x000000ffff397224 */ /* 0x000fe200078e0003 */
[C---:B--2---:R-:W-:Y:S11]  /*6d250*/  HMMA.16816.F32 R4, R36.reuse, R12, R4 ;  /* 0x0000000c2404723c */ /* 0x044ff60000001804 */
[----:B------:R-:W-:Y:S11]  /*6d260*/  @!UPT UIADD3 URZ, URZ, URZ, URZ ;  /* 0x0000003f3f3ff290 */ /* 0x000ff6000fffe03f */
[----:B------:R-:W-:Y:S01]  /*6d270*/  @!UPT UIADD3 URZ, URZ, URZ, URZ ;  /* 0x0000003f3f3ff290 */ /* 0x000fe2000fffe03f */
[----:B------:R-:W-:Y:S01]  /*6d280*/  STL.64 [R1+0x2b0], R4 ;  /* 0x0002b00401007387 */ /* 0x000fe20000100a00 */
[----:B------:R-:W-:Y:S02]  /*6d290*/  STL.64 [R1+0x2b8], R6 ;  /* 0x0002b80601007387 */ /* 0x000fe40000100a00 */
[----:B------:R0:W1:Y:S01]  /*6d2a0*/  LDSM.16.MT88.4 R4, [R51+0x5000] ;  /* 0x005000003304783b */ /* 0x0000620000004200 */
[C---:B------:R-:W-:Y:S01]  /*6d2b0*/  HMMA.16816.F32 R56, R36.reuse, R56, R16 ;  /* 0x000000382438723c */ /* 0x040fe20000001810 */
[----:B------:R-:W2:Y:S02]  /*6d2c0*/  LDL.LU R48, [R1+0x40] ;  /* 0x0000400001307983 */ /* 0x000ea40000300800 */
[----:B------:R-:W2:Y:S02]  /*6d2d0*/  LDL.LU R49, [R1+0x44] ;  /* 0x0000440001317983 */ /* 0x000ea40000300800 */
[----:B------:R-:W2:Y:S01]  /*6d2e0*/  LDL.LU R50, [R1+0x48] ;  /* 0x0000480001327983 */ /* 0x000ea20000300800 */
[----:B0-----:R-:W2:Y:S04]  /*6d2f0*/  LDL.LU R51, [R1+0x4c] ;  /* 0x00004c0001337983 */ /* 0x001ea80000300800 */
[----:B-1----:R-:W-:Y:S01]  /*6d300*/  STL.64 [R1+0x42d8], R6 ;  /* 0x0042d80601007387 */ /* 0x002fe20000100a00 */
[----:B------:R-:W-:Y:S02]  /*6d310*/  STL.64 [R1+0x42d0], R4 ;  /* 0x0042d00401007387 */ /* 0x000fe40000100a00 */
[----:B------:R-:W2:Y:S02]  /*6d320*/  LDL.LU.64 R18, [R1+0x4478] ;  /* 0x0044780001127983 */ /* 0x000ea40000300a00 */
[----:B------:R-:W2:Y:S08]  /*6d330*/  LDL.LU.64 R16, [R1+0x4470] ;  /* 0x0044700001107983 */ /* 0x000eb00000300a00 */
[----:B------:R0:W-:Y:S01]  /*6d340*/  STL.64 [R1+0x2a0], R56 ;  /* 0x0002a03801007387 */ /* 0x0001e20000100a00 */
[----:B------:R2:W-:Y:S03]  /*6d350*/  STL.64 [R1+0x2a8], R58 ;  /* 0x0002a83a01007387 */ /* 0x0005e60000100a00 */
[----:B0-----:R-:W2:Y:S02]  /*6d360*/  LDL.LU.64 R56, [R1+0x4468] ;  /* 0x0044680001387983 */ /* 0x001ea40000300a00 */
[C---:B--2---:R-:W-:Y:S02]  /*6d370*/  HMMA.16816.F32 R56, R36.reuse, R56, R16 ;  /* 0x000000382438723c */ /* 0x044fe40000001810 */
[----:B------:R-:W3:Y:S01]  /*6d380*/  LDL.LU.64 R18, [R1+0x4460] ;  /* 0x0044600001127983 */ /* 0x000ee20000300a00 */
[----:B------:R-:W3:Y:S11]  /*6d390*/  LDL.LU.64 R16, [R1+0x4458] ;  /* 0x0044580001107983 */ /* 0x000ef60000300a00 */
[----:B------:R-:W-:Y:S09]  /*6d3a0*/  @!UPT UIADD3 URZ, URZ, URZ, URZ ;  /* 0x0000003f3f3ff290 */ /* 0x000ff2000fffe03f */
[----:B------:R-:W-:Y:S01]  /*6d3b0*/  STL.64 [R1+0x290], R56 ;  /* 0x0002903801007387 */ /* 0x000fe20000100a00 */
[----:B------:R0:W-:Y:S03]  /*6d3c0*/  STL.64 [R1+0x298], R58 ;  /* 0x0002983a01007387 */ /* 0x0001e60000100a00 */
[----:B0-----:R-:W2:Y:S01]  /*6d3d0*/  LDL.LU.64 R58, [R1+0x4450] ;  /* 0x00445000013a7983 */ /* 0x001ea20000300a00 */
[----:B------:R-:W2:Y:S02]  /*6d3e0*/  LDL.LU.64 R56, [R1+0x4448] ;  /* 0x0044480001387983 */ /* 0x000ea40000300a00 */
[----:B------:R-:W-:Y:S02]  /*6d3f0*/  IMAD.MOV.U32 R4, RZ, RZ, R2 ;  /* 0x000000ffff047224 */ /* 0x000fe400078e0002 */
[----:B------:R-:W-:Y:S01]  /*6d400*/  IMAD.MOV.U32 R5, RZ, RZ, R0 ;  /* 0x000000ffff057224 */ /* 0x000fe200078e0000 */
[C---:B---3--:R-:W-:Y:S08]  /*6d410*/  HMMA.16816.F32 R16, R36.reuse, R28, R16 ;  /* 0x0000001c2410723c */ /* 0x048ff00000001810 */
[C---:B--2---:R-:W-:Y:S11]  /*6d420*/  HMMA.16816.F32 R56, R36.reuse, R4, R56 ;  /* 0x000000042438723c */ /* 0x044ff60000001838 */
[----:B------:R-:W-:Y:S11]  /*6d430*/  @!UPT UIADD3 URZ, URZ, URZ, URZ ;  /* 0x0000003f3f3ff290 */ /* 0x000ff6000fffe03f */
[----:B------:R-:W-:Y:S01]  /*6d440*/  @!UPT UIADD3 URZ, URZ, URZ, URZ ;  /* 0x0000003f3f3ff290 */ /* 0x000fe2000fffe03f */
[----:B------:R0:W-:Y:S01]  /*6d450*/  STL.64 [R1+0x280], R56 ;  /* 0x0002803801007387 */ /* 0x0001e20000100a00 */
[----:B------:R1:W-:Y:S03]  /*6d460*/  STL.64 [R1+0x288], R58 ;  /* 0x0002883a01007387 */ /* 0x0003e60000100a00 */
[----:B0-----:R-:W2:Y:S01]  /*6d470*/  LDL.LU R56, [R1+0x30] ;  /* 0x0000300001387983 */ /* 0x001ea20000300800 */
[----:B------:R-:W2:Y:S02]  /*6d480*/  LDL.LU R57, [R1+0x34] ;  /* 0x0000340001397983 */ /* 0x000ea40000300800 */
[----:B-1----:R-:W2:Y:S02]  /*6d490*/  LDL.LU R58, [R1+0x38] ;  /* 0x00003800013a7983 */ /* 0x002ea40000300800 */
[----:B------:R-:W2:Y:S01]  /*6d4a0*/  LDL.LU R59, [R1+0x3c] ;  /* 0x00003c00013b7983 */ /* 0x000ea20000300800 */
[----:B------:R-:W-:Y:S01]  /*6d4b0*/  STL.64 [R1+0x270], R16 ;  /* 0x0002701001007387 */ /* 0x000fe20000100a00 */
[----:B------:R0:W-:Y:S03]  /*6d4c0*/  STL.64 [R1+0x278], R18 ;  /* 0x0002781201007387 */ /* 0x0001e60000100a00 */
[----:B0-----:R-:W3:Y:S01]  /*6d4d0*/  LDL.LU.64 R18, [R1+0x4440] ;  /* 0x0044400001127983 */ /* 0x001ee20000300a00 */
[----:B------:R-:W3:Y:S01]  /*6d4e0*/  LDL.LU.64 R16, [R1+0x4438] ;  /* 0x0044380001107983 */ /* 0x000ee20000300a00 */
[C---:B----4-:R-:W-:Y:S08]  /*6d4f0*/  HMMA.16816.F32 R24, R36.reuse, R20, R24 ;  /* 0x000000142418723c */ /* 0x050ff00000001818 */
[----:B------:R-:W-:Y:S01]  /*6d500*/  HMMA.16816.F32 R52, R36, R44, R52 ;  /* 0x0000002c2434723c */ /* 0x000fe20000001834 */
[----:B------:R-:W-:-:S02]  /*6d510*/  IMAD.MOV.U32 R0, RZ, RZ, R28 ;  /* 0x000000ffff007224 */ /* 0x000fc400078e001c */
[----:B------:R-:W-:Y:S01]  /*6d520*/  IMAD.MOV.U32 R30, RZ, RZ, R29 ;  /* 0x000000ffff1e7224 */ /* 0x000fe200078e001d */
[----:B------:R-:W4:Y:S01]  /*6d530*/  LDL.LU R31, [R1+0x4430] ;  /* 0x00443000011f7983 */ /* 0x000f220000300800 */
[----:B------:R-:W2:Y:S02]  /*6d540*/  LDL.LU.64 R28, [R1+0x4428] ;  /* 0x00442800011c7983 */ /* 0x000ea40000300a00 */
[----:B------:R-:W-:Y:S02]  /*6d550*/  IMAD.MOV.U32 R7, RZ, RZ, R20 ;  /* 0x000000ffff077224 */ /* 0x000fe400078e0014 */
[----:B------:R-:W-:Y:S02]  /*6d560*/  IMAD.MOV.U32 R6, RZ, RZ, R21 ;  /* 0x000000ffff067224 */ /* 0x000fe400078e0015 */
[----:B------:R-:W-:Y:S02]  /*6d570*/  IMAD.MOV.U32 R3, RZ, RZ, R8 ;  /* 0x000000ffff037224 */ /* 0x000fe400078e0008 */
[----:B------:R-:W-:-:S02]  /*6d580*/  IMAD.MOV.U32 R2, RZ, RZ, R9 ;  /* 0x000000ffff027224 */ /* 0x000fc400078e0009 */
[----:B------:R-:W-:Y:S01]  /*6d590*/  STL.64 [R1+0x260], R24 ;  /* 0x0002601801007387 */ /* 0x000fe20000100a00 */
[----:B------:R0:W-:Y:S03]  /*6d5a0*/  STL.64 [R1+0x268], R26 ;  /* 0x0002681a01007387 */ /* 0x0001e60000100a00 */
[----:B0-----:R-:W2:Y:S01]  /*6d5b0*/  LDL.LU.64 R26, [R1+0x4420] ;  /* 0x00442000011a7983 */ /* 0x001ea20000300a00 */
[----:B------:R-:W2:Y:S02]  /*6d5c0*/  LDL.LU.64 R24, [R1+0x4418] ;  /* 0x0044180001187983 */ /* 0x000ea40000300a00 */
[----:B------:R-:W2:Y:S02]  /*6d5d0*/  LDL.LU.64 R22, [R1+0x4410] ;  /* 0x0044100001167983 */ /* 0x000ea40000300a00 */
[----:B------:R-:W2:Y:S02]  /*6d5e0*/  LDL.LU.64 R20, [R1+0x4408] ;  /* 0x0044080001147983 */ /* 0x000ea40000300a00 */
[----:B------:R-:W-:-:S02]  /*6d5f0*/  IMAD.MOV.U32 R60, RZ, RZ, R44 ;  /* 0x000000ffff3c7224 */ /* 0x000fc400078e002c */
[----:B------:R-:W-:Y:S01]  /*6d600*/  IMAD.MOV.U32 R61, RZ, RZ, R45 ;  /* 0x000000ffff3d7224 */ /* 0x000fe200078e002d */
[C---:B---3--:R-:W-:Y:S11]  /*6d610*/  HMMA.16816.F32 R16, R36.reuse, R8, R16 ;  /* 0x000000082410723c */ /* 0x048ff60000001810 */
[----:B------:R-:W-:Y:S11]  /*6d620*/  @!UPT UIADD3 URZ, URZ, URZ, URZ ;  /* 0x0000003f3f3ff290 */ /* 0x000ff6000fffe03f */
[----:B------:R-:W-:Y:S01]  /*6d630*/  @!UPT UIADD3 URZ, URZ, URZ, URZ ;  /* 0x0000003f3f3ff290 */ /* 0x000fe2000fffe03f */
[----:B------:R-:W-:Y:S01]  /*6d640*/  STL.64 [R1+0x250], R16 ;  /* 0x0002501001007387 */ /* 0x000fe20000100a00 */
[----:B------:R0:W-:Y:S03]  /*6d650*/  STL.64 [R1+0x258], R18 ;  /* 0x0002581201007387 */ /* 0x0001e60000100a00 */
[----:B0-----:R-:W3:Y:S01]  /*6d660*/  LDL.LU.64 R18, [R1+0x4400] ;  /* 0x0044000001127983 */ /* 0x001ee20000300a00 */
[----:B------:R-:W2:Y:S02]  /*6d670*/  LDL.LU.64 R16, [R1+0x43f8] ;  /* 0x0043f80001107983 */ /* 0x000ea40000300a00 */
[----:B------:R-:W2:Y:S02]  /*6d680*/  LDL.LU.64 R10, [R1+0x43f0] ;  /* 0x0043f000010a7983 */ /* 0x000ea40000300a00 */
[----:B------:R-:W2:Y:S01]  /*6d690*/  LDL.LU.64 R8, [R1+0x43e8] ;  /* 0x0043e80001087983 */ /* 0x000ea20000300a00 */
[----:B------:R-:W-:Y:S01]  /*6d6a0*/  STL.64 [R1+0x240], R52 ;  /* 0x0002403401007387 */ /* 0x000fe20000100a00 */
[----:B------:R0:W-:Y:S03]  /*6d6b0*/  STL.64 [R1+0x248], R54 ;  /* 0x0002483601007387 */ /* 0x0001e60000100a00 */
        /* <DEDUP_REMOVED lines=10> */
[----:B------:R-:W2:Y:S01]  /*6d760*/  LDL.LU.64 R40, [R1+0x43b8] ;  /* 0x0043b80001287983 */ /* 0x000ea20000300a00 */
[----:B------:R-:W-:Y:S01]  /*6d770*/  HMMA.16816.F32 R36, R36, R52, R48 ;  /* 0x000000342424723c */ /* 0x000fe20000001830 */
[----:B------:R-:W-:Y:S01]  /*6d780*/  STL.64 [R1+0x4308], R46 ;  /* 0x0043082e01007387 */ /* 0x000fe20000100a00 */
[----:B------:R0:W-:Y:S04]  /*6d790*/  STL.64 [R1+0x4300], R44 ;  /* 0x0043002c01007387 */ /* 0x0001e80000100a00 */
[----:B0-----:R-:W3:Y:S01]  /*6d7a0*/  LDL.LU R44, [R1] ;  /* 0x00000000012c7983 */ /* 0x001ee20000300800 */
[----:B------:R-:W3:Y:S02]  /*6d7b0*/  LDL.LU R45, [R1+0x4] ;  /* 0x00000400012d7983 */ /* 0x000ee40000300800 */
[----:B------:R-:W3:Y:S02]  /*6d7c0*/  LDL.LU R46, [R1+0x8] ;  /* 0x00000800012e7983 */ /* 0x000ee40000300800 */
[----:B------:R-:W3:Y:S01]  /*6d7d0*/  LDL.LU R47, [R1+0xc] ;  /* 0x00000c00012f7983 */ /* 0x000ee20000300800 */
[----:B------:R-:W3:Y:S11]  /*6d7e0*/  LDL.LU.64 R48, [R1+0x43b0] ;  /* 0x0043b00001307983 */ /* 0x000ef60000300a00 */
        /* <DEDUP_REMOVED lines=8> */
[----:B0-----:R-:W4:Y:S01]  /*6d870*/  LDL.LU R52, [R1+0x20] ;  /* 0x0000200001347983 */ /* 0x001f220000300800 */
[----:B------:R-:W4:Y:S02]  /*6d880*/  LDL.LU R53, [R1+0x24] ;  /* 0x0000240001357983 */ /* 0x000f240000300800 */
[----:B------:R-:W4:Y:S02]  /*6d890*/  LDL.LU R54, [R1+0x28] ;  /* 0x0000280001367983 */ /* 0x000f240000300800 */
[----:B------:R-:W4:Y:S01]  /*6d8a0*/  LDL.LU R55, [R1+0x2c] ;  /* 0x00002c0001377983 */ /* 0x000f220000300800 */
[C---:B--2---:R-:W-:Y:S11]  /*6d8b0*/  HMMA.16816.F32 R56, R40.reuse, R8, R56 ;  /* 0x000000082838723c */ /* 0x044ff60000001838 */
[----:B------:R-:W-:Y:S11]  /*6d8c0*/  @!UPT UIADD3 URZ, URZ, URZ, URZ ;  /* 0x0000003f3f3ff290 */ /* 0x000ff6000fffe03f */
[----:B------:R-:W-:Y:S01]  /*6d8d0*/  @!UPT UIADD3 URZ, URZ, URZ, URZ ;  /* 0x0000003f3f3ff290 */ /* 0x000fe2000fffe03f */
[----:B------:R-:W-:Y:S01]  /*6d8e0*/  STL.64 [R1+0x30], R56 ;  /* 0x0000303801007387 */ /* 0x000fe20000100a00 */
[----:B------:R0:W-:Y:S03]  /*6d8f0*/  STL.64 [R1+0x38], R58 ;  /* 0x0000383a01007387 */ /* 0x0001e60000100a00 */
[----:B0-----:R-:W2:Y:S01]  /*6d900*/  LDL.LU.64 R58, [R1+0x43a8] ;  /* 0x0043a800013a7983 */ /* 0x001ea20000300a00 */
[----:B------:R-:W2:Y:S01]  /*6d910*/  LDL.LU.64 R56, [R1+0x43a0] ;  /* 0x0043a00001387983 */ /* 0x000ea20000300a00 */
[C---:B---3--:R-:W-:Y:S08]  /*6d920*/  HMMA.16816.F32 R36, R40.reuse, R20, R36 ;  /* 0x000000142824723c */ /* 0x048ff00000001824 */
[C---:B----4-:R-:W-:Y:S11]  /*6d930*/  HMMA.16816.F32 R52, R40.reuse, R16, R52 ;  /* 0x000000102834723c */ /* 0x050ff60000001834 */
[----:B------:R-:W-:Y:S05]  /*6d940*/  @!UPT UIADD3 URZ, URZ, URZ, URZ ;  /* 0x0000003f3f3ff290 */ /* 0x000fea000fffe03f */
[----:B------:R-:W-:Y:S02]  /*6d950*/  IMAD.MOV.U32 R16, RZ, RZ, R36 ;  /* 0x000000ffff107224 */ /* 0x000fe400078e0024 */
[----:B------:R-:W-:Y:S02]  /*6d960*/  IMAD.MOV.U32 R17, RZ, RZ, R37 ;  /* 0x000000ffff117224 */ /* 0x000fe400078e0025 */
[----:B------:R-:W-:Y:S02]  /*6d970*/  IMAD.MOV.U32 R21, RZ, RZ, R38 ;  /* 0x000000ffff157224 */ /* 0x000fe400078e0026 */
[----:B------:R-:W-:Y:S02]  /*6d980*/  IMAD.MOV.U32 R20, RZ, RZ, R39 ;  /* 0x000000ffff147224 */ /* 0x000fe400078e0027 */
[----:B------:R-:W-:Y:S01]  /*6d990*/  HMMA.16816.F32 R36, R40, R24, R44 ;  /* 0x000000182824723c */ /* 0x000fe2000000182c */
[----:B------:R-:W-:Y:S01]  /*6d9a0*/  STL.64 [R1+0x20], R52 ;  /* 0x0000203401007387 */ /* 0x000fe20000100a00 */
[----:B------:R-:W-:Y:S02]  /*6d9b0*/  STL.64 [R1+0x28], R54 ;  /* 0x0000283601007387 */ /* 0x000fe40000100a00 */
[----:B------:R-:W3:Y:S02]  /*6d9c0*/  LDL.LU R50, [R1+0x858] ;  /* 0x0008580001327983 */ /* 0x000ee40000300800 */
[----:B------:R-:W3:Y:S01]  /*6d9d0*/  LDL.LU R51, [R1+0x85c] ;  /* 0x00085c0001337983 */ /* 0x000ee20000300800 */
[----:B------:R-:W-:Y:S01]  /*6d9e0*/  STL.64 [R1+0x42c8], R22 ;  /* 0x0042c81601007387 */ /* 0x000fe20000100a00 */
[----:B------:R0:W-:Y:S03]  /*6d9f0*/  STL.64 [R1+0x42c0], R20 ;  /* 0x0042c01401007387 */ /* 0x0001e60000100a00 */
[----:B0-----:R-:W4:Y:S11]  /*6da00*/  LDL.LU R20, [R1+0x810] ;  /* 0x0008100001147983 */ /* 0x001f360000300800 */
[----:B------:R-:W-:Y:S02]  /*6da10*/  @!UPT UIADD3 URZ, URZ, URZ, URZ ;  /* 0x0000003f3f3ff290 */ /* 0x000fe4000fffe03f */
[----:B------:R-:W-:Y:S02]  /*6da20*/  IMAD.MOV.U32 R24, RZ, RZ, R39 ;  /* 0x000000ffff187224 */ /* 0x000fe400078e0027 */
[----:B--2---:R-:W-:Y:S02]  /*6da30*/  IMAD.MOV.U32 R21, RZ, RZ, R56 ;  /* 0x000000ffff157224 */ /* 0x004fe400078e0038 */
[----:B------:R-:W-:Y:S01]  /*6da40*/  IMAD.MOV.U32 R22, RZ, RZ, R57 ;  /* 0x000000ffff167224 */ /* 0x000fe200078e0039 */
[----:B------:R-:W2:Y:S01]  /*6da50*/  LDL.LU R56, [R1+0x439c] ;  /* 0x00439c0001387983 */ /* 0x000ea20000300800 */
[----:B------:R-:W2:Y:S02]  /*6da60*/  LDL.LU R57, [R1+0x4398] ;  /* 0x0043980001397983 */ /* 0x000ea40000300800 */
[----:B------:R-:W-:Y:S02]  /*6da70*/  IMAD.MOV.U32 R23, RZ, RZ, R58 ;  /* 0x000000ffff177224 */ /* 0x000fe400078e003a */
[----:B------:R-:W2:Y:S01]  /*6da80*/  LDL.LU R58, [R1+0x4394] ;  /* 0x00439400013a7983 */ /* 0x000ea20000300800 */
[----:B------:R-:W-:Y:S02]  /*6da90*/  STL [R1+0x3da4], R17 ;  /* 0x003da41101007387 */ /* 0x000fe40000100800 */
[----:B------:R-:W-:Y:S02]  /*6daa0*/  STL [R1+0x3da0], R16 ;  /* 0x003da01001007387 */ /* 0x000fe40000100800 */
[----:B------:R-:W2:Y:S02]  /*6dab0*/  LDL R39, [R1+0xb4c] ;  /* 0x000b4c0001277983 */ /* 0x000ea40000100800 */
[----:B------:R-:W-:-:S02]  /*6dac0*/  IMAD.MOV.U32 R52, RZ, RZ, R59 ;  /* 0x000000ffff347224 */ /* 0x000fc400078e003b */
[----:B------:R-:W2:Y:S01]  /*6dad0*/  LDL.LU R59, [R1+0x4390] ;  /* 0x00439000013b7983 */ /* 0x000ea20000300800 */
[----:B------:R-:W-:Y:S02]  /*6dae0*/  IMAD.MOV.U32 R25, RZ, RZ, R38 ;  /* 0x000000ffff197224 */ /* 0x000fe400078e0026 */
[----:B------:R-:W4:Y:S02]  /*6daf0*/  LDL.LU R53, [R1+0x844] ;  /* 0x0008440001357983 */ /* 0x000f240000300800 */
[----:B------:R-:W-:Y:S02]  /*6db00*/  IMAD.MOV.U32 R8, RZ, RZ, R36 ;  /* 0x000000ffff087224 */ /* 0x000fe400078e0024 */
[----:B------:R-:W-:Y:S01]  /*6db10*/  IMAD.MOV.U32 R9, RZ, RZ, R37 ;  /* 0x000000ffff097224 */ /* 0x000fe200078e0025 */
[----:B------:R-:W4:Y:S01]  /*6db20*/  LDL.LU R54, [R1+0x848] ;  /* 0x0008480001367983 */ /* 0x000f220000300800 */
[----:B------:R-:W4:Y:S02]  /*6db30*/  LDL.LU R55, [R1+0x84c] ;  /* 0x00084c0001377983 */ /* 0x000f240000300800 */
[----:B------:R-:W-:Y:S02]  /*6db40*/  STL.64 [R1+0x4358], R26 ;  /* 0x0043581a01007387 */ /* 0x000fe40000100a00 */
[----:B------:R-:W-:Y:S01]  /*6db50*/  STL.64 [R1+0x4350], R24 ;  /* 0x0043501801007387 */ /* 0x000fe20000100a00 */
[----:B------:R-:W-:Y:S01]  /*6db60*/  STL.64 [R1+0x4318], R10 ;  /* 0x0043180a01007387 */ /* 0x000fe20000100a00 */
[----:B------:R-:W-:Y:S01]  /*6db70*/  STL.64 [R1+0x4310], R8 ;  /* 0x0043100801007387 */ /* 0x000fe20000100a00 */
[C---:B---3--:R-:W-:Y:S08]  /*6db80*/  HMMA.16816.F32 R48, R40.reuse, R32, R48 ;  /* 0x000000202830723c */ /* 0x048ff00000001830 */
[C---:B--2---:R-:W-:Y:S01]  /*6db90*/  HMMA.16816.F32 R56, R40.reuse, R28, R56 ;  /* 0x0000001c2838723c */ /* 0x044fe20000001838 */
[----:B------:R-:W0:Y:S11]  /*6dba0*/  LDSM.16.MT88.4 R36, [R39+0x5080] ;  /* 0x005080002724783b */ /* 0x000e360000004200 */
[----:B------:R-:W-:Y:S11]  /*6dbb0*/  @!UPT UIADD3 URZ, URZ, URZ, URZ ;  /* 0x0000003f3f3ff290 */ /* 0x000ff6000fffe03f */
[----:B------:R-:W-:Y:S01]  /*6dbc0*/  STL.64 [R1+0x3d88], R58 ;  /* 0x003d883a01007387 */ /* 0x000fe20000100a00 */
[----:B------:R1:W-:Y:S03]  /*6dbd0*/  STL.64 [R1+0x3d80], R56 ;  /* 0x003d803801007387 */ /* 0x0003e60000100a00 */
[----:B-1----:R-:W2:Y:S01]  /*6dbe0*/  LDL.LU.64 R56, [R1+0x140] ;  /* 0x0001400001387983 */ /* 0x002ea20000300a00 */
[----:B------:R-:W3:Y:S02]  /*6dbf0*/  LDL.LU.64 R58, [R1+0x148] ;  /* 0x00014800013a7983 */ /* 0x000ee40000300a00 */
[----:B------:R-:W2:Y:S02]  /*6dc00*/  LDL.LU R44, [R1+0x830] ;  /* 0x00083000012c7983 */ /* 0x000ea40000300800 */
[----:B------:R-:W2:Y:S01]  /*6dc10*/  LDL.LU R45, [R1+0x834] ;  /* 0x00083400012d7983 */ /* 0x000ea20000300800 */
[----:B------:R-:W2:Y:S01]  /*6dc20*/  LDL.LU R46, [R1+0x838] ;  /* 0x00083800012e7983 */ /* 0x000ea20000300800 */
[----:B------:R-:W2:Y:S02]  /*6dc30*/  LDL.LU R47, [R1+0x83c] ;  /* 0x00083c00012f7983 */ /* 0x000ea40000300800 */
[----:B------:R-:W-:Y:S02]  /*6dc40*/  STL.64 [R1+0x4370], R34 ;  /* 0x0043702201007387 */ /* 0x000fe40000100a00 */
[----:B------:R-:W-:Y:S01]  /*6dc50*/  STL.64 [R1+0x3d98], R50 ;  /* 0x003d983201007387 */ /* 0x000fe20000100a00 */
[----:B------:R1:W-:Y:S04]  /*6dc60*/  STL.64 [R1+0x3d90], R48 ;  /* 0x003d903001007387 */ /* 0x0003e80000100a00 */
[----:B-1----:R-:W2:Y:S01]  /*6dc70*/  LDL.LU.64 R48, [R1+0x150] ;  /* 0x0001500001307983 */ /* 0x002ea20000300a00 */
[----:B----4-:R-:W-:Y:S01]  /*6dc80*/  HMMA.16816.F32 R8, R40, R12, R20 ;  /* 0x0000000c2808723c */ /* 0x010fe20000001814 */
[----:B------:R-:W4:Y:S02]  /*6dc90*/  LDL.LU.64 R50, [R1+0x158] ;  /* 0x0001580001327983 */ /* 0x000f240000300a00 */
[----:B------:R-:W-:Y:S11]  /*6dca0*/  STL.64 [R1+0x4368], R18 ;  /* 0x0043681201007387 */ /* 0x000ff60000100a00 */
[----:B------:R-:W-:Y:S10]  /*6dcb0*/  @!UPT UIADD3 URZ, URZ, URZ, URZ ;  /* 0x0000003f3f3ff290 */ /* 0x000ff4000fffe03f */
[----:B------:R-:W-:Y:S02]  /*6dcc0*/  IMAD.MOV.U32 R17, RZ, RZ, R8 ;  /* 0x000000ffff117224 */ /* 0x000fe400078e0008 */
[----:B------:R-:W-:Y:S02]  /*6dcd0*/  IMAD.MOV.U32 R16, RZ, RZ, R9 ;  /* 0x000000ffff107224 */ /* 0x000fe400078e0009 */
[----:B------:R-:W-:Y:S02]  /*6dce0*/  IMAD.MOV.U32 R13, RZ, RZ, R10 ;  /* 0x000000ffff0d7224 */ /* 0x000fe400078e000a */
[----:B------:R-:W-:Y:S01]  /*6dcf0*/  IMAD.MOV.U32 R12, RZ, RZ, R11 ;  /* 0x000000ffff0c7224 */ /* 0x000fe200078e000b */
[----:B------:R-:W-:Y:S01]  /*6dd00*/  STL.64 [R1+0x4360], R16 ;  /* 0x0043601001007387 */ /* 0x000fe20000100a00 */
[----:B0-----:R-:W-:Y:S02]  /*6dd10*/  STL.64 [R1+0x4260], R38 ;  /* 0x0042602601007387 */ /* 0x001fe40000100a00 */
[----:B------:R0:W-:Y:S02]  /*6dd20*/  STL.64 [R1+0x4258], R36 ;  /* 0x0042582401007387 */ /* 0x0001e40000100a00 */
[----:B0-----:R-:W-:-:S02]  /*6dd30*/  IMAD.MOV.U32 R36, RZ, RZ, R3 ;  /* 0x000000ffff247224 */ /* 0x001fc400078e0003 */
[----:B------:R-:W-:Y:S01]  /*6dd40*/  IMAD.MOV.U32 R37, RZ, RZ, R2 ;  /* 0x000000ffff257224 */ /* 0x000fe200078e0002 */
[----:B------:R-:W3:Y:S01]  /*6dd50*/  LDL.LU R3, [R1+0x438c] ;  /* 0x00438c0001037983 */ /* 0x000ee20000300800 */
[----:B------:R-:W3:Y:S02]  /*6dd60*/  LDL.LU R2, [R1+0x4388] ;  /* 0x0043880001027983 */ /* 0x000ee40000300800 */
[----:B------:R-:W3:Y:S02]  /*6dd70*/  LDL.LU R20, [R1+0x820] ;  /* 0x0008200001147983 */ /* 0x000ee40000300800 */
[----:B------:R-:W3:Y:S01]  /*6dd80*/  LDL.LU R21, [R1+0x824] ;  /* 0x0008240001157983 */ /* 0x000ee20000300800 */
[----:B------:R-:W3:Y:S01]  /*6dd90*/  LDL.LU R22, [R1+0x828] ;  /* 0x0008280001167983 */ /* 0x000ee20000300800 */
[----:B------:R-:W3:Y:S02]  /*6dda0*/  LDL.LU R23, [R1+0x82c] ;  /* 0x00082c0001177983 */ /* 0x000ee40000300800 */
[----:B------:R-:W3:Y:S02]  /*6ddb0*/  LDL R28, [R1+0x2f70] ;  /* 0x002f7000011c7983 */ /* 0x000ee40000100800 */
[----:B------:R-:W-:-:S02]  /*6ddc0*/  IMAD.MOV.U32 R16, RZ, RZ, R0 ;  /* 0x000000ffff107224 */ /* 0x000fc400078e0000 */
[----:B------:R-:W3:Y:S01]  /*6ddd0*/  LDL.LU R0, [R1+0x4384] ;  /* 0x0043840001007983 */ /* 0x000ee20000300800 */
[----:B------:R-:W-:Y:S01]  /*6dde0*/  IMAD.MOV.U32 R17, RZ, RZ, R30 ;  /* 0x000000ffff117224 */ /* 0x000fe200078e001e */
[C---:B--2---:R-:W-:Y:S11]  /*6ddf0*/  HMMA.16816.F32 R8, R40.reuse, R48, R52 ;  /* 0x000000302808723c */ /* 0x044ff60000001834 */
[----:B------:R-:W-:Y:S11]  /*6de00*/  @!UPT UIADD3 URZ, URZ, URZ, URZ ;  /* 0x0000003f3f3ff290 */ /* 0x000ff6000fffe03f */
[----:B------:R-:W-:Y:S01]  /*6de10*/  @!UPT UIADD3 URZ, URZ, URZ, URZ ;  /* 0x0000003f3f3ff290 */ /* 0x000fe2000fffe03f */
[----:B------:R-:W-:Y:S01]  /*6de20*/  STL.64 [R1+0xb30], R8 ;  /* 0x000b300801007387 */ /* 0x000fe20000100a00 */
[----:B------:R0:W-:Y:S02]  /*6de30*/  STL.64 [R1+0xb38], R10 ;  /* 0x000b380a01007387 */ /* 0x0001e40000100a00 */
        /* <DEDUP_REMOVED lines=8> */
[----:B------:R-:W2:Y:S01]  /*6dec0*/  LDL.LU R27, [R1+0x7fc] ;  /* 0x0007fc00011b7983 */ /* 0x000ea20000300800 */
[C---:B0-----:R-:W-:Y:S01]  /*6ded0*/  HMMA.16816.F32 R8, R40.reuse, R56, R44 ;  /* 0x000000382808723c */ /* 0x041fe2000000182c */
[----:B----4-:R0:W-:Y:S01]  /*6dee0*/  STL.64 [R1+0x42b0], R50 ;  /* 0x0042b03201007387 */ /* 0x0101e20000100a00 */
[----:B------:R-:W4:Y:S02]  /*6def0*/  LDL.LU R48, [R1+0x7e0] ;  /* 0x0007e00001307983 */ /* 0x000f240000300800 */
[----:B------:R-:W4:Y:S03]  /*6df00*/  LDL.LU R49, [R1+0x7e4] ;  /* 0x0007e40001317983 */ /* 0x000f260000300800 */
[----:B------:R-:W-:Y:S01]  /*6df10*/  IMAD.MOV.U32 R44, RZ, RZ, R60 ;  /* 0x000000ffff2c7224 */ /* 0x000fe200078e003c */
[----:B---3--:R-:W-:Y:S01]  /*6df20*/  HMMA.16816.F32 R20, R40, R4, R20 ;  /* 0x000000042814723c */ /* 0x008fe20000001814 */
[----:B0-----:R-:W4:Y:S01]  /*6df30*/  LDL.LU R50, [R1+0x7e8] ;  /* 0x0007e80001327983 */ /* 0x001f220000300800 */
[----:B------:R-:W4:Y:S02]  /*6df40*/  LDL.LU R51, [R1+0x7ec] ;  /* 0x0007ec0001337983 */ /* 0x000f240000300800 */
[----:B------:R-:W3:Y:S02]  /*6df50*/  LDL.LU R60, [R1+0x437c] ;  /* 0x00437c00013c7983 */ /* 0x000ee40000300800 */
[----:B------:R-:W-:-:S09]  /*6df60*/  IMAD.MOV.U32 R45, RZ, RZ, R61 ;  /* 0x000000ffff2d7224 */ /* 0x000fd200078e003d */
[----:B------:R0:W-:Y:S01]  /*6df70*/  STL.64 [R1+0xb20], R8 ;  /* 0x000b200801007387 */ /* 0x0001e20000100a00 */
[----:B------:R1:W-:Y:S02]  /*6df80*/  STL.64 [R1+0xb28], R10 ;  /* 0x000b280a01007387 */ /* 0x0003e40000100a00 */
[----:B------:R-:W3:Y:S01]  /*6df90*/  LDL.LU R61, [R1+0x4378] ;  /* 0x00437800013d7983 */ /* 0x000ee20000300800 */
[----:B0-----:R-:W3:Y:S01]  /*6dfa0*/  LDL.LU R8, [R1+0x7d0] ;  /* 0x0007d00001087983 */ /* 0x001ee20000300800 */
        /* <DEDUP_REMOVED lines=8> */
[----:B------:R-:W3:Y:S02]  /*6e030*/  LDL.LU R4, [R1+0x480] ;  /* 0x0004800001047983 */ /* 0x000ee40000300800 */
[----:B------:R0:W-:Y:S02]  /*6e040*/  STL.64 [R1+0xb10], R20 ;  /* 0x000b101401007387 */ /* 0x0001e40000100a00 */
[----:B------:R1:W-:Y:S02]  /*6e050*/  STL.64 [R1+0xb18], R22 ;  /* 0x000b181601007387 */ /* 0x0003e40000100a00 */
[----:B------:R-:W-:Y:S01]  /*6e060*/  IMAD.MOV.U32 R57, RZ, RZ, R6 ;  /* 0x000000ffff397224 */ /* 0x000fe200078e0006 */
[----:B------:R-:W3:Y:S01]  /*6e070*/  LDL.LU R5, [R1+0x484] ;  /* 0x0004840001057983 */ /* 0x000ee20000300800 */
[----:B------:R-:W-:-:S02]  /*6e080*/  IMAD.MOV.U32 R56, RZ, RZ, R7 ;  /* 0x000000ffff387224 */ /* 0x000fc400078e0007 */
[----:B------:R-:W3:Y:S02]  /*6e090*/  LDL.LU R6, [R1+0x488] ;  /* 0x0004880001067983 */ /* 0x000ee40000300800 */
[----:B------:R-:W3:Y:S01]  /*6e0a0*/  LDL.LU R7, [R1+0x48c] ;  /* 0x00048c0001077983 */ /* 0x000ee20000300800 */
[----:B0-----:R-:W3:Y:S01]  /*6e0b0*/  LDL.LU R20, [R1+0x470] ;  /* 0x0004700001147983 */ /* 0x001ee20000300800 */
[----:B------:R-:W3:Y:S02]  /*6e0c0*/  LDL.LU R21, [R1+0x474] ;  /* 0x0004740001157983 */ /* 0x000ee40000300800 */
[----:B-1----:R-:W3:Y:S02]  /*6e0d0*/  LDL.LU R22, [R1+0x478] ;  /* 0x0004780001167983 */ /* 0x002ee40000300800 */
[----:B------:R-:W3:Y:S01]  /*6e0e0*/  LDL.LU R23, [R1+0x47c] ;  /* 0x00047c0001177983 */ /* 0x000ee20000300800 */
[C---:B--2---:R-:W-:Y:S01]  /*6e0f0*/  HMMA.16816.F32 R16, R40.reuse, R16, R32 ;  /* 0x000000102810723c */ /* 0x044fe20000001820 */
[----:B------:R-:W2:Y:S07]  /*6e100*/  LDL.LU.64 R34, [R1+0x4370] ;  /* 0x0043700001227983 */ /* 0x000eae0000300a00 */
[C---:B------:R-:W-:Y:S11]  /*6e110*/  HMMA.16816.F32 R56, R40.reuse, R56, R24 ;  /* 0x000000382838723c */ /* 0x040ff60000001818 */
[----:B------:R-:W-:Y:S04]  /*6e120*/  @!UPT UIADD3 URZ, URZ, URZ, URZ ;  /* 0x0000003f3f3ff290 */ /* 0x000fe8000fffe03f */
[----:B------:R0:W-:Y:S01]  /*6e130*/  STL.64 [R1+0xb00], R16 ;  /* 0x000b001001007387 */ /* 0x0001e20000100a00 */
[----:B------:R-:W-:Y:S02]  /*6e140*/  IMAD.MOV.U32 R33, RZ, RZ, R18 ;  /* 0x000000ffff217224 */ /* 0x000fe400078e0012 */
[----:B------:R-:W-:Y:S02]  /*6e150*/  IMAD.MOV.U32 R32, RZ, RZ, R19 ;  /* 0x000000ffff207224 */ /* 0x000fe400078e0013 */
[----:B------:R-:W2:Y:S04]  /*6e160*/  LDL.LU.64 R18, [R1+0x4368] ;  /* 0x0043680001127983 */ /* 0x000ea80000300a00 */
[----:B0-----:R-:W2:Y:S01]  /*6e170*/  LDL.LU.64 R16, [R1+0x4360] ;  /* 0x0043600001107983 */ /* 0x001ea20000300a00 */
[----:B------:R-:W-:Y:S02]  /*6e180*/  STL [R1+0x3d74], R32 ;  /* 0x003d742001007387 */ /* 0x000fe40000100800 */
[----:B------:R-:W-:Y:S02]  /*6e190*/  STL [R1+0x3d70], R33 ;  /* 0x003d702101007387 */ /* 0x000fe40000100800 */
[----:B------:R-:W2:Y:S01]  /*6e1a0*/  LDL.LU.64 R26, [R1+0x4358] ;  /* 0x00435800011a7983 */ /* 0x000ea20000300a00 */
[C---:B----4-:R-:W-:Y:S08]  /*6e1b0*/  HMMA.16816.F32 R36, R40.reuse, R36, R48 ;  /* 0x000000242824723c */ /* 0x050ff00000001830 */
[----:B---3--:R-:W-:Y:S01]  /*6e1c0*/  HMMA.16816.F32 R44, R40, R44, R8 ;  /* 0x0000002c282c723c */ /* 0x008fe20000001808 */
[----:B------:R-:W3:Y:S01]  /*6e1d0*/  LDL.LU.64 R24, [R1+0x4350] ;  /* 0x0043500001187983 */ /* 0x000ee20000300a00 */
[----:B------:R0:W-:Y:S02]  /*6e1e0*/  STL.64 [R1+0xaf0], R56 ;  /* 0x000af03801007387 */ /* 0x0001e40000100a00 */
[----:B------:R1:W-:Y:S02]  /*6e1f0*/  STL.64 [R1+0xaf8], R58 ;  /* 0x000af83a01007387 */ /* 0x0003e40000100a00 */
[----:B------:R-:W-:-:S02]  /*6e200*/  IMAD.MOV.U32 R49, RZ, RZ, R0 ;  /* 0x000000ffff317224 */ /* 0x000fc400078e0000 */
[----:B------:R-:W-:Y:S02]  /*6e210*/  IMAD.MOV.U32 R50, RZ, RZ, R2 ;  /* 0x000000ffff327224 */ /* 0x000fe400078e0002 */
[----:B------:R-:W-:Y:S02]  /*6e220*/  IMAD.MOV.U32 R51, RZ, RZ, R3 ;  /* 0x000000ffff337224 */ /* 0x000fe400078e0003 */
[----:B0-----:R-:W-:Y:S02]  /*6e230*/  IMAD.MOV.U32 R56, RZ, RZ, R60 ;  /* 0x000000ffff387224 */ /* 0x001fe400078e003c */
[----:B-1----:R-:W-:Y:S02]  /*6e240*/  IMAD.MOV.U32 R59, RZ, RZ, R30 ;  /* 0x000000ffff3b7224 */ /* 0x002fe400078e001e */
[----:B--2---:R-:W-:Y:S02]  /*6e250*/  IMAD.MOV.U32 R57, RZ, RZ, R34 ;  /* 0x000000ffff397224 */ /* 0x004fe400078e0022 */
[----:B------:R-:W-:-:S02]  /*6e260*/  IMAD.MOV.U32 R58, RZ, RZ, R35 ;  /* 0x000000ffff3a7224 */ /* 0x000fc400078e0023 */
[----:B------:R-:W-:Y:S02]  /*6e270*/  IMAD.MOV.U32 R48, RZ, RZ, R19 ;  /* 0x000000ffff307224 */ /* 0x000fe400078e0013 */
[----:B------:R-:W2:Y:S01]  /*6e280*/  LDL.LU R19, [R1+0x434c] ;  /* 0x00434c0001137983 */ /* 0x000ea20000300800 */
[----:B------:R0:W-:Y:S02]  /*6e290*/  STL.64 [R1+0xae0], R36 ;  /* 0x000ae02401007387 */ /* 0x0001e40000100a00 */
[----:B------:R1:W-:Y:S02]  /*6e2a0*/  STL.64 [R1+0xae8], R38 ;  /* 0x000ae82601007387 */ /* 0x0003e40000100a00 */
[----:B------:R-:W4:Y:S01]  /*6e2b0*/  LDL.LU R0, [R1+0x4348] ;  /* 0x0043480001007983 */ /* 0x000f220000300800 */
[----:B------:R-:W2:Y:S01]  /*6e2c0*/  LDL.LU R2, [R1+0x4344] ;  /* 0x0043440001027983 */ /* 0x000ea20000300800 */
[----:B------:R-:W2:Y:S02]  /*6e2d0*/  LDL.LU R3, [R1+0x4340] ;  /* 0x0043400001037983 */ /* 0x000ea40000300800 */
[----:B------:R-:W2:Y:S02]  /*6e2e0*/  LDL.LU R60, [R1+0x433c] ;  /* 0x00433c00013c7983 */ /* 0x000ea40000300800 */
[----:B------:R-:W2:Y:S01]  /*6e2f0*/  LDL.LU R34, [R1+0x4338] ;  /* 0x0043380001227983 */ /* 0x000ea20000300800 */
[----:B------:R-:W2:Y:S01]  /*6e300*/  LDL.LU R35, [R1+0x4334] ;  /* 0x0043340001237983 */ /* 0x000ea20000300800 */
[----:B------:R-:W2:Y:S02]  /*6e310*/  LDL.LU R30, [R1+0x4330] ;  /* 0x00433000011e7983 */ /* 0x000ea40000300800 */
[----:B0-----:R-:W-:-:S02]  /*6e320*/  IMAD.MOV.U32 R36, RZ, RZ, R31 ;  /* 0x000000ffff247224 */ /* 0x001fc400078e001f */
[----:B------:R-:W-:Y:S01]  /*6e330*/  IMAD.MOV.U32 R37, RZ, RZ, R26 ;  /* 0x000000ffff257224 */ /* 0x000fe200078e001a */
[----:B------:R-:W2:Y:S01]  /*6e340*/  LDL.LU R31, [R1+0x432c] ;  /* 0x00432c00011f7983 */ /* 0x000ea20000300800 */
[----:B------:R-:W2:Y:S02]  /*6e350*/  LDL.LU R26, [R1+0x4328] ;  /* 0x00432800011a7983 */ /* 0x000ea40000300800 */
[----:B-1----:R-:W-:Y:S02]  /*6e360*/  IMAD.MOV.U32 R38, RZ, RZ, R27 ;  /* 0x000000ffff267224 */ /* 0x002fe400078e001b */
[----:B------:R-:W-:Y:S01]  /*6e370*/  IMAD.MOV.U32 R39, RZ, RZ, R18 ;  /* 0x000000ffff277224 */ /* 0x000fe200078e0012 */
[----:B------:R-:W2:Y:S01]  /*6e380*/  LDL.LU R27, [R1+0x4324] ;  /* 0x00432400011b7983 */ /* 0x000ea20000300800 */
[----:B------:R-:W2:Y:S02]  /*6e390*/  LDL.LU R18, [R1+0x4320] ;  /* 0x0043200001127983 */ /* 0x000ea40000300800 */
[----:B------:R-:W2:Y:S02]  /*6e3a0*/  LDL.LU.64 R10, [R1+0x4318] ;  /* 0x00431800010a7983 */ /* 0x000ea40000300a00 */
[----:B------:R-:W2:Y:S01]  /*6e3b0*/  LDL.LU.64 R8, [R1+0x4310] ;  /* 0x0043100001087983 */ /* 0x000ea20000300a00 */
[----:B------:R-:W-:Y:S01]  /*6e3c0*/  STL.64 [R1+0xad0], R44 ;  /* 0x000ad02c01007387 */ /* 0x000fe20000100a00 */
[----:B------:R0:W-:Y:S03]  /*6e3d0*/  STL.64 [R1+0xad8], R46 ;  /* 0x000ad82e01007387 */ /* 0x0001e60000100a00 */
[----:B0-----:R-:W2:Y:S01]  /*6e3e0*/  LDL.LU.64 R46, [R1+0x4308] ;  /* 0x00430800012e7983 */ /* 0x001ea20000300a00 */
[----:B------:R-:W2:Y:S02]  /*6e3f0*/  LDL.LU.64 R44, [R1+0x4300] ;  /* 0x00430000012c7983 */ /* 0x000ea40000300a00 */
        /* <DEDUP_REMOVED lines=8> */
[----:B------:R-:W-:Y:S02]  /*6e480*/  IMAD.MOV.U32 R44, RZ, RZ, R19 ;  /* 0x000000ffff2c7224 */ /* 0x000fe400078e0013 */
[----:B------:R-:W-:Y:S01]  /*6e490*/  IMAD.MOV.U32 R45, RZ, RZ, R10 ;  /* 0x000000ffff2d7224 */ /* 0x000fe200078e000a */
[----:B------:R-:W3:Y:S01]  /*6e4a0*/  LDL.LU R19, [R1+0x42e8] ;  /* 0x0042e80001137983 */ /* 0x000ee20000300800 */
[----:B------:R-:W3:Y:S02]  /*6e4b0*/  LDL.LU R10, [R1+0x42e4] ;  /* 0x0042e400010a7983 */ /* 0x000ee40000300800 */
[----:B0-----:R-:W-:-:S02]  /*6e4c0*/  IMAD.MOV.U32 R46, RZ, RZ, R11 ;  /* 0x000000ffff2e7224 */ /* 0x001fc400078e000b */
[----:B------:R-:W3:Y:S01]  /*6e4d0*/  LDL.LU R11, [R1+0x42e0] ;  /* 0x0042e000010b7983 */ /* 0x000ee20000300800 */
[----:B--2---:R-:W-:Y:S03]  /*6e4e0*/  HMMA.16816.F32 R40, R40, R52, R4 ;  /* 0x000000342828723c */ /* 0x004fe60000001804 */
[----:B------:R-:W3:Y:S01]  /*6e4f0*/  LDL.LU.64 R6, [R1+0x42d8] ;  /* 0x0042d80001067983 */ /* 0x000ee20000300a00 */
[----:B------:R-:W3:Y:S11]  /*6e500*/  LDL.LU.64 R4, [R1+0x42d0] ;  /* 0x0042d00001047983 */ /* 0x000ef60000300a00 */
[----:B------:R-:W-:Y:S08]  /*6e510*/  @!UPT UIADD3 URZ, URZ, URZ, URZ ;  /* 0x0000003f3f3ff290 */ /* 0x000ff0000fffe03f */
[----:B------:R-:W-:Y:S01]  /*6e520*/  STL.64 [R1+0x830], R40 ;  /* 0x0008302801007387 */ /* 0x000fe20000100a00 */
[----:B------:R0:W-:Y:S02]  /*6e530*/  STL.64 [R1+0x838], R42 ;  /* 0x0008382a01007387 */ /* 0x0001e40000100a00 */
[----:B0-----:R-:W-:Y:S02]  /*6e540*/  IMAD.MOV.U32 R42, RZ, RZ, R2 ;  /* 0x000000ffff2a7224 */ /* 0x001fe400078e0002 */
[----:B----4-:R-:W-:Y:S02]  /*6e550*/  IMAD.MOV.U32 R43, RZ, RZ, R0 ;  /* 0x000000ffff2b7224 */ /* 0x010fe400078e0000 */
[----:B------:R-:W-:Y:S01]  /*6e560*/  IMAD.MOV.U32 R41, RZ, RZ, R3 ;  /* 0x000000ffff297224 */ /* 0x000fe200078e0003 */
[----:B---3--:R-:W-:Y:S11]  /*6e570*/  HMMA.16816.F32 R20, R4, R10, R20 ;  /* 0x0000000a0414723c */ /* 0x008ff60000001814 */
[----:B------:R-:W-:Y:S11]  /*6e580*/  @!UPT UIADD3 URZ, URZ, URZ, URZ ;  /* 0x0000003f3f3ff290 */ /* 0x000ff6000fffe03f */
[----:B------:R-:W-:Y:S02]  /*6e590*/  @!UPT UIADD3 URZ, URZ, URZ, URZ ;  /* 0x0000003f3f3ff290 */ /* 0x000fe4000fffe03f */
[----:B------:R-:W-:Y:S02]  /*6e5a0*/  IMAD.MOV.U32 R2, RZ, RZ, R22 ;  /* 0x000000ffff027224 */ /* 0x000fe400078e0016 */
[----:B------:R-:W-:Y:S02]  /*6e5b0*/  IMAD.MOV.U32 R0, RZ, RZ, R23 ;  /* 0x000000ffff007224 */ /* 0x000fe400078e0017 */
[----:B------:R-:W2:Y:S01]  /*6e5c0*/  LDL.LU.64 R22, [R1+0x42c8] ;  /* 0x0042c80001167983 */ /* 0x000ea20000300a00 */
[----:B------:R-:W-:Y:S02]  /*6e5d0*/  IMAD.MOV.U32 R52, RZ, RZ, R20 ;  /* 0x000000ffff347224 */ /* 0x000fe400078e0014 */
[----:B------:R-:W-:Y:S02]  /*6e5e0*/  IMAD.MOV.U32 R3, RZ, RZ, R21 ;  /* 0x000000ffff037224 */ /* 0x000fe400078e0015 */
[----:B------:R-:W3:Y:S01]  /*6e5f0*/  LDL.LU.64 R20, [R1+0x42c0] ;  /* 0x0042c00001147983 */ /* 0x000ee20000300a00 */
[----:B------:R-:W-:-:S02]  /*6e600*/  IMAD.MOV.U32 R40, RZ, RZ, R60 ;  /* 0x000000ffff287224 */ /* 0x000fc400078e003c */
[----:B------:R-:W-:Y:S02]  /*6e610*/  STL.64 [R1+0x42a0], R54 ;  /* 0x0042a03601007387 */ /* 0x000fe40000100a00 */
[----:B------:R-:W-:Y:S01]  /*6e620*/  STL [R1+0x4298], R52 ;  /* 0x0042983401007387 */ /* 0x000fe20000100800 */
[----:B------:R-:W-:Y:S01]  /*6e630*/  STL.64 [R1+0x4290], R10 ;  /* 0x0042900a01007387 */ /* 0x000fe20000100a00 */
[----:B------:R0:W-:Y:S02]  /*6e640*/  STL.64 [R1+0x4288], R8 ;  /* 0x0042880801007387 */ /* 0x0001e40000100a00 */
[C---:B0-----:R-:W-:Y:S01]  /*6e650*/  HMMA.16816.F32 R8, R4.reuse, R18, R40 ;  /* 0x000000120408723c */ /* 0x041fe20000001828 */
[----:B------:R-:W-:Y:S01]  /*6e660*/  IMAD.MOV.U32 R47, RZ, RZ, R61 ;  /* 0x000000ffff2f7224 */ /* 0x000fe200078e003d */
[----:B------:R-:W-:Y:S01]  /*6e670*/  STL [R1+0x3d78], R0 ;  /* 0x003d780001007387 */ /* 0x000fe20000100800 */
[----:B------:R-:W-:Y:S02]  /*6e680*/  STL [R1+0x3d6c], R2 ;  /* 0x003d6c0201007387 */ /* 0x000fe40000100800 */
[----:B------:R-:W-:Y:S02]  /*6e690*/  STL [R1+0x3d68], R3 ;  /* 0x003d680301007387 */ /* 0x000fe40000100800 */
[----:B------:R-:W-:Y:S01]  /*6e6a0*/  STL.64 [R1+0x4250], R18 ;  /* 0x0042501201007387 */ /* 0x000fe20000100a00 */
[----:B------:R0:W-:Y:S04]  /*6e6b0*/  STL.64 [R1+0x4248], R16 ;  /* 0x0042481001007387 */ /* 0x0001e80000100a00 */
[----:B------:R-:W1:Y:S11]  /*6e6c0*/  LDSM.16.MT88.4 R40, [R28+0x5000] ;  /* 0x005000001c28783b */ /* 0x000e760000004200 */
[----:B------:R-:W-:Y:S01]  /*6e6d0*/  STL.64 [R1+0x800], R8 ;  /* 0x0008000801007387 */ /* 0x000fe20000100a00 */
[----:B------:R2:W-:Y:S01]  /*6e6e0*/  STL.64 [R1+0x808], R10 ;  /* 0x0008080a01007387 */ /* 0x0005e20000100a00 */
[C---:B0-----:R-:W-:Y:S08]  /*6e6f0*/  HMMA.16816.F32 R16, R4.reuse, R30, R48 ;  /* 0x0000001e0410723c */ /* 0x041ff00000001830 */
[C---:B--2---:R-:W-:Y:S11]  /*6e700*/  HMMA.16816.F32 R8, R4.reuse, R22, R44 ;  /* 0x000000160408723c */ /* 0x044ff6000000182c */
[----:B------:R-:W-:Y:S11]  /*6e710*/  @!UPT UIADD3 URZ, URZ, URZ, URZ ;  /* 0x0000003f3f3ff290 */ /* 0x000ff6000fffe03f */
[----:B------:R-:W-:Y:S01]  /*6e720*/  @!UPT UIADD3 URZ, URZ, URZ, URZ ;  /* 0x0000003f3f3ff290 */ /* 0x000fe2000fffe03f */
[----:B------:R0:W-:Y:S01]  /*6e730*/  STL.64 [R1+0x7f0], R8 ;  /* 0x0007f00801007387 */ /* 0x0001e20000100a00 */
[----:B------:R-:W-:Y:S02]  /*6e740*/  IMAD.MOV.U32 R61, RZ, RZ, R10 ;  /* 0x000000ffff3d7224 */ /* 0x000fe400078e000a */
[----:B------:R-:W-:Y:S02]  /*6e750*/  IMAD.MOV.U32 R60, RZ, RZ, R11 ;  /* 0x000000ffff3c7224 */ /* 0x000fe400078e000b */
[C---:B0-----:R-:W-:Y:S01]  /*6e760*/  HMMA.16816.F32 R8, R4.reuse, R26, R56 ;  /* 0x0000001a0408723c */ /* 0x041fe20000001838 */
[----:B------:R0:W-:Y:S01]  /*6e770*/  STL.64 [R1+0x4240], R22 ;  /* 0x0042401601007387 */ /* 0x0001e20000100a00 */
[----:B---3--:R-:W-:Y:S02]  /*6e780*/  STL.64 [R1+0x4238], R20 ;  /* 0x0042381401007387 */ /* 0x008fe40000100a00 */
[----:B------:R-:W-:Y:S02]  /*6e790*/  STL [R1+0x3cf8], R60 ;  /* 0x003cf83c01007387 */ /* 0x000fe40000100800 */
[----:B------:R-:W-:Y:S01]  /*6e7a0*/  STL [R1+0x3cf4], R61 ;  /* 0x003cf43d01007387 */ /* 0x000fe20000100800 */
[----:B------:R-:W-:Y:S01]  /*6e7b0*/  STL.64 [R1+0x4230], R26 ;  /* 0x0042301a01007387 */ /* 0x000fe20000100a00 */
[----:B------:R-:W-:Y:S11]  /*6e7c0*/  STL.64 [R1+0x4228], R24 ;  /* 0x0042281801007387 */ /* 0x000ff60000100a00 */
[----:B------:R-:W-:Y:S04]  /*6e7d0*/  @!UPT UIADD3 URZ, URZ, URZ, URZ ;  /* 0x0000003f3f3ff290 */ /* 0x000fe8000fffe03f */
[----:B------:R-:W-:Y:S01]  /*6e7e0*/  STL.64 [R1+0x7e0], R8 ;  /* 0x0007e00801007387 */ /* 0x000fe20000100a00 */
[----:B------:R2:W-:Y:S02]  /*6e7f0*/  STL.64 [R1+0x7e8], R10 ;  /* 0x0007e80a01007387 */ /* 0x0005e40000100a00 */
[----:B0-----:R-:W3:Y:S01]  /*6e800*/  LDL R22, [R1+0xf8] ;  /* 0x0000f80001167983 */ /* 0x001ee20000100800 */
[----:B--2---:R-:W-:Y:S01]  /*6e810*/  HMMA.16816.F32 R8, R4, R34, R36 ;  /* 0x000000220408723c */ /* 0x004fe20000001824 */
[----:B------:R0:W-:Y:S01]  /*6e820*/  STL.64 [R1+0x7d0], R16 ;  /* 0x0007d01001007387 */ /* 0x0001e20000100a00 */
[----:B------:R2:W-:Y:S11]  /*6e830*/  STL.64 [R1+0x7d8], R18 ;  /* 0x0007d81201007387 */ /* 0x0005f60000100a00 */
[----:B------:R-:W-:Y:S10]  /*6e840*/  @!UPT UIADD3 URZ, URZ, URZ, URZ ;  /* 0x0000003f3f3ff290 */ /* 0x000ff4000fffe03f */
[----:B------:R4:W-:Y:S01]  /*6e850*/  STL.64 [R1+0x7c0], R8 ;  /* 0x0007c00801007387 */ /* 0x0009e20000100a00 */
[----:B------:R1:W-:Y:S02]  /*6e860*/  STL.64 [R1+0x7c8], R10 ;  /* 0x0007c80a01007387 */ /* 0x0003e40000100a00 */
[----:B------:R-:W3:Y:S02]  /*6e870*/  LDL R23, [R1+0xfc] ;  /* 0x0000fc0001177983 */ /* 0x000ee40000100800 */
[----:B------:R-:W3:Y:S01]  /*6e880*/  LDL.LU R48, [R1+0x7b0] ;  /* 0x0007b00001307983 */ /* 0x000ee20000300800 */
[----:B------:R-:W3:Y:S01]  /*6e890*/  LDL.LU R49, [R1+0x7b4] ;  /* 0x0007b40001317983 */ /* 0x000ee20000300800 */
[----:B------:R-:W3:Y:S02]  /*6e8a0*/  LDL.LU R50, [R1+0x7b8] ;  /* 0x0007b80001327983 */ /* 0x000ee40000300800 */
[----:B------:R-:W3:Y:S02]  /*6e8b0*/  LDL.LU R51, [R1+0x7bc] ;  /* 0x0007bc0001337983 */ /* 0x000ee40000300800 */
[----:B0-----:R-:W3:Y:S01]  /*6e8c0*/  LDL.LU R16, [R1+0x750] ;  /* 0x0007500001107983 */ /* 0x001ee20000300800 */
[----:B------:R-:W3:Y:S01]  /*6e8d0*/  LDL.LU R17, [R1+0x754] ;  /* 0x0007540001117983 */ /* 0x000ee20000300800 */
[----:B--2---:R-:W2:Y:S02]  /*6e8e0*/  LDL.LU R18, [R1+0x758] ;  /* 0x0007580001127983 */ /* 0x004ea40000300800 */
        /* <DEDUP_REMOVED lines=13> */
[----:B----4-:R-:W4:Y:S01]  /*6e9c0*/  LDL.LU R8, [R1+0x780] ;  /* 0x0007800001087983 */ /* 0x010f220000300800 */
[----:B------:R-:W4:Y:S01]  /*6e9d0*/  LDL.LU R9, [R1+0x784] ;  /* 0x0007840001097983 */ /* 0x000f220000300800 */
[----:B-1----:R-:W4:Y:S02]  /*6e9e0*/  LDL.LU R10, [R1+0x788] ;  /* 0x00078800010a7983 */ /* 0x002f240000300800 */
[----:B------:R-:W4:Y:S02]  /*6e9f0*/  LDL.LU R11, [R1+0x78c] ;  /* 0x00078c00010b7983 */ /* 0x000f240000300800 */
[----:B------:R-:W4:Y:S02]  /*6ea00*/  LDL.64 R46, [R1+0x138] ;  /* 0x00013800012e7983 */ /* 0x000f240000100a00 */
[----:B------:R-:W-:-:S02]  /*6ea10*/  IMAD.MOV.U32 R36, RZ, RZ, R14 ;  /* 0x000000ffff247224 */ /* 0x000fc400078e000e */
[----:B------:R-:W-:Y:S01]  /*6ea20*/  IMAD.MOV.U32 R37, RZ, RZ, R15 ;  /* 0x000000ffff257224 */ /* 0x000fe200078e000f */
[----:B------:R-:W3:Y:S01]  /*6ea30*/  LDL.LU R14, [R1+0x42bc] ;  /* 0x0042bc00010e7983 */ /* 0x000ee20000300800 */
[----:B------:R-:W3:Y:S02]  /*6ea40*/  LDL.LU R15, [R1+0x42b8] ;  /* 0x0042b800010f7983 */ /* 0x000ee40000300800 */
[----:B------:R-:W2:Y:S02]  /*6ea50*/  LDL.LU R38, [R1+0x738] ;  /* 0x0007380001267983 */ /* 0x000ea40000300800 */
[----:B------:R-:W2:Y:S01]  /*6ea60*/  LDL.LU R39, [R1+0x73c] ;  /* 0x00073c0001277983 */ /* 0x000ea20000300800 */
[----:B------:R0:W-:Y:S04]  /*6ea70*/  STL.64 [R1+0x4210], R34 ;  /* 0x0042102201007387 */ /* 0x0001e80000100a00 */
[----:B0-----:R-:W2:Y:S01]  /*6ea80*/  LDL.64 R34, [R1+0x108] ;  /* 0x0001080001227983 */ /* 0x001ea20000100a00 */
[----:B------:R0:W-:Y:S02]  /*6ea90*/  STL.64 [R1+0x4178], R42 ;  /* 0x0041782a01007387 */ /* 0x0001e40000100a00 */
[----:B------:R-:W-:Y:S01]  /*6eaa0*/  STL.64 [R1+0x4170], R40 ;  /* 0x0041702801007387 */ /* 0x000fe20000100a00 */
[----:B0-----:R-:W2:Y:S01]  /*6eab0*/  LDL.64 R42, [R1+0x118] ;  /* 0x00011800012a7983 */ /* 0x001ea20000100a00 */
[C---:B---3--:R-:W-:Y:S11]  /*6eac0*/  HMMA.16816.F32 R48, R4.reuse, R14, R48 ;  /* 0x0000000e0430723c */ /* 0x048ff60000001830 */
[----:B------:R-:W-:Y:S11]  /*6ead0*/  @!UPT UIADD3 URZ, URZ, URZ, URZ ;  /* 0x0000003f3f3ff290 */ /* 0x000ff6000fffe03f */
[----:B------:R-:W-:Y:S01]  /*6eae0*/  @!UPT UIADD3 URZ, URZ, URZ, URZ ;  /* 0x0000003f3f3ff290 */ /* 0x000fe2000fffe03f */
[----:B------:R0:W-:Y:S04]  /*6eaf0*/  STL.64 [R1+0x868], R50 ;  /* 0x0008683201007387 */ /* 0x0001e80000100a00 */
[----:B0-----:R-:W2:Y:S01]  /*6eb00*/  LDL.LU.64 R50, [R1+0x42b0] ;  /* 0x0042b00001327983 */ /* 0x001ea20000300a00 */
[----:B------:R-:W-:Y:S02]  /*6eb10*/  STL.64 [R1+0x4220], R14 ;  /* 0x0042200e01007387 */ /* 0x000fe40000100a00 */
[----:B------:R-:W-:Y:S02]  /*6eb20*/  IMAD.MOV.U32 R60, RZ, RZ, R48 ;  /* 0x000000ffff3c7224 */ /* 0x000fe400078e0030 */
[----:B------:R0:W-:Y:S02]  /*6eb30*/  STL.64 [R1+0x4218], R12 ;  /* 0x0042180c01007387 */ /* 0x0001e40000100a00 */
[----:B0-----:R-:W3:Y:S01]  /*6eb40*/  LDL.LU R12, [R1+0x770] ;  /* 0x00077000010c7983 */ /* 0x001ee20000300800 */
[----:B------:R-:W3:Y:S02]  /*6eb50*/  LDL.LU R13, [R1+0x774] ;  /* 0x00077400010d7983 */ /* 0x000ee40000300800 */
[----:B------:R-:W3:Y:S02]  /*6eb60*/  LDL.LU R14, [R1+0x778] ;  /* 0x00077800010e7983 */ /* 0x000ee40000300800 */
[----:B------:R-:W3:Y:S01]  /*6eb70*/  LDL.LU R15, [R1+0x77c] ;  /* 0x00077c00010f7983 */ /* 0x000ee20000300800 */
[----:B------:R-:W-:Y:S01]  /*6eb80*/  STL [R1+0x3d7c], R60 ;  /* 0x003d7c3c01007387 */ /* 0x000fe20000100800 */
[C---:B--2---:R-:W-:Y:S11]  /*6eb90*/  HMMA.16816.F32 R56, R4.reuse, R50, R56 ;  /* 0x000000320438723c */ /* 0x044ff60000001838 */
[----:B------:R-:W-:Y:S11]  /*6eba0*/  @!UPT UIADD3 URZ, URZ, URZ, URZ ;  /* 0x0000003f3f3ff290 */ /* 0x000ff6000fffe03f */
[----:B------:R-:W-:Y:S01]  /*6ebb0*/  @!UPT UIADD3 URZ, URZ, URZ, URZ ;  /* 0x0000003f3f3ff290 */ /* 0x000fe2000fffe03f */
[----:B------:R-:W-:Y:S01]  /*6ebc0*/  STL.64 [R1+0x850], R56 ;  /* 0x0008503801007387 */ /* 0x000fe20000100a00 */
[----:B------:R0:W-:Y:S03]  /*6ebd0*/  STL.64 [R1+0x858], R58 ;  /* 0x0008583a01007387 */ /* 0x0001e60000100a00 */
[----:B0-----:R-:W2:Y:S01]  /*6ebe0*/  LDL.LU.64 R58, [R1+0x42a8] ;  /* 0x0042a800013a7983 */ /* 0x001ea20000300a00 */
[----:B------:R0:W-:Y:S02]  /*6ebf0*/  STL.64 [R1+0x4208], R50 ;  /* 0x0042083201007387 */ /* 0x0001e40000100a00 */
[----:B------:R-:W-:Y:S02]  /*6ec00*/  IMAD.MOV.U32 R61, RZ, RZ, R49 ;  /* 0x000000ffff3d7224 */ /* 0x000fe400078e0031 */
        /* <DEDUP_REMOVED lines=10> */
[----:B------:R-:W2:Y:S02]  /*6ecb0*/  LDL.LU R52, [R1+0x4298] ;  /* 0x0042980001347983 */ /* 0x000ea40000300800 */
[----:B------:R0:W-:Y:S01]  /*6ecc0*/  STL.64 [R1+0x4200], R58 ;  /* 0x0042003a01007387 */ /* 0x0001e20000100a00 */
[----:B----4-:R-:W-:Y:S01]  /*6ecd0*/  HMMA.16816.F32 R8, R4, R46, R8 ;  /* 0x0000002e0408723c */ /* 0x010fe20000001808 */
[----:B------:R-:W4:Y:S04]  /*6ece0*/  LDL R29, [R1+0x2f6c] ;  /* 0x002f6c00011d7983 */ /* 0x000f280000100800 */
[----:B0-----:R-:W2:Y:S01]  /*6ecf0*/  LDL.64 R58, [R1+0x128] ;  /* 0x00012800013a7983 */ /* 0x001ea20000100a00 */
[----:B------:R-:W-:-:S02]  /*6ed00*/  IMAD.MOV.U32 R2, RZ, RZ, R46 ;  /* 0x000000ffff027224 */ /* 0x000fc400078e002e */
[----:B------:R-:W-:Y:S01]  /*6ed10*/  IMAD.MOV.U32 R0, RZ, RZ, R47 ;  /* 0x000000ffff007224 */ /* 0x000fe200078e002f */
[C---:B---3--:R-:W-:Y:S11]  /*6ed20*/  HMMA.16816.F32 R48, R4.reuse, R42, R48 ;  /* 0x0000002a0430723c */ /* 0x048ff60000001830 */
[----:B------:R-:W-:Y:S03]  /*6ed30*/  @!UPT UIADD3 URZ, URZ, URZ, URZ ;  /* 0x0000003f3f3ff290 */ /* 0x000fe6000fffe03f */
[----:B------:R-:W-:Y:S01]  /*6ed40*/  STL.64 [R1+0xab0], R8 ;  /* 0x000ab00801007387 */ /* 0x000fe20000100a00 */
[----:B------:R0:W-:Y:S01]  /*6ed50*/  STL.64 [R1+0xab8], R10 ;  /* 0x000ab80a01007387 */ /* 0x0001e20000100a00 */
[C---:B------:R-:W-:Y:S02]  /*6ed60*/  HMMA.16816.F32 R20, R4.reuse, R22, R24 ;  /* 0x000000160414723c */ /* 0x040fe40000001818 */
[----:B0-----:R-:W3:Y:S01]  /*6ed70*/  LDL.LU.64 R10, [R1+0x4290] ;  /* 0x00429000010a7983 */ /* 0x001ee20000300a00 */
[----:B------:R-:W3:Y:S02]  /*6ed80*/  LDL.LU.64 R8, [R1+0x4288] ;  /* 0x0042880001087983 */ /* 0x000ee40000300a00 */
[----:B------:R-:W3:Y:S03]  /*6ed90*/  LDL.LU.64 R46, [R1+0x4280] ;  /* 0x00428000012e7983 */ /* 0x000ee60000300a00 */
[C---:B--2---:R-:W-:Y:S11]  /*6eda0*/  HMMA.16816.F32 R12, R4.reuse, R58, R12 ;  /* 0x0000003a040c723c */ /* 0x044ff6000000180c */
[----:B------:R-:W-:Y:S11]  /*6edb0*/  @!UPT UIADD3 URZ, URZ, URZ, URZ ;  /* 0x0000003f3f3ff290 */ /* 0x000ff6000fffe03f */
[----:B------:R-:W-:Y:S01]  /*6edc0*/  @!UPT UIADD3 URZ, URZ, URZ, URZ ;  /* 0x0000003f3f3ff290 */ /* 0x000fe2000fffe03f */
[----:B------:R0:W-:Y:S01]  /*6edd0*/  STL.64 [R1+0xaa0], R12 ;  /* 0x000aa00c01007387 */ /* 0x0001e20000100a00 */
[----:B------:R1:W-:Y:S02]  /*6ede0*/  STL.64 [R1+0xaa8], R14 ;  /* 0x000aa80e01007387 */ /* 0x0003e40000100a00 */
[----:B0-----:R-:W-:Y:S02]  /*6edf0*/  IMAD.MOV.U32 R13, RZ, RZ, R43 ;  /* 0x000000ffff0d7224 */ /* 0x001fe400078e002b */
[----:B-1----:R-:W-:Y:S02]  /*6ee00*/  IMAD.MOV.U32 R14, RZ, RZ, R42 ;  /* 0x000000ffff0e7224 */ /* 0x002fe400078e002a */
[----:B------:R-:W-:Y:S01]  /*6ee10*/  HMMA.16816.F32 R40, R4, R34, R16 ;  /* 0x000000220428723c */ /* 0x000fe20000001810 */
[----:B------:R-:W-:Y:S01]  /*6ee20*/  STL.64 [R1+0xa90], R48 ;  /* 0x000a903001007387 */ /* 0x000fe20000100a00 */
[----:B------:R-:W-:Y:S11]  /*6ee30*/  STL.64 [R1+0xa98], R50 ;  /* 0x000a983201007387 */ /* 0x000ff60000100a00 */
[----:B------:R-:W-:Y:S10]  /*6ee40*/  @!UPT UIADD3 URZ, URZ, URZ, URZ ;  /* 0x0000003f3f3ff290 */ /* 0x000ff4000fffe03f */
[----:B------:R0:W-:Y:S01]  /*6ee50*/  STL.64 [R1+0xa80], R40 ;  /* 0x000a802801007387 */ /* 0x0001e20000100a00 */
[----:B------:R1:W-:Y:S03]  /*6ee60*/  STL.64 [R1+0xa88], R42 ;  /* 0x000a882a01007387 */ /* 0x0003e60000100a00 */
[----:B0-----:R-:W2:Y:S01]  /*6ee70*/  LDL.LU R40, [R1+0x590] ;  /* 0x0005900001287983 */ /* 0x001ea20000300800 */
[----:B------:R-:W-:Y:S02]  /*6ee80*/  STL.64 [R1+0xa70], R20 ;  /* 0x000a701401007387 */ /* 0x000fe40000100a00 */
[----:B------:R3:W-:Y:S02]  /*6ee90*/  STL.64 [R1+0xa78], R22 ;  /* 0x000a781601007387 */ /* 0x0007e40000100a00 */
[----:B------:R-:W2:Y:S02]  /*6eea0*/  LDL.LU R41, [R1+0x594] ;  /* 0x0005940001297983 */ /* 0x000ea40000300800 */
[----:B-1----:R-:W-:-:S02]  /*6eeb0*/  IMAD.MOV.U32 R42, RZ, RZ, R54 ;  /* 0x000000ffff2a7224 */ /* 0x002fc400078e0036 */
[----:B------:R-:W-:Y:S01]  /*6eec0*/  IMAD.MOV.U32 R43, RZ, RZ, R55 ;  /* 0x000000ffff2b7224 */ /* 0x000fe200078e0037 */
[----:B------:R-:W4:Y:S01]  /*6eed0*/  LDL.LU R54, [R1+0x427c] ;  /* 0x00427c0001367983 */ /* 0x000f220000300800 */
[----:B------:R-:W4:Y:S03]  /*6eee0*/  LDL.LU R55, [R1+0x4278] ;  /* 0x0042780001377983 */ /* 0x000f260000300800 */
[----:B------:R0:W-:Y:S01]  /*6eef0*/  STL.64 [R1+0x4188], R42 ;  /* 0x0041882a01007387 */ /* 0x0001e20000100a00 */
[----:B---3--:R-:W-:Y:S03]  /*6ef00*/  HMMA.16816.F32 R20, R4, R46, R36 ;  /* 0x0000002e0414723c */ /* 0x008fe60000001824 */
[----:B--2---:R-:W-:Y:S01]  /*6ef10*/  STL.64 [R1+0x4180], R40 ;  /* 0x0041802801007387 */ /* 0x004fe20000100a00 */
[----:B0-----:R-:W2:Y:S02]  /*6ef20*/  LDL.64 R42, [R1+0xf8] ;  /* 0x0000f800012a7983 */ /* 0x001ea40000100a00 */
[----:B------:R-:W-:-:S02]  /*6ef30*/  IMAD.MOV.U32 R16, RZ, RZ, R34 ;  /* 0x000000ffff107224 */ /* 0x000fc400078e0022 */
[----:B------:R-:W-:Y:S01]  /*6ef40*/  IMAD.MOV.U32 R15, RZ, RZ, R35 ;  /* 0x000000ffff0f7224 */ /* 0x000fe200078e0023 */
[----:B--2---:R0:W-:Y:S11]  /*6ef50*/  STL.64 [R1+0x4198], R42 ;  /* 0x0041982a01007387 */ /* 0x0041f60000100a00 */
[----:B------:R-:W-:Y:S03]  /*6ef60*/  @!UPT UIADD3 URZ, URZ, URZ, URZ ;  /* 0x0000003f3f3ff290 */ /* 0x000fe6000fffe03f */
[----:B------:R-:W-:Y:S02]  /*6ef70*/  STL.64 [R1+0xa60], R20 ;  /* 0x000a601401007387 */ /* 0x000fe40000100a00 */
[----:B------:R-:W-:Y:S02]  /*6ef80*/  STL.64 [R1+0xa68], R22 ;  /* 0x000a681601007387 */ /* 0x000fe40000100a00 */
[----:B0-----:R-:W-:Y:S02]  /*6ef90*/  IMAD.MOV.U32 R42, RZ, RZ, R16 ;  /* 0x000000ffff2a7224 */ /* 0x001fe400078e0010 */
[----:B------:R-:W-:-:S05]  /*6efa0*/  IMAD.MOV.U32 R43, RZ, RZ, R15 ;  /* 0x000000ffff2b7224 */ /* 0x000fca00078e000f */
[----:B------:R-:W-:Y:S01]  /*6efb0*/  STL.64 [R1+0x41b0], R42 ;  /* 0x0041b02a01007387 */ /* 0x000fe20000100a00 */
[----:B------:R0:W-:Y:S02]  /*6efc0*/  STL.64 [R1+0x4190], R46 ;  /* 0x0041902e01007387 */ /* 0x0001e40000100a00 */
[----:B------:R-:W2:Y:S02]  /*6efd0*/  LDL.LU R44, [R1+0x5a0] ;  /* 0x0005a000012c7983 */ /* 0x000ea40000300800 */
[----:B------:R-:W2:Y:S01]  /*6efe0*/  LDL.LU R45, [R1+0x5a4] ;  /* 0x0005a400012d7983 */ /* 0x000ea20000300800 */
[----:B0-----:R-:W3:Y:S01]  /*6eff0*/  LDL.LU R46, [R1+0x5a8] ;  /* 0x0005a800012e7983 */ /* 0x001ee20000300800 */
[----:B------:R-:W3:Y:S02]  /*6f000*/  LDL.LU R47, [R1+0x5ac] ;  /* 0x0005ac00012f7983 */ /* 0x000ee40000300800 */
[----:B------:R-:W-:Y:S02]  /*6f010*/  IMAD.MOV.U32 R42, RZ, RZ, R14 ;  /* 0x000000ffff2a7224 */ /* 0x000fe400078e000e */
[----:B------:R-:W-:-:S02]  /*6f020*/  IMAD.MOV.U32 R43, RZ, RZ, R13 ;  /* 0x000000ffff2b7224 */ /* 0x000fc400078e000d */
[----:B------:R-:W-:Y:S02]  /*6f030*/  IMAD.MOV.U32 R12, RZ, RZ, R58 ;  /* 0x000000ffff0c7224 */ /* 0x000fe400078e003a */
[----:B------:R-:W-:Y:S01]  /*6f040*/  IMAD.MOV.U32 R3, RZ, RZ, R59 ;  /* 0x000000ffff037224 */ /* 0x000fe200078e003b */
[----:B------:R0:W-:Y:S02]  /*6f050*/  STL.64 [R1+0x41c8], R42 ;  /* 0x0041c82a01007387 */ /* 0x0001e40000100a00 */
[----:B0-----:R-:W-:Y:S02]  /*6f060*/  IMAD.MOV.U32 R42, RZ, RZ, R12 ;  /* 0x000000ffff2a7224 */ /* 0x001fe400078e000c */
[----:B------:R-:W-:-:S05]  /*6f070*/  IMAD.MOV.U32 R43, RZ, RZ, R3 ;  /* 0x000000ffff2b7224 */ /* 0x000fca00078e0003 */
[----:B------:R-:W-:Y:S04]  /*6f080*/  STL.64 [R1+0x41e0], R42 ;  /* 0x0041e02a01007387 */ /* 0x000fe80000100a00 */
[----:B---3--:R-:W-:Y:S01]  /*6f090*/  STL.64 [R1+0x41a8], R46 ;  /* 0x0041a82e01007387 */ /* 0x008fe20000100a00 */
[----:B--2---:R0:W-:Y:S03]  /*6f0a0*/  STL.64 [R1+0x41a0], R44 ;  /* 0x0041a02c01007387 */ /* 0x0041e60000100a00 */
[----:B0-----:R-:W2:Y:S01]  /*6f0b0*/  LDL.LU R44, [R1+0x5b0] ;  /* 0x0005b000012c7983 */ /* 0x001ea20000300800 */
[----:B------:R-:W2:Y:S02]  /*6f0c0*/  LDL.LU R45, [R1+0x5b4] ;  /* 0x0005b400012d7983 */ /* 0x000ea40000300800 */
[----:B------:R-:W-:-:S02]  /*6f0d0*/  IMAD.MOV.U32 R42, RZ, RZ, R2 ;  /* 0x000000ffff2a7224 */ /* 0x000fc400078e0002 */
[----:B------:R-:W-:Y:S02]  /*6f0e0*/  IMAD.MOV.U32 R43, RZ, RZ, R0 ;  /* 0x000000ffff2b7224 */ /* 0x000fe400078e0000 */
[----:B----4-:R-:W-:Y:S02]  /*6f0f0*/  IMAD.MOV.U32 R46, RZ, RZ, R55 ;  /* 0x000000ffff2e7224 */ /* 0x010fe400078e0037 */
[----:B------:R-:W-:Y:S01]  /*6f100*/  IMAD.MOV.U32 R47, RZ, RZ, R54 ;  /* 0x000000ffff2f7224 */ /* 0x000fe200078e0036 */
[----:B------:R-:W3:Y:S01]  /*6f110*/  LDL.LU R55, [R1+0x4274] ;  /* 0x0042740001377983 */ /* 0x000ee20000300800 */
[----:B------:R-:W4:Y:S02]  /*6f120*/  LDL.LU R54, [R1+0x4270] ;  /* 0x0042700001367983 */ /* 0x000f240000300800 */
[----:B------:R-:W-:Y:S01]  /*6f130*/  STL.64 [R1+0x41f8], R42 ;  /* 0x0041f82a01007387 */ /* 0x000fe20000100a00 */
[----:B------:R-:W-:Y:S04]  /*6f140*/  STL.64 [R1+0x41c0], R46 ;  /* 0x0041c02e01007387 */ /* 0x000fe80000100a00 */
[----:B--2---:R0:W-:Y:S04]  /*6f150*/  STL.64 [R1+0x41b8], R44 ;  /* 0x0041b82c01007387 */ /* 0x0041e80000100a00 */
        /* <DEDUP_REMOVED lines=40> */
[----:B--2---:R-:W-:Y:S01]  /*6f3e0*/  STL.64 [R1+0x41d8], R46 ;  /* 0x0041d82e01007387 */ /* 0x004fe20000100a00 */
[----:B------:R0:W-:Y:S03]  /*6f3f0*/  STL.64 [R1+0x41d0], R44 ;  /* 0x0041d02c01007387 */ /* 0x0001e60000100a00 */
[----:B0-----:R-:W2:Y:S01]  /*6f400*/  LDL.LU R44, [R1+0x5d0] ;  /* 0x0005d000012c7983 */ /* 0x001ea20000300800 */
[----:B------:R-:W2:Y:S02]  /*6f410*/  LDL.LU R45, [R1+0x5d4] ;  /* 0x0005d400012d7983 */ /* 0x000ea40000300800 */
[----:B----4-:R-:W-:-:S02]  /*6f420*/  IMAD.MOV.U32 R46, RZ, RZ, R54 ;  /* 0x000000ffff2e7224 */ /* 0x010fc400078e0036 */
[----:B---3--:R-:W-:Y:S01]  /*6f430*/  IMAD.MOV.U32 R47, RZ, RZ, R55 ;  /* 0x000000ffff2f7224 */ /* 0x008fe200078e0037 */
[----:B------:R-:W3:Y:S01]  /*6f440*/  LDL.LU R54, [R1+0x426c] ;  /* 0x00426c0001367983 */ /* 0x000ee20000300800 */
[----:B------:R-:W3:Y:S03]  /*6f450*/  LDL.LU R55, [R1+0x4268] ;  /* 0x0042680001377983 */ /* 0x000ee60000300800 */
[----:B------:R-:W-:Y:S04]  /*6f460*/  STL.64 [R1+0x41f0], R46 ;  /* 0x0041f02e01007387 */ /* 0x000fe80000100a00 */
[----:B--2---:R0:W-:Y:S01]  /*6f470*/  STL.64 [R1+0x41e8], R44 ;  /* 0x0041e82c01007387 */ /* 0x0041e20000100a00 */
[----:B---3--:R-:W-:Y:S03]  /*6f480*/  HMMA.16816.F32 R4, R4, R54, R36 ;  /* 0x000000360404723c */ /* 0x008fe60000001824 */
[----:B0-----:R-:W2:Y:S01]  /*6f490*/  LDL.LU R44, [R1+0x5e0] ;  /* 0x0005e000012c7983 */ /* 0x001ea20000300800 */
[----:B------:R-:W2:Y:S02]  /*6f4a0*/  LDL.LU R45, [R1+0x5e4] ;  /* 0x0005e400012d7983 */ /* 0x000ea40000300800 */
[----:B------:R-:W2:Y:S02]  /*6f4b0*/  LDL.LU R46, [R1+0x5e8] ;  /* 0x0005e800012e7983 */ /* 0x000ea40000300800 */
[----:B------:R-:W2:Y:S01]  /*6f4c0*/  LDL.LU R47, [R1+0x5ec] ;  /* 0x0005ec00012f7983 */ /* 0x000ea20000300800 */
[----:B------:R-:W3:Y:S01]  /*6f4d0*/  LDL.LU.64 R38, [R1+0x4260] ;  /* 0x0042600001267983 */ /* 0x000ee20000300a00 */
[----:B------:R-:W3:Y:S11]  /*6f4e0*/  LDL.LU.64 R36, [R1+0x4258] ;  /* 0x0042580001247983 */ /* 0x000ef60000300a00 */
[----:B------:R-:W-:Y:S02]  /*6f4f0*/  @!UPT UIADD3 URZ, URZ, URZ, URZ ;  /* 0x0000003f3f3ff290 */ /* 0x000fe4000fffe03f */
[----:B------:R0:W-:Y:S01]  /*6f500*/  STL.64 [R1+0x730], R4 ;  /* 0x0007300401007387 */ /* 0x0001e20000100a00 */
[----:B------:R1:W-:Y:S03]  /*6f510*/  STL.64 [R1+0x738], R6 ;  /* 0x0007380601007387 */ /* 0x0003e60000100a00 */
[----:B0-----:R-:W4:Y:S01]  /*6f520*/  LDL.LU R4, [R1+0x1d0] ;  /* 0x0001d00001047983 */ /* 0x001f220000300800 */
[----:B------:R-:W4:Y:S02]  /*6f530*/  LDL.LU R5, [R1+0x1d4] ;  /* 0x0001d40001057983 */ /* 0x000f240000300800 */
[----:B-1----:R-:W4:Y:S02]  /*6f540*/  LDL.LU R6, [R1+0x1d8] ;  /* 0x0001d80001067983 */ /* 0x002f240000300800 */
[----:B------:R-:W4:Y:S01]  /*6f550*/  LDL.LU R7, [R1+0x1dc] ;  /* 0x0001dc0001077983 */ /* 0x000f220000300800 */
[C---:B---3--:R-:W-:Y:S11]  /*6f560*/  HMMA.16816.F32 R16, R36.reuse, R10, R16 ;  /* 0x0000000a2410723c */ /* 0x048ff60000001810 */
[----:B------:R-:W-:Y:S11]  /*6f570*/  @!UPT UIADD3 URZ, URZ, URZ, URZ ;  /* 0x0000003f3f3ff290 */ /* 0x000ff6000fffe03f */
[----:B------:R-:W-:Y:S01]  /*6f580*/  @!UPT UIADD3 URZ, URZ, URZ, URZ ;  /* 0x0000003f3f3ff290 */ /* 0x000fe2000fffe03f */
[----:B------:R-:W-:Y:S01]  /*6f590*/  STL.64 [R1+0x420], R16 ;  /* 0x0004201001007387 */ /* 0x000fe20000100a00 */
[----:B------:R0:W-:Y:S03]  /*6f5a0*/  STL.64 [R1+0x428], R18 ;  /* 0x0004281201007387 */ /* 0x0001e60000100a00 */
[----:B0-----:R-:W3:Y:S01]  /*6f5b0*/  LDL.LU.64 R18, [R1+0x4250] ;  /* 0x0042500001127983 */ /* 0x001ee20000300a00 */
[----:B------:R-:W2:Y:S01]  /*6f5c0*/  LDL.LU.64 R16, [R1+0x4248] ;  /* 0x0042480001107983 */ /* 0x000ea20000300a00 */
        /* <DEDUP_REMOVED lines=13> */
[C---:B------:R-:W-:Y:S01]  /*6f6a0*/  HMMA.16816.F32 R32, R36.reuse, R30, R32 ;  /* 0x0000001e2420723c */ /* 0x040fe20000001820 */
[----:B------:R-:W2:Y:S07]  /*6f6b0*/  LDL.LU.64 R24, [R1+0x4228] ;  /* 0x0042280001187983 */ /* 0x000eae0000300a00 */
[C---:B---3--:R-:W-:Y:S11]  /*6f6c0*/  HMMA.16816.F32 R12, R36.reuse, R26, R12 ;  /* 0x0000001a240c723c */ /* 0x048ff6000000180c */
[----:B------:R-:W-:Y:S11]  /*6f6d0*/  @!UPT UIADD3 URZ, URZ, URZ, URZ ;  /* 0x0000003f3f3ff290 */ /* 0x000ff6000fffe03f */
[----:B------:R-:W-:Y:S01]  /*6f6e0*/  @!UPT UIADD3 URZ, URZ, URZ, URZ ;  /* 0x0000003f3f3ff290 */ /* 0x000fe2000fffe03f */
[----:B------:R-:W-:Y:S01]  /*6f6f0*/  STL.64 [R1+0x210], R12 ;  /* 0x0002100c01007387 */ /* 0x000fe20000100a00 */
[----:B------:R0:W-:Y:S03]  /*6f700*/  STL.64 [R1+0x218], R14 ;  /* 0x0002180e01007387 */ /* 0x0001e60000100a00 */
[----:B0-----:R-:W3:Y:S01]  /*6f710*/  LDL.LU.64 R14, [R1+0x4220] ;  /* 0x00422000010e7983 */ /* 0x001ee20000300a00 */
[----:B------:R-:W2:Y:S02]  /*6f720*/  LDL.LU.64 R12, [R1+0x4218] ;  /* 0x00421800010c7983 */ /* 0x000ea40000300a00 */
[----:B------:R-:W-:Y:S02]  /*6f730*/  STL.64 [R1+0x200], R32 ;  /* 0x0002002001007387 */ /* 0x000fe40000100a00 */
[----:B------:R0:W-:Y:S02]  /*6f740*/  STL.64 [R1+0x208], R34 ;  /* 0x0002082201007387 */ /* 0x0001e40000100a00 */
[----:B0-----:R-:W4:Y:S02]  /*6f750*/  LDL.LU.64 R34, [R1+0x4210] ;  /* 0x0042100001227983 */ /* 0x001f240000300a00 */
[C---:B----4-:R-:W-:Y:S11]  /*6f760*/  HMMA.16816.F32 R4, R36.reuse, R34, R4 ;  /* 0x000000222404723c */ /* 0x050ff60000001804 */
[----:B------:R-:W-:Y:S11]  /*6f770*/  @!UPT UIADD3 URZ, URZ, URZ, URZ ;  /* 0x0000003f3f3ff290 */ /* 0x000ff6000fffe03f */
[----:B------:R-:W-:Y:S01]  /*6f780*/  @!UPT UIADD3 URZ, URZ, URZ, URZ ;  /* 0x0000003f3f3ff290 */ /* 0x000fe2000fffe03f */
[----:B------:R-:W-:Y:S01]  /*6f790*/  STL.64 [R1+0x1f0], R4 ;  /* 0x0001f00401007387 */ /* 0x000fe20000100a00 */
[----:B------:R-:W-:Y:S02]  /*6f7a0*/  STL.64 [R1+0x1f8], R6 ;  /* 0x0001f80601007387 */ /* 0x000fe40000100a00 */
[----:B------:R-:W0:Y:S01]  /*6f7b0*/  LDSM.16.MT88.4 R4, [R28+0x5080] ;  /* 0x005080001c04783b */ /* 0x000e220000004200 */
[C---:B---3--:R-:W-:Y:S01]  /*6f7c0*/  HMMA.16816.F32 R48, R36.reuse, R14, R48 ;  /* 0x0000000e2430723c */ /* 0x048fe20000001830 */
[----:B0-----:R-:W-:Y:S02]  /*6f7d0*/  STL.64 [R1+0x40b8], R6 ;  /* 0x0040b80601007387 */ /* 0x001fe40000100a00 */
[----:B------:R0:W-:Y:S02]  /*6f7e0*/  STL.64 [R1+0x40b0], R4 ;  /* 0x0040b00401007387 */ /* 0x0001e40000100a00 */
[----:B0-----:R-:W3:Y:S01]  /*6f7f0*/  LDL.LU R4, [R1+0x3c0] ;  /* 0x0003c00001047983 */ /* 0x001ee20000300800 */
[----:B------:R-:W3:Y:S02]  /*6f800*/  LDL.LU R5, [R1+0x3c4] ;  /* 0x0003c40001057983 */ /* 0x000ee40000300800 */
[----:B------:R-:W3:Y:S02]  /*6f810*/  LDL.LU R6, [R1+0x3c8] ;  /* 0x0003c80001067983 */ /* 0x000ee40000300800 */
[----:B------:R-:W3:Y:S11]  /*6f820*/  LDL.LU R7, [R1+0x3cc] ;  /* 0x0003cc0001077983 */ /* 0x000ef60000300800 */
[----:B------:R-:W-:Y:S02]  /*6f830*/  @!UPT UIADD3 URZ, URZ, URZ, URZ ;  /* 0x0000003f3f3ff290 */ /* 0x000fe4000fffe03f */
[----:B------:R-:W-:Y:S01]  /*6f840*/  STL.64 [R1+0x8e0], R48 ;  /* 0x0008e03001007387 */ /* 0x000fe20000100a00 */
[----:B------:R0:W-:Y:S03]  /*6f850*/  STL.64 [R1+0x8e8], R50 ;  /* 0x0008e83201007387 */ /* 0x0001e60000100a00 */
[----:B0-----:R-:W4:Y:S02]  /*6f860*/  LDL.LU.64 R50, [R1+0x4208] ;  /* 0x0042080001327983 */ /* 0x001f240000300a00 */
[C---:B----4-:R-:W-:Y:S11]  /*6f870*/  HMMA.16816.F32 R56, R36.reuse, R50, R56 ;  /* 0x000000322438723c */ /* 0x050ff60000001838 */
[----:B------:R-:W-:Y:S11]  /*6f880*/  @!UPT UIADD3 URZ, URZ, URZ, URZ ;  /* 0x0000003f3f3ff290 */ /* 0x000ff6000fffe03f */
[----:B------:R-:W-:Y:S01]  /*6f890*/  @!UPT UIADD3 URZ, URZ, URZ, URZ ;  /* 0x0000003f3f3ff290 */ /* 0x000fe2000fffe03f */
[----:B------:R-:W-:Y:S01]  /*6f8a0*/  STL.64 [R1+0x7b0], R56 ;  /* 0x0007b03801007387 */ /* 0x000fe20000100a00 */
[----:B------:R0:W-:Y:S03]  /*6f8b0*/  STL.64 [R1+0x7b8], R58 ;  /* 0x0007b83a01007387 */ /* 0x0001e60000100a00 */
[----:B0-----:R-:W4:Y:S01]  /*6f8c0*/  LDL.LU.64 R58, [R1+0x4200] ;  /* 0x00420000013a7983 */ /* 0x001f220000300a00 */
[----:B------:R0:W-:Y:S02]  /*6f8d0*/  STL.64 [R1+0x4158], R50 ;  /* 0x0041583201007387 */ /* 0x0001e40000100a00 */
[----:B------:R-:W2:Y:S02]  /*6f8e0*/  LDL.LU R48, [R1+0x3d0] ;  /* 0x0003d00001307983 */ /* 0x000ea40000300800 */
[----:B------:R-:W2:Y:S01]  /*6f8f0*/  LDL.LU R49, [R1+0x3d4] ;  /* 0x0003d40001317983 */ /* 0x000ea20000300800 */
[----:B0-----:R-:W2:Y:S01]  /*6f900*/  LDL.LU R50, [R1+0x3d8] ;  /* 0x0003d80001327983 */ /* 0x001ea20000300800 */
[----:B------:R-:W2:Y:S01]  /*6f910*/  LDL.LU R51, [R1+0x3dc] ;  /* 0x0003dc0001337983 */ /* 0x000ea20000300800 */
[C---:B----4-:R-:W-:Y:S11]  /*6f920*/  HMMA.16816.F32 R40, R36.reuse, R58, R40 ;  /* 0x0000003a2428723c */ /* 0x050ff60000001828 */
        /* <DEDUP_REMOVED lines=33> */
[C---:B--2---:R-:W-:Y:S01]  /*6fb40*/  HMMA.16816.F32 R44, R36.reuse, R42, R44 ;  /* 0x0000002a242c723c */ /* 0x044fe2000000182c */
[----:B------:R-:W-:Y:S02]  /*6fb50*/  IMAD.MOV.U32 R28, RZ, RZ, R42 ;  /* 0x000000ffff1c7224 */ /* 0x000fe400078e002a */
[----:B------:R-:W-:Y:S11]  /*6fb60*/  IMAD.MOV.U32 R3, RZ, RZ, R43 ;  /* 0x000000ffff037224 */ /* 0x000ff600078e002b */
[----:B------:R-:W-:Y:S09]  /*6fb70*/  @!UPT UIADD3 URZ, URZ, URZ, URZ ;  /* 0x0000003f3f3ff290 */ /* 0x000ff2000fffe03f */
[----:B------:R-:W-:Y:S01]  /*6fb80*/  STL.64 [R1+0x750], R44 ;  /* 0x0007502c01007387 */ /* 0x000fe20000100a00 */
[----:B------:R0:W-:Y:S03]  /*6fb90*/  STL.64 [R1+0x758], R46 ;  /* 0x0007582e01007387 */ /* 0x0001e60000100a00 */
[----:B0-----:R-:W2:Y:S01]  /*6fba0*/  LDL.LU.64 R46, [R1+0x4190] ;  /* 0x00419000012e7983 */ /* 0x001ea20000300a00 */
[----:B------:R-:W2:Y:S02]  /*6fbb0*/  LDL.LU.64 R42, [R1+0x4188] ;  /* 0x00418800012a7983 */ /* 0x000ea40000300a00 */
[----:B------:R-:W2:Y:S02]  /*6fbc0*/  LDL.LU.64 R40, [R1+0x4180] ;  /* 0x0041800001287983 */ /* 0x000ea40000300a00 */
[----:B--2---:R-:W-:Y:S01]  /*6fbd0*/  HMMA.16816.F32 R40, R36, R46, R40 ;  /* 0x0000002e2428723c */ /* 0x004fe20000001828 */
[----:B------:R-:W-:-:S02]  /*6fbe0*/  IMAD.MOV.U32 R2, RZ, RZ, R46 ;  /* 0x000000ffff027224 */ /* 0x000fc400078e002e */
[----:B------:R-:W-:Y:S11]  /*6fbf0*/  IMAD.MOV.U32 R0, RZ, RZ, R47 ;  /* 0x000000ffff007224 */ /* 0x000ff600078e002f */
[----:B------:R-:W-:Y:S09]  /*6fc00*/  @!UPT UIADD3 URZ, URZ, URZ, URZ ;  /* 0x0000003f3f3ff290 */ /* 0x000ff2000fffe03f */
[----:B------:R-:W-:Y:S01]  /*6fc10*/  STL.64 [R1+0x740], R40 ;  /* 0x0007402801007387 */ /* 0x000fe20000100a00 */
[----:B------:R0:W-:Y:S03]  /*6fc20*/  STL.64 [R1+0x748], R42 ;  /* 0x0007482a01007387 */ /* 0x0001e60000100a00 */
[----:B0-----:R-:W3:Y:S01]  /*6fc30*/  LDL.LU.64 R42, [R1+0x4178] ;  /* 0x00417800012a7983 */ /* 0x001ee20000300a00 */
[----:B------:R-:W3:Y:S02]  /*6fc40*/  LDL.LU.64 R40, [R1+0x4170] ;  /* 0x0041700001287983 */ /* 0x000ee40000300a00 */
[----:B------:R-:W2:Y:S02]  /*6fc50*/  LDL.LU.64 R46, [R1+0x4168] ;  /* 0x00416800012e7983 */ /* 0x000ea40000300a00 */
[----:B------:R-:W2:Y:S02]  /*6fc60*/  LDL.LU.64 R44, [R1+0x4160] ;  /* 0x00416000012c7983 */ /* 0x000ea40000300a00 */
[----:B--2---:R-:W-:Y:S01]  /*6fc70*/  HMMA.16816.F32 R36, R36, R54, R44 ;  /* 0x000000362424723c */ /* 0x004fe2000000182c */
[----:B------:R-:W2:Y:S11]  /*6fc80*/  LDL.LU R44, [R1+0x3e0] ;  /* 0x0003e000012c7983 */ /* 0x000eb60000300800 */
[----:B------:R-:W-:Y:S11]  /*6fc90*/  @!UPT UIADD3 URZ, URZ, URZ, URZ ;  /* 0x0000003f3f3ff290 */ /* 0x000ff6000fffe03f */
[----:B------:R-:W-:Y:S01]  /*6fca0*/  STL.64 [R1+0x1e0], R36 ;  /* 0x0001e02401007387 */ /* 0x000fe20000100a00 */
[----:B------:R0:W-:Y:S02]  /*6fcb0*/  STL.64 [R1+0x1e8], R38 ;  /* 0x0001e82601007387 */ /* 0x0001e40000100a00 */
[----:B------:R-:W2:Y:S02]  /*6fcc0*/  LDL.LU R45, [R1+0x3e4] ;  /* 0x0003e400012d7983 */ /* 0x000ea40000300800 */
[----:B------:R-:W2:Y:S01]  /*6fcd0*/  LDL.LU R46, [R1+0x3e8] ;  /* 0x0003e800012e7983 */ /* 0x000ea20000300800 */
[----:B------:R-:W2:Y:S01]  /*6fce0*/  LDL.LU R47, [R1+0x3ec] ;  /* 0x0003ec00012f7983 */ /* 0x000ea20000300800 */
[----:B------:R-:W-:Y:S02]  /*6fcf0*/  STL.64 [R1+0x40c8], R54 ;  /* 0x0040c83601007387 */ /* 0x000fe40000100a00 */
[----:B------:R1:W-:Y:S02]  /*6fd00*/  STL [R1+0x40c0], R52 ;  /* 0x0040c03401007387 */ /* 0x0003e40000100800 */
[----:B0-----:R-:W-:-:S02]  /*6fd10*/  IMAD.MOV.U32 R38, RZ, RZ, R28 ;  /* 0x000000ffff267224 */ /* 0x001fc400078e001c */
[----:B------:R-:W-:Y:S01]  /*6fd20*/  IMAD.MOV.U32 R39, RZ, RZ, R3 ;  /* 0x000000ffff277224 */ /* 0x000fe200078e0003 */
[----:B-1----:R-:W4:Y:S01]  /*6fd30*/  LDL.LU R52, [R1+0x3f0] ;  /* 0x0003f00001347983 */ /* 0x002f220000300800 */
[----:B------:R-:W4:Y:S02]  /*6fd40*/  LDL.LU R53, [R1+0x3f4] ;  /* 0x0003f40001357983 */ /* 0x000f240000300800 */
[----:B------:R-:W4:Y:S02]  /*6fd50*/  LDL.LU R54, [R1+0x3f8] ;  /* 0x0003f80001367983 */ /* 0x000f240000300800 */
[----:B------:R-:W4:Y:S01]  /*6fd60*/  LDL.LU R55, [R1+0x3fc] ;  /* 0x0003fc0001377983 */ /* 0x000f220000300800 */
[----:B------:R0:W-:Y:S01]  /*6fd70*/  STL.64 [R1+0x4100], R38 ;  /* 0x0041002601007387 */ /* 0x0001e20000100a00 */
[----:B------:R-:W2:Y:S02]  /*6fd80*/  LDL.LU R36, [R1+0x400] ;  /* 0x0004000001247983 */ /* 0x000ea40000300800 */
[----:B------:R-:W2:Y:S01]  /*6fd90*/  LDL.LU R37, [R1+0x404] ;  /* 0x0004040001257983 */ /* 0x000ea20000300800 */
[----:B0-----:R-:W2:Y:S01]  /*6fda0*/  LDL.LU R38, [R1+0x408] ;  /* 0x0004080001267983 */ /* 0x001ea20000300800 */
[----:B------:R-:W2:Y:S02]  /*6fdb0*/  LDL.LU R39, [R1+0x40c] ;  /* 0x00040c0001277983 */ /* 0x000ea40000300800 */
[----:B------:R-:W-:Y:S02]  /*6fdc0*/  STL.64 [R1+0x40d8], R10 ;  /* 0x0040d80a01007387 */ /* 0x000fe40000100a00 */
[----:B------:R4:W-:Y:S01]  /*6fdd0*/  STL.64 [R1+0x40d0], R8 ;  /* 0x0040d00801007387 */ /* 0x0009e20000100a00 */
[C---:B---3--:R-:W-:Y:S08]  /*6fde0*/  HMMA.16816.F32 R4, R40.reuse, R30, R4 ;  /* 0x0000001e2804723c */ /* 0x048ff00000001804 */
[C---:B--2---:R-:W-:Y:S08]  /*6fdf0*/  HMMA.16816.F32 R36, R40.reuse, R10, R36 ;  /* 0x0000000a2824723c */ /* 0x044ff00000001824 */
        /* <DEDUP_REMOVED lines=16> */
[----:B------:R-:W-:Y:S02]  /*6ff00*/  STL.64 [R1+0x40f0], R24 ;  /* 0x0040f01801007387 */ /* 0x000fe40000100a00 */
[----:B------:R-:W-:Y:S02]  /*6ff10*/  IMAD.MOV.U32 R54, RZ, RZ, R2 ;  /* 0x000000ffff367224 */ /* 0x000fe400078e0002 */
[----:B------:R-:W-:Y:S11]  /*6ff20*/  IMAD.MOV.U32 R55, RZ, RZ, R0 ;  /* 0x000000ffff377224 */ /* 0x000ff600078e0000 */
[----:B------:R-:W-:Y:S06]  /*6ff30*/  @!UPT UIADD3 URZ, URZ, URZ, URZ ;  /* 0x0000003f3f3ff290 */ /* 0x000fec000fffe03f */
[----:B------:R0:W-:Y:S01]  /*6ff40*/  STL.64 [R1+0x460], R8 ;  /* 0x0004600801007387 */ /* 0x0001e20000100a00 */
[----:B------:R1:W-:Y:S02]  /*6ff50*/  STL.64 [R1+0x468], R10 ;  /* 0x0004680a01007387 */ /* 0x0003e40000100a00 */
[----:B------:R-:W-:Y:S02]  /*6ff60*/  STL.64 [R1+0x450], R4 ;  /* 0x0004500401007387 */ /* 0x000fe40000100a00 */
[----:B------:R-:W-:Y:S01]  /*6ff70*/  STL.64 [R1+0x458], R6 ;  /* 0x0004580601007387 */ /* 0x000fe20000100a00 */
[----:B------:R-:W-:Y:S04]  /*6ff80*/  STL.64 [R1+0x4108], R54 ;  /* 0x0041083601007387 */ /* 0x000fe80000100a00 */
[----:B0-----:R-:W2:Y:S01]  /*6ff90*/  LDL.LU R8, [R1+0x6a0] ;  /* 0x0006a00001087983 */ /* 0x001ea20000300800 */
[----:B------:R-:W2:Y:S02]  /*6ffa0*/  LDL.LU R9, [R1+0x6a4] ;  /* 0x0006a40001097983 */ /* 0x000ea40000300800 */
[----:B-1----:R-:W3:Y:S02]  /*6ffb0*/  LDL.LU R10, [R1+0x6a8] ;  /* 0x0006a800010a7983 */ /* 0x002ee40000300800 */
[----:B------:R-:W3:Y:S02]  /*6ffc0*/  LDL.LU R11, [R1+0x6ac] ;  /* 0x0006ac00010b7983 */ /* 0x000ee40000300800 */
[----:B---3--:R-:W-:Y:S01]  /*6ffd0*/  STL.64 [R1+0x4118], R10 ;  /* 0x0041180a01007387 */ /* 0x008fe20000100a00 */
[----:B--2---:R-:W-:Y:S02]  /*6ffe0*/  STL.64 [R1+0x4110], R8 ;  /* 0x0041100801007387 */ /* 0x004fe40000100a00 */
[----:B------:R-:W2:Y:S02]  /*6fff0*/  LDL.LU R36, [R1+0x6c0] ;  /* 0x0006c00001247983 */ /* 0x000ea40000300800 */
        /* <DEDUP_REMOVED lines=12> */
[----:B--2---:R-:W-:Y:S03]  /*700c0*/  STL.64 [R1+0x4120], R36 ;  /* 0x0041202401007387 */ /* 0x004fe60000100a00 */
[----:B0-----:R-:W2:Y:S04]  /*700d0*/  LDL.64 R38, [R1+0x128] ;  /* 0x0001280001267983 */ /* 0x001ea80000100a00 */
[----:B--2---:R0:W-:Y:S01]  /*700e0*/  STL.64 [R1+0x4140], R38 ;  /* 0x0041402601007387 */ /* 0x0041e20000100a00 */
[----:B------:R-:W2:Y:S02]  /*700f0*/  LDL.LU R8, [R1+0x6d0] ;  /* 0x0006d00001087983 */ /* 0x000ea40000300800 */
[----:B------:R-:W2:Y:S02]  /*70100*/  LDL.LU R9, [R1+0x6d4] ;  /* 0x0006d40001097983 */ /* 0x000ea40000300800 */
[----:B------:R-:W3:Y:S01]  /*70110*/  LDL.LU R10, [R1+0x6d8] ;  /* 0x0006d800010a7983 */ /* 0x000ee20000300800 */
[----:B------:R-:W3:Y:S01]  /*70120*/  LDL.LU R11, [R1+0x6dc] ;  /* 0x0006dc00010b7983 */ /* 0x000ee20000300800 */
[----:B------:R-:W2:Y:S02]  /*70130*/  LDL.LU R48, [R1+0x720] ;  /* 0x0007200001307983 */ /* 0x000ea40000300800 */
[----:B------:R-:W4:Y:S02]  /*70140*/  LDL.LU R49, [R1+0x724] ;  /* 0x0007240001317983 */ /* 0x000f240000300800 */
[----:B------:R-:W4:Y:S01]  /*70150*/  LDL.LU R50, [R1+0x728] ;  /* 0x0007280001327983 */ /* 0x000f220000300800 */
[----:B------:R-:W4:Y:S04]  /*70160*/  LDL.LU R51, [R1+0x72c] ;  /* 0x00072c0001337983 */ /* 0x000f280000300800 */
[----:B0-----:R-:W4:Y:S04]  /*70170*/  LDL.64 R38, [R1+0x138] ;  /* 0x0001380001267983 */ /* 0x001f280000100a00 */
[----:B---3--:R-:W-:Y:S01]  /*70180*/  STL.64 [R1+0x4138], R10 ;  /* 0x0041380a01007387 */ /* 0x008fe20000100a00 */
[----:B--2---:R0:W-:Y:S03]  /*70190*/  STL.64 [R1+0x4130], R8 ;  /* 0x0041300801007387 */ /* 0x0041e60000100a00 */
[----:B0-----:R-:W2:Y:S01]  /*701a0*/  LDL.LU R8, [R1+0x6e0] ;  /* 0x0006e00001087983 */ /* 0x001ea20000300800 */
[----:B------:R-:W2:Y:S02]  /*701b0*/  LDL.LU R9, [R1+0x6e4] ;  /* 0x0006e40001097983 */ /* 0x000ea40000300800 */
[----:B------:R-:W3:Y:S02]  /*701c0*/  LDL.LU R10, [R1+0x6e8] ;  /* 0x0006e800010a7983 */ /* 0x000ee40000300800 */
[----:B------:R-:W3:Y:S01]  /*701d0*/  LDL.LU R11, [R1+0x6ec] ;  /* 0x0006ec00010b7983 */ /* 0x000ee20000300800 */
[C---:B----4-:R-:W-:Y:S08]  /*701e0*/  HMMA.16816.F32 R44, R40.reuse, R34, R44 ;  /* 0x00000022282c723c */ /* 0x050ff0000000182c */
[----:B------:R-:W-:Y:S01]  /*701f0*/  HMMA.16816.F32 R48, R40, R14, R48 ;  /* 0x0000000e2830723c */ /* 0x000fe20000001830 */
        /* <DEDUP_REMOVED lines=16> */
[----:B------:R-:W-:Y:S02]  /*70300*/  STL.64 [R1+0x440], R44 ;  /* 0x0004402c01007387 */ /* 0x000fe40000100a00 */
[----:B------:R-:W-:Y:S02]  /*70310*/  STL.64 [R1+0x448], R46 ;  /* 0x0004482e01007387 */ /* 0x000fe40000100a00 */
[----:B------:R-:W0:Y:S04]  /*70320*/  LDSM.16.MT88.4 R44, [R29+0x5000] ;  /* 0x005000001d2c783b */ /* 0x000e280000004200 */
[----:B0-----:R-:W-:Y:S01]  /*70330*/  STL.64 [R1+0x4008], R46 ;  /* 0x0040082e01007387 */ /* 0x001fe20000100a00 */
[----:B------:R0:W-:Y:S03]  /*70340*/  STL.64 [R1+0x4000], R44 ;  /* 0x0040002c01007387 */ /* 0x0001e60000100a00 */
[----:B0-----:R-:W3:Y:S01]  /*70350*/  LDL.LU R44, [R1+0x710] ;  /* 0x00071000012c7983 */ /* 0x001ee20000300800 */
[----:B------:R-:W3:Y:S02]  /*70360*/  LDL.LU R45, [R1+0x714] ;  /* 0x00071400012d7983 */ /* 0x000ee40000300800 */
[----:B------:R-:W3:Y:S02]  /*70370*/  LDL.LU R46, [R1+0x718] ;  /* 0x00071800012e7983 */ /* 0x000ee40000300800 */
[----:B------:R-:W3:Y:S01]  /*70380*/  LDL.LU R47, [R1+0x71c] ;  /* 0x00071c00012f7983 */ /* 0x000ee20000300800 */
[----:B------:R-:W-:Y:S01]  /*70390*/  STL.64 [R1+0xa50], R48 ;  /* 0x000a503001007387 */ /* 0x000fe20000100a00 */
[----:B------:R0:W-:Y:S03]  /*703a0*/  STL.64 [R1+0xa58], R50 ;  /* 0x000a583201007387 */ /* 0x0001e60000100a00 */
[----:B0-----:R-:W3:Y:S01]  /*703b0*/  LDL.LU.64 R50, [R1+0x4158] ;  /* 0x0041580001327983 */ /* 0x001ee20000300a00 */
[----:B------:R-:W-:-:S02]  /*703c0*/  IMAD.MOV.U32 R2, RZ, RZ, R38 ;  /* 0x000000ffff027224 */ /* 0x000fc400078e0026 */
[----:B------:R-:W-:Y:S01]  /*703d0*/  IMAD.MOV.U32 R0, RZ, RZ, R39 ;  /* 0x000000ffff007224 */ /* 0x000fe200078e0027 */
[C---:B--2---:R-:W-:Y:S08]  /*703e0*/  HMMA.16816.F32 R8, R40.reuse, R38, R8 ;  /* 0x000000262808723c */ /* 0x044ff00000001808 */
        /* <DEDUP_REMOVED lines=8> */
[----:B------:R0:W-:Y:S01]  /*70470*/  STL.64 [R1+0xa30], R44 ;  /* 0x000a302c01007387 */ /* 0x0001e20000100a00 */
[----:B------:R1:W-:Y:S02]  /*70480*/  STL.64 [R1+0xa38], R46 ;  /* 0x000a382e01007387 */ /* 0x0003e40000100a00 */
[----:B------:R-:W2:Y:S02]  /*70490*/  LDL.LU R17, [R1+0x1c4] ;  /* 0x0001c40001117983 */ /* 0x000ea40000300800 */
[----:B------:R-:W2:Y:S01]  /*704a0*/  LDL.LU R18, [R1+0x1c8] ;  /* 0x0001c80001127983 */ /* 0x000ea20000300800 */
[----:B------:R-:W2:Y:S04]  /*704b0*/  LDL.LU R19, [R1+0x1cc] ;  /* 0x0001cc0001137983 */ /* 0x000ea80000300800 */
[----:B0-----:R-:W3:Y:S01]  /*704c0*/  LDL.LU R44, [R1+0x180] ;  /* 0x00018000012c7983 */ /* 0x001ee20000300800 */
[----:B------:R-:W3:Y:S02]  /*704d0*/  LDL.LU R45, [R1+0x184] ;  /* 0x00018400012d7983 */ /* 0x000ee40000300800 */
[----:B-1----:R-:W3:Y:S02]  /*704e0*/  LDL.LU R46, [R1+0x188] ;  /* 0x00018800012e7983 */ /* 0x002ee40000300800 */
[----:B------:R-:W3:Y:S01]  /*704f0*/  LDL.LU R47, [R1+0x18c] ;  /* 0x00018c00012f7983 */ /* 0x000ee20000300800 */
        /* <DEDUP_REMOVED lines=11> */
[----:B0-----:R-:W2:Y:S01]  /*705b0*/  LDL.LU.64 R10, [R1+0x4138] ;  /* 0x00413800010a7983 */ /* 0x001ea20000300a00 */
[----:B------:R-:W2:Y:S02]  /*705c0*/  LDL.LU.64 R8, [R1+0x4130] ;  /* 0x0041300001087983 */ /* 0x000ea40000300a00 */
[----:B------:R-:W4:Y:S02]  /*705d0*/  LDL.LU.64 R38, [R1+0x4128] ;  /* 0x0041280001267983 */ /* 0x000f240000300a00 */
[----:B------:R-:W4:Y:S02]  /*705e0*/  LDL.LU.64 R36, [R1+0x4120] ;  /* 0x0041200001247983 */ /* 0x000f240000300a00 */
[----:B------:R-:W-:-:S02]  /*705f0*/  IMAD.MOV.U32 R33, RZ, RZ, R54 ;  /* 0x000000ffff217224 */ /* 0x000fc400078e0036 */
[----:B------:R-:W-:Y:S01]  /*70600*/  IMAD.MOV.U32 R32, RZ, RZ, R55 ;  /* 0x000000ffff207224 */ /* 0x000fe200078e0037 */
[C---:B--2---:R-:W-:Y:S08]  /*70610*/  HMMA.16816.F32 R8, R40.reuse, R54, R8 ;  /* 0x000000362808723c */ /* 0x044ff00000001808 */
[----:B----4-:R-:W-:Y:S11]  /*70620*/  HMMA.16816.F32 R36, R40, R26, R36 ;  /* 0x0000001a2824723c */ /* 0x010ff60000001824 */
[----:B------:R-:W-:Y:S04]  /*70630*/  @!UPT UIADD3 URZ, URZ, URZ, URZ ;  /* 0x0000003f3f3ff290 */ /* 0x000fe8000fffe03f */
[----:B------:R-:W-:Y:S01]  /*70640*/  STL.64 [R1+0xa00], R8 ;  /* 0x000a000801007387 */ /* 0x000fe20000100a00 */
[----:B------:R0:W-:Y:S03]  /*70650*/  STL.64 [R1+0xa08], R10 ;  /* 0x000a080a01007387 */ /* 0x0001e60000100a00 */
[----:B0-----:R-:W2:Y:S01]  /*70660*/  LDL.LU.64 R10, [R1+0x4118] ;  /* 0x00411800010a7983 */ /* 0x001ea20000300a00 */
[----:B------:R-:W2:Y:S02]  /*70670*/  LDL.LU.64 R8, [R1+0x4110] ;  /* 0x0041100001087983 */ /* 0x000ea40000300a00 */
[----:B------:R-:W2:Y:S02]  /*70680*/  LDL.LU.64 R54, [R1+0x4108] ;  /* 0x0041080001367983 */ /* 0x000ea40000300a00 */
[----:B------:R-:W-:Y:S01]  /*70690*/  STL.64 [R1+0x9f0], R36 ;  /* 0x0009f02401007387 */ /* 0x000fe20000100a00 */
[----:B------:R0:W-:Y:S04]  /*706a0*/  STL.64 [R1+0x9f8], R38 ;  /* 0x0009f82601007387 */ /* 0x0001e80000100a00 */
[----:B0-----:R-:W4:Y:S01]  /*706b0*/  LDL.LU.64 R38, [R1+0x4100] ;  /* 0x0041000001267983 */ /* 0x001f220000300a00 */
[----:B------:R-:W-:-:S02]  /*706c0*/  IMAD.MOV.U32 R37, RZ, RZ, R26 ;  /* 0x000000ffff257224 */ /* 0x000fc400078e001a */
[----:B------:R-:W-:Y:S02]  /*706d0*/  IMAD.MOV.U32 R36, RZ, RZ, R27 ;  /* 0x000000ffff247224 */ /* 0x000fe400078e001b */
[----:B------:R-:W3:Y:S01]  /*706e0*/  LDL.LU.64 R26, [R1+0x40f8] ;  /* 0x0040f800011a7983 */ /* 0x000ee20000300a00 */
[----:B------:R-:W3:Y:S01]  /*706f0*/  LDL.LU.64 R24, [R1+0x40f0] ;  /* 0x0040f00001187983 */ /* 0x000ee20000300a00 */
        /* <DEDUP_REMOVED lines=8> */
[----:B------:R-:W-:Y:S02]  /*70780*/  STL.64 [R1+0x4040], R38 ;  /* 0x0040402601007387 */ /* 0x000fe40000100a00 */
[----:B------:R-:W2:Y:S01]  /*70790*/  LDL.LU.64 R10, [R1+0x40d8] ;  /* 0x0040d800010a7983 */ /* 0x000ea20000300a00 */
[----:B------:R-:W2:Y:S01]  /*707a0*/  LDL.LU.64 R8, [R1+0x40d0] ;  /* 0x0040d00001087983 */ /* 0x000ea20000300a00 */
[----:B------:R-:W-:Y:S02]  /*707b0*/  STL.64 [R1+0x9d0], R52 ;  /* 0x0009d03401007387 */ /* 0x000fe40000100a00 */
[----:B------:R0:W-:Y:S02]  /*707c0*/  STL.64 [R1+0x9d8], R54 ;  /* 0x0009d83601007387 */ /* 0x0001e40000100a00 */
[----:B0-----:R-:W2:Y:S01]  /*707d0*/  LDL.LU.64 R54, [R1+0x40c8] ;  /* 0x0040c80001367983 */ /* 0x001ea20000300a00 */
[----:B------:R-:W3:Y:S01]  /*707e0*/  LDL.LU R52, [R1+0x40c0] ;  /* 0x0040c00001347983 */ /* 0x000ee20000300800 */
[----:B--2---:R-:W-:Y:S02]  /*707f0*/  HMMA.16816.F32 R40, R40, R54, R4 ;  /* 0x000000362828723c */ /* 0x004fe40000001804 */
[----:B------:R-:W2:Y:S01]  /*70800*/  LDL.LU.64 R6, [R1+0x40b8] ;  /* 0x0040b80001067983 */ /* 0x000ea20000300a00 */
[----:B------:R-:W2:Y:S11]  /*70810*/  LDL.LU.64 R4, [R1+0x40b0] ;  /* 0x0040b00001047983 */ /* 0x000eb60000300a00 */
[----:B------:R-:W-:Y:S09]  /*70820*/  @!UPT UIADD3 URZ, URZ, URZ, URZ ;  /* 0x0000003f3f3ff290 */ /* 0x000ff2000fffe03f */
[----:B------:R0:W-:Y:S01]  /*70830*/  STL.64 [R1+0x430], R40 ;  /* 0x0004302801007387 */ /* 0x0001e20000100a00 */
[----:B------:R1:W-:Y:S03]  /*70840*/  STL.64 [R1+0x438], R42 ;  /* 0x0004382a01007387 */ /* 0x0003e60000100a00 */
[----:B0-----:R-:W4:Y:S01]  /*70850*/  LDL.LU R40, [R1+0x190] ;  /* 0x0001900001287983 */ /* 0x001f220000300800 */
[----:B------:R-:W4:Y:S02]  /*70860*/  LDL.LU R41, [R1+0x194] ;  /* 0x0001940001297983 */ /* 0x000f240000300800 */
[----:B-1----:R-:W4:Y:S02]  /*70870*/  LDL.LU R42, [R1+0x198] ;  /* 0x00019800012a7983 */ /* 0x002f240000300800 */
[----:B------:R-:W4:Y:S01]  /*70880*/  LDL.LU R43, [R1+0x19c] ;  /* 0x00019c00012b7983 */ /* 0x000f220000300800 */
[----:B------:R-:W-:Y:S01]  /*70890*/  STL.64 [R1+0x4018], R54 ;  /* 0x0040183601007387 */ /* 0x000fe20000100a00 */
[----:B---3--:R0:W-:Y:S03]  /*708a0*/  STL [R1+0x4010], R52 ;  /* 0x0040103401007387 */ /* 0x0081e60000100800 */
[----:B0-----:R-:W3:Y:S01]  /*708b0*/  LDL.LU R52, [R1+0x1a0] ;  /* 0x0001a00001347983 */ /* 0x001ee20000300800 */
[----:B------:R-:W3:Y:S02]  /*708c0*/  LDL.LU R53, [R1+0x1a4] ;  /* 0x0001a40001357983 */ /* 0x000ee40000300800 */
[----:B------:R-:W3:Y:S02]  /*708d0*/  LDL.LU R54, [R1+0x1a8] ;  /* 0x0001a80001367983 */ /* 0x000ee40000300800 */
        /* <DEDUP_REMOVED lines=16> */
[C---:B--2---:R-:W-:Y:S01]  /*709e0*/  HMMA.16816.F32 R8, R4.reuse, R18, R8 ;  /* 0x000000120408723c */ /* 0x044fe20000001808 */
[----:B------:R-:W-:Y:S01]  /*709f0*/  STL.64 [R1+0x3ff8], R18 ;  /* 0x003ff81201007387 */ /* 0x000fe20000100a00 */
[----:B------:R-:W-:Y:S11]  /*70a00*/  STL.64 [R1+0x3ff0], R16 ;  /* 0x003ff01001007387 */ /* 0x000ff60000100a00 */
[----:B------:R-:W-:Y:S10]  /*70a10*/  @!UPT UIADD3 URZ, URZ, URZ, URZ ;  /* 0x0000003f3f3ff290 */ /* 0x000ff4000fffe03f */
[----:B------:R-:W-:Y:S01]  /*70a20*/  STL.64 [R1+0x1c0], R8 ;  /* 0x0001c00801007387 */ /* 0x000fe20000100a00 */
[----:B------:R3:W-:Y:S02]  /*70a30*/  STL.64 [R1+0x1c8], R10 ;  /* 0x0001c80a01007387 */ /* 0x0007e40000100a00 */
[C---:B---3--:R-:W-:Y:S01]  /*70a40*/  HMMA.16816.F32 R8, R4.reuse, R22, R52 ;  /* 0x000000160408723c */ /* 0x048fe20000001834 */
[----:B------:R-:W-:Y:S01]  /*70a50*/  STL.64 [R1+0x4038], R22 ;  /* 0x0040381601007387 */ /* 0x000fe20000100a00 */
[----:B----4-:R-:W-:Y:S11]  /*70a60*/  STL.64 [R1+0x4030], R20 ;  /* 0x0040301401007387 */ /* 0x010ff60000100a00 */
[----:B------:R-:W-:Y:S10]  /*70a70*/  @!UPT UIADD3 URZ, URZ, URZ, URZ ;  /* 0x0000003f3f3ff290 */ /* 0x000ff4000fffe03f */
[----:B------:R-:W-:Y:S01]  /*70a80*/  STL.64 [R1+0x1b0], R8 ;  /* 0x0001b00801007387 */ /* 0x000fe20000100a00 */
[----:B------:R0:W-:Y:S02]  /*70a90*/  STL.64 [R1+0x1b8], R10 ;  /* 0x0001b80a01007387 */ /* 0x0001e40000100a00 */
[----:B------:R-:W2:Y:S01]  /*70aa0*/  LDL R49, [R1+0x2f68] ;  /* 0x002f680001317983 */ /* 0x000ea20000100800 */
[C---:B0-----:R-:W-:Y:S01]  /*70ab0*/  HMMA.16816.F32 R8, R4.reuse, R26, R40 ;  /* 0x0000001a0408723c */ /* 0x041fe20000001828 */
[----:B------:R-:W-:Y:S01]  /*70ac0*/  STL.64 [R1+0x4050], R26 ;  /* 0x0040501a01007387 */ /* 0x000fe20000100a00 */
[----:B------:R-:W-:Y:S11]  /*70ad0*/  STL.64 [R1+0x4048], R24 ;  /* 0x0040481801007387 */ /* 0x000ff60000100a00 */
[----:B------:R-:W-:Y:S10]  /*70ae0*/  @!UPT UIADD3 URZ, URZ, URZ, URZ ;  /* 0x0000003f3f3ff290 */ /* 0x000ff4000fffe03f */
[----:B------:R-:W-:Y:S01]  /*70af0*/  STL.64 [R1+0x1a0], R8 ;  /* 0x0001a00801007387 */ /* 0x000fe20000100a00 */
[----:B------:R0:W-:Y:S02]  /*70b00*/  STL.64 [R1+0x1a8], R10 ;  /* 0x0001a80a01007387 */ /* 0x0001e40000100a00 */
[----:B0-----:R-:W-:Y:S01]  /*70b10*/  HMMA.16816.F32 R8, R4, R30, R44 ;  /* 0x0000001e0408723c */ /* 0x001fe2000000182c */
[----:B------:R0:W-:Y:S01]  /*70b20*/  STL.64 [R1+0x4060], R30 ;  /* 0x0040601e01007387 */ /* 0x0001e20000100a00 */
[----:B------:R-:W-:Y:S11]  /*70b30*/  STL [R1+0x4058], R29 ;  /* 0x0040581d01007387 */ /* 0x000ff60000100800 */
[----:B------:R-:W-:Y:S10]  /*70b40*/  @!UPT UIADD3 URZ, URZ, URZ, URZ ;  /* 0x0000003f3f3ff290 */ /* 0x000ff4000fffe03f */
[----:B------:R-:W-:Y:S01]  /*70b50*/  STL.64 [R1+0x190], R8 ;  /* 0x0001900801007387 */ /* 0x000fe20000100a00 */
[----:B------:R-:W-:Y:S02]  /*70b60*/  STL.64 [R1+0x198], R10 ;  /* 0x0001980a01007387 */ /* 0x000fe40000100a00 */
[----:B------:R1:W-:Y:S02]  /*70b70*/  STL.64 [R1+0x4068], R38 ;  /* 0x0040682601007387 */ /* 0x0003e40000100a00 */
[----:B------:R-:W3:Y:S01]  /*70b80*/  LDL.LU R24, [R1+0x80] ;  /* 0x0000800001187983 */ /* 0x000ee20000300800 */
[----:B------:R-:W3:Y:S01]  /*70b90*/  LDL.LU R25, [R1+0x84] ;  /* 0x0000840001197983 */ /* 0x000ee20000300800 */
[----:B------:R-:W4:Y:S02]  /*70ba0*/  LDL.LU R26, [R1+0x88] ;  /* 0x00008800011a7983 */ /* 0x000f240000300800 */
[----:B------:R-:W4:Y:S02]  /*70bb0*/  LDL.LU R27, [R1+0x8c] ;  /* 0x00008c00011b7983 */ /* 0x000f240000300800 */
[----:B0-----:R-:W-:-:S02]  /*70bc0*/  IMAD.MOV.U32 R30, RZ, RZ, R33 ;  /* 0x000000ffff1e7224 */ /* 0x001fc400078e0021 */
[----:B------:R-:W-:Y:S01]  /*70bd0*/  IMAD.MOV.U32 R31, RZ, RZ, R32 ;  /* 0x000000ffff1f7224 */ /* 0x000fe200078e0020 */
[----:B----4-:R0:W-:Y:S01]  /*70be0*/  STL.64 [R1+0x4078], R26 ;  /* 0x0040781a01007387 */ /* 0x0101e20000100a00 */
[----:B---3--:R-:W-:Y:S02]  /*70bf0*/  STL.64 [R1+0x4070], R24 ;  /* 0x0040701801007387 */ /* 0x008fe40000100a00 */
[----:B------:R-:W3:Y:S02]  /*70c00*/  LDL.LU R44, [R1+0x160] ;  /* 0x00016000012c7983 */ /* 0x000ee40000300800 */
[----:B------:R-:W3:Y:S01]  /*70c10*/  LDL.LU R45, [R1+0x164] ;  /* 0x00016400012d7983 */ /* 0x000ee20000300800 */
[----:B------:R-:W3:Y:S01]  /*70c20*/  LDL.LU R46, [R1+0x168] ;  /* 0x00016800012e7983 */ /* 0x000ee20000300800 */
[----:B------:R-:W3:Y:S02]  /*70c30*/  LDL.LU R47, [R1+0x16c] ;  /* 0x00016c00012f7983 */ /* 0x000ee40000300800 */
[----:B------:R-:W4:Y:S02]  /*70c40*/  LDL.LU R52, [R1+0x170] ;  /* 0x0001700001347983 */ /* 0x000f240000300800 */
[----:B------:R-:W4:Y:S01]  /*70c50*/  LDL.LU R53, [R1+0x174] ;  /* 0x0001740001357983 */ /* 0x000f220000300800 */
[----:B------:R-:W4:Y:S01]  /*70c60*/  LDL.LU R54, [R1+0x178] ;  /* 0x0001780001367983 */ /* 0x000f220000300800 */
[----:B------:R-:W4:Y:S02]  /*70c70*/  LDL.LU R55, [R1+0x17c] ;  /* 0x00017c0001377983 */ /* 0x000f240000300800 */
[----:B------:R0:W-:Y:S02]  /*70c80*/  STL.64 [R1+0x4080], R30 ;  /* 0x0040801e01007387 */ /* 0x0001e40000100a00 */
[----:B------:R-:W2:Y:S01]  /*70c90*/  LDL.LU R36, [R1+0x90] ;  /* 0x0000900001247983 */ /* 0x000ea20000300800 */
[----:B------:R-:W2:Y:S01]  /*70ca0*/  LDL.LU R37, [R1+0x94] ;  /* 0x0000940001257983 */ /* 0x000ea20000300800 */
[----:B-1----:R-:W2:Y:S02]  /*70cb0*/  LDL.LU R38, [R1+0x98] ;  /* 0x0000980001267983 */ /* 0x002ea40000300800 */
[----:B------:R-:W2:Y:S02]  /*70cc0*/  LDL.LU R39, [R1+0x9c] ;  /* 0x00009c0001277983 */ /* 0x000ea40000300800 */
        /* <DEDUP_REMOVED lines=8> */
[----:B0-----:R-:W-:-:S02]  /*70d50*/  IMAD.MOV.U32 R26, RZ, RZ, R28 ;  /* 0x000000ffff1a7224 */ /* 0x001fc400078e001c */
[----:B------:R-:W-:Y:S01]  /*70d60*/  IMAD.MOV.U32 R27, RZ, RZ, R3 ;  /* 0x000000ffff1b7224 */ /* 0x000fe200078e0003 */
[----:B--2---:R-:W-:Y:S01]  /*70d70*/  STL.64 [R1+0x4090], R38 ;  /* 0x0040902601007387 */ /* 0x004fe20000100a00 */
[----:B------:R-:W-:Y:S03]  /*70d80*/  STL.64 [R1+0x4088], R36 ;  /* 0x0040882401007387 */ /* 0x000fe60000100a00 */
[----:B------:R0:W-:Y:S02]  /*70d90*/  STL.64 [R1+0x4098], R26 ;  /* 0x0040981a01007387 */ /* 0x0001e40000100a00 */
[----:B------:R-:W2:Y:S01]  /*70da0*/  LDL.LU R28, [R1+0xa0] ;  /* 0x0000a000011c7983 */ /* 0x000ea20000300800 */
[----:B------:R-:W2:Y:S01]  /*70db0*/  LDL.LU R29, [R1+0xa4] ;  /* 0x0000a400011d7983 */ /* 0x000ea20000300800 */
[----:B------:R-:W2:Y:S02]  /*70dc0*/  LDL.LU R30, [R1+0xa8] ;  /* 0x0000a800011e7983 */ /* 0x000ea40000300800 */
[----:B------:R-:W2:Y:S02]  /*70dd0*/  LDL.LU R31, [R1+0xac] ;  /* 0x0000ac00011f7983 */ /* 0x000ea40000300800 */
[----:B------:R-:W2:Y:S01]  /*70de0*/  LDL.LU R24, [R1+0xb0] ;  /* 0x0000b00001187983 */ /* 0x000ea20000300800 */
[----:B------:R-:W2:Y:S04]  /*70df0*/  LDL.LU R25, [R1+0xb4] ;  /* 0x0000b40001197983 */ /* 0x000ea80000300800 */
[----:B0-----:R-:W2:Y:S01]  /*70e00*/  LDL.LU R26, [R1+0xb8] ;  /* 0x0000b800011a7983 */ /* 0x001ea20000300800 */
[----:B------:R-:W2:Y:S01]  /*70e10*/  LDL.LU R27, [R1+0xbc] ;  /* 0x0000bc00011b7983 */ /* 0x000ea20000300800 */
[C---:B----4-:R-:W-:Y:S08]  /*70e20*/  HMMA.16816.F32 R52, R4.reuse, R34, R52 ;  /* 0x000000220434723c */ /* 0x050ff00000001834 */
[C---:B---3--:R-:W-:Y:S08]  /*70e30*/  HMMA.16816.F32 R44, R4.reuse, R14, R44 ;  /* 0x0000000e042c723c */ /* 0x048ff0000000182c */
[C---:B------:R-:W-:Y:S01]  /*70e40*/  HMMA.16816.F32 R16, R4.reuse, R50, R16 ;  /* 0x000000320410723c */ /* 0x040fe20000001810 */
[----:B------:R-:W3:Y:S01]  /*70e50*/  LDL.LU R20, [R1+0x70] ;  /* 0x0000700001147983 */ /* 0x000ee20000300800 */
[----:B------:R-:W3:Y:S02]  /*70e60*/  LDL.LU R21, [R1+0x74] ;  /* 0x0000740001157983 */ /* 0x000ee40000300800 */
[----:B------:R-:W3:Y:S02]  /*70e70*/  LDL.LU R22, [R1+0x78] ;  /* 0x0000780001167983 */ /* 0x000ee40000300800 */
[----:B------:R-:W3:Y:S01]  /*70e80*/  LDL.LU R23, [R1+0x7c] ;  /* 0x00007c0001177983 */ /* 0x000ee20000300800 */
[----:B------:R-:W4:Y:S04]  /*70e90*/  LDL.LU R8, [R1+0x580] ;  /* 0x0005800001087983 */ /* 0x000f280000300800 */
[----:B------:R-:W-:Y:S01]  /*70ea0*/  STL.64 [R1+0x180], R52 ;  /* 0x0001803401007387 */ /* 0x000fe20000100a00 */
[----:B------:R0:W-:Y:S03]  /*70eb0*/  STL.64 [R1+0x188], R54 ;  /* 0x0001883601007387 */ /* 0x0001e60000100a00 */
[----:B------:R1:W-:Y:S02]  /*70ec0*/  STL.64 [R1+0x700], R44 ;  /* 0x0007002c01007387 */ /* 0x0003e40000100a00 */
[----:B------:R1:W-:Y:S01]  /*70ed0*/  STL.64 [R1+0x708], R46 ;  /* 0x0007082e01007387 */ /* 0x0003e20000100a00 */
[----:B------:R-:W4:Y:S01]  /*70ee0*/  LDL.LU R9, [R1+0x584] ;  /* 0x0005840001097983 */ /* 0x000f220000300800 */
[----:B------:R-:W4:Y:S02]  /*70ef0*/  LDL.LU R10, [R1+0x588] ;  /* 0x00058800010a7983 */ /* 0x000f240000300800 */
[----:B------:R-:W4:Y:S01]  /*70f00*/  LDL.LU R11, [R1+0x58c] ;  /* 0x00058c00010b7983 */ /* 0x000f220000300800 */
[----:B0-----:R-:W4:Y:S01]  /*70f10*/  LDL.64 R54, [R1+0xe8] ;  /* 0x0000e80001367983 */ /* 0x001f220000100a00 */
[----:B-1----:R-:W3:Y:S02]  /*70f20*/  LDL.LU R44, [R1+0x60] ;  /* 0x00006000012c7983 */ /* 0x002ee40000300800 */
[----:B------:R-:W3:Y:S02]  /*70f30*/  LDL.LU R45, [R1+0x64] ;  /* 0x00006400012d7983 */ /* 0x000ee40000300800 */
[----:B------:R-:W3:Y:S01]  /*70f40*/  LDL.LU R46, [R1+0x68] ;  /* 0x00006800012e7983 */ /* 0x000ee20000300800 */
[----:B------:R-:W3:Y:S01]  /*70f50*/  LDL.LU R47, [R1+0x6c] ;  /* 0x00006c00012f7983 */ /* 0x000ee20000300800 */
[----:B------:R-:W-:Y:S02]  /*70f60*/  STL.64 [R1+0x6f0], R16 ;  /* 0x0006f01001007387 */ /* 0x000fe40000100a00 */
[----:B------:R0:W-:Y:S02]  /*70f70*/  STL.64 [R1+0x6f8], R18 ;  /* 0x0006f81201007387 */ /* 0x0001e40000100a00 */
[----:B0-----:R-:W-:Y:S01]  /*70f80*/  HMMA.16816.F32 R16, R4, R58, R40 ;  /* 0x0000003a0410723c */ /* 0x001fe20000001828 */
[----:B------:R-:W3:Y:S01]  /*70f90*/  LDL.LU R40, [R1+0x330] ;  /* 0x0003300001287983 */ /* 0x000ee20000300800 */
[----:B------:R-:W-:-:S02]  /*70fa0*/  IMAD.MOV.U32 R38, RZ, RZ, R2 ;  /* 0x000000ffff267224 */ /* 0x000fc400078e0002 */
[----:B------:R-:W-:Y:S11]  /*70fb0*/  IMAD.MOV.U32 R39, RZ, RZ, R0 ;  /* 0x000000ffff277224 */ /* 0x000ff600078e0000 */
[----:B------:R-:W-:Y:S08]  /*70fc0*/  @!UPT UIADD3 URZ, URZ, URZ, URZ ;  /* 0x0000003f3f3ff290 */ /* 0x000ff0000fffe03f */
[----:B------:R0:W-:Y:S01]  /*70fd0*/  STL.64 [R1+0x6e0], R16 ;  /* 0x0006e01001007387 */ /* 0x0001e20000100a00 */
[----:B------:R1:W-:Y:S02]  /*70fe0*/  STL.64 [R1+0x6e8], R18 ;  /* 0x0006e81201007387 */ /* 0x0003e40000100a00 */
[----:B------:R-:W3:Y:S02]  /*70ff0*/  LDL.LU R41, [R1+0x334] ;  /* 0x0003340001297983 */ /* 0x000ee40000300800 */
[----:B------:R-:W3:Y:S01]  /*71000*/  LDL.LU R42, [R1+0x338] ;  /* 0x00033800012a7983 */ /* 0x000ee20000300800 */
[----:B------:R-:W3:Y:S04]  /*71010*/  LDL.LU R43, [R1+0x33c] ;  /* 0x00033c00012b7983 */ /* 0x000ee80000300800 */
[----:B0-----:R-:W3:Y:S01]  /*71020*/  LDL.LU R16, [R1+0x390] ;  /* 0x0003900001107983 */ /* 0x001ee20000300800 */
[----:B------:R-:W3:Y:S02]  /*71030*/  LDL.LU R17, [R1+0x394] ;  /* 0x0003940001117983 */ /* 0x000ee40000300800 */
[----:B-1----:R-:W3:Y:S02]  /*71040*/  LDL.LU R18, [R1+0x398] ;  /* 0x0003980001127983 */ /* 0x002ee40000300800 */
[----:B------:R-:W3:Y:S01]  /*71050*/  LDL.LU R19, [R1+0x39c] ;  /* 0x00039c0001137983 */ /* 0x000ee20000300800 */
[----:B------:R0:W-:Y:S01]  /*71060*/  STL.64 [R1+0x3fe8], R58 ;  /* 0x003fe83a01007387 */ /* 0x0001e20000100a00 */
[----:B------:R-:W3:Y:S02]  /*71070*/  LDL.LU R56, [R1+0x340] ;  /* 0x0003400001387983 */ /* 0x000ee40000300800 */
[----:B------:R-:W3:Y:S01]  /*71080*/  LDL.LU R57, [R1+0x344] ;  /* 0x0003440001397983 */ /* 0x000ee20000300800 */
[----:B0-----:R-:W3:Y:S01]  /*71090*/  LDL.LU R58, [R1+0x348] ;  /* 0x00034800013a7983 */ /* 0x001ee20000300800 */
[----:B------:R-:W3:Y:S01]  /*710a0*/  LDL.LU R59, [R1+0x34c] ;  /* 0x00034c00013b7983 */ /* 0x000ee20000300800 */
        /* <DEDUP_REMOVED lines=15> */
[----:B------:R-:W2:Y:S11]  /*711a0*/  LDL.LU.64 R38, [R1+0x4068] ;  /* 0x0040680001267983 */ /* 0x000eb60000300a00 */
[----:B------:R-:W-:Y:S10]  /*711b0*/  @!UPT UIADD3 URZ, URZ, URZ, URZ ;  /* 0x0000003f3f3ff290 */ /* 0x000ff4000fffe03f */
[----:B------:R-:W-:Y:S01]  /*711c0*/  STL.64 [R1+0x600], R28 ;  /* 0x0006001c01007387 */ /* 0x000fe20000100a00 */
[----:B------:R0:W-:Y:S03]  /*711d0*/  STL.64 [R1+0x608], R30 ;  /* 0x0006081e01007387 */ /* 0x0001e60000100a00 */
[----:B0-----:R-:W3:Y:S01]  /*711e0*/  LDL.LU.64 R30, [R1+0x4060] ;  /* 0x00406000011e7983 */ /* 0x001ee20000300a00 */
[----:B------:R-:W3:Y:S01]  /*711f0*/  LDL.LU R29, [R1+0x4058] ;  /* 0x00405800011d7983 */ /* 0x000ee20000300800 */
[C---:B--2---:R-:W-:Y:S02]  /*71200*/  HMMA.16816.F32 R36, R4.reuse, R38, R24 ;  /* 0x000000260424723c */ /* 0x044fe40000001818 */
[----:B------:R-:W2:Y:S01]  /*71210*/  LDL.LU.64 R26, [R1+0x4050] ;  /* 0x00405000011a7983 */ /* 0x000ea20000300a00 */
[----:B------:R-:W2:Y:S11]  /*71220*/  LDL.LU.64 R24, [R1+0x4048] ;  /* 0x0040480001187983 */ /* 0x000eb60000300a00 */
[----:B------:R-:W-:Y:S09]  /*71230*/  @!UPT UIADD3 URZ, URZ, URZ, URZ ;  /* 0x0000003f3f3ff290 */ /* 0x000ff2000fffe03f */
[----:B------:R-:W-:Y:S01]  /*71240*/  STL.64 [R1+0x5f0], R36 ;  /* 0x0005f02401007387 */ /* 0x000fe20000100a00 */
[----:B------:R0:W-:Y:S03]  /*71250*/  STL.64 [R1+0x5f8], R38 ;  /* 0x0005f82601007387 */ /* 0x0001e60000100a00 */
[----:B0-----:R-:W2:Y:S01]  /*71260*/  LDL.LU.64 R38, [R1+0x4040] ;  /* 0x0040400001267983 */ /* 0x001ea20000300a00 */
[----:B----4-:R-:W-:Y:S01]  /*71270*/  HMMA.16816.F32 R8, R4, R54, R8 ;  /* 0x000000360408723c */ /* 0x010fe20000001808 */
[----:B------:R-:W-:Y:S02]  /*71280*/  IMAD.MOV.U32 R2, RZ, RZ, R54 ;  /* 0x000000ffff027224 */ /* 0x000fe400078e0036 */
[----:B------:R-:W-:-:S05]  /*71290*/  IMAD.MOV.U32 R0, RZ, RZ, R55 ;  /* 0x000000ffff007224 */ /* 0x000fca00078e0037 */
[C---:B--2---:R-:W-:Y:S01]  /*712a0*/  HMMA.16816.F32 R36, R4.reuse, R38, R20 ;  /* 0x000000260424723c */ /* 0x044fe20000001814 */
[----:B------:R-:W2:Y:S01]  /*712b0*/  LDL.LU.64 R22, [R1+0x4038] ;  /* 0x0040380001167983 */ /* 0x000ea20000300a00 */
[----:B------:R-:W4:Y:S11]  /*712c0*/  LDL.LU.64 R20, [R1+0x4030] ;  /* 0x0040300001147983 */ /* 0x000f360000300a00 */
[----:B------:R-:W-:Y:S10]  /*712d0*/  @!UPT UIADD3 URZ, URZ, URZ, URZ ;  /* 0x0000003f3f3ff290 */ /* 0x000ff4000fffe03f */
[----:B------:R-:W-:Y:S01]  /*712e0*/  STL.64 [R1+0x5e0], R36 ;  /* 0x0005e02401007387 */ /* 0x000fe20000100a00 */
[----:B------:R-:W-:Y:S02]  /*712f0*/  STL.64 [R1+0x5e8], R38 ;  /* 0x0005e82601007387 */ /* 0x000fe40000100a00 */
[----:B---3--:R-:W0:Y:S02]  /*71300*/  LDSM.16.MT88.4 R36, [R29+0x5080] ;  /* 0x005080001d24783b */ /* 0x008e240000004200 */
[----:B0-----:R-:W-:Y:S02]  /*71310*/  STL.64 [R1+0x3f68], R38 ;  /* 0x003f682601007387 */ /* 0x001fe40000100a00 */
[----:B------:R0:W-:Y:S02]  /*71320*/  STL.64 [R1+0x3f60], R36 ;  /* 0x003f602401007387 */ /* 0x0001e40000100a00 */
[----:B0-----:R-:W3:Y:S01]  /*71330*/  LDL.LU R36, [R1+0x350] ;  /* 0x0003500001247983 */ /* 0x001ee20000300800 */
[----:B------:R-:W3:Y:S02]  /*71340*/  LDL.LU R37, [R1+0x354] ;  /* 0x0003540001257983 */ /* 0x000ee40000300800 */
[----:B------:R-:W3:Y:S02]  /*71350*/  LDL.LU R38, [R1+0x358] ;  /* 0x0003580001267983 */ /* 0x000ee40000300800 */
[----:B------:R-:W3:Y:S01]  /*71360*/  LDL.LU R39, [R1+0x35c] ;  /* 0x00035c0001277983 */ /* 0x000ee20000300800 */
[----:B------:R-:W-:Y:S01]  /*71370*/  STL.64 [R1+0x5d0], R8 ;  /* 0x0005d00801007387 */ /* 0x000fe20000100a00 */
[----:B------:R0:W-:Y:S03]  /*71380*/  STL.64 [R1+0x5d8], R10 ;  /* 0x0005d80a01007387 */ /* 0x0001e60000100a00 */
[----:B0-----:R-:W2:Y:S01]  /*71390*/  LDL.LU.64 R10, [R1+0x4028] ;  /* 0x00402800010a7983 */ /* 0x001ea20000300a00 */
[----:B------:R-:W2:Y:S02]  /*713a0*/  LDL.LU.64 R8, [R1+0x4020] ;  /* 0x0040200001087983 */ /* 0x000ea40000300a00 */
[----:B------:R-:W2:Y:S02]  /*713b0*/  LDL.LU.64 R54, [R1+0x4018] ;  /* 0x0040180001367983 */ /* 0x000ea40000300a00 */
[----:B------:R-:W3:Y:S01]  /*713c0*/  LDL.LU R52, [R1+0x4010] ;  /* 0x0040100001347983 */ /* 0x000ee20000300800 */
[----:B--2---:R-:W-:Y:S01]  /*713d0*/  HMMA.16816.F32 R4, R4, R54, R44 ;  /* 0x000000360404723c */ /* 0x004fe2000000182c */
        /* <DEDUP_REMOVED lines=28> */
[C---:B----4-:R-:W-:Y:S08]  /*715a0*/  HMMA.16816.F32 R4, R44.reuse, R26, R4 ;  /* 0x0000001a2c04723c */ /* 0x050ff00000001804 */
        /* <DEDUP_REMOVED lines=8> */
[----:B------:R-:W-:Y:S11]  /*71630*/  STL.64 [R1+0x3f50], R20 ;  /* 0x003f501401007387 */ /* 0x000ff60000100a00 */
[----:B------:R-:W-:Y:S10]  /*71640*/  @!UPT UIADD3 URZ, URZ, URZ, URZ ;  /* 0x0000003f3f3ff290 */ /* 0x000ff4000fffe03f */
[----:B------:R-:W-:Y:S01]  /*71650*/  STL.64 [R1+0x3e0], R8 ;  /* 0x0003e00801007387 */ /* 0x000fe20000100a00 */
[----:B------:R-:W-:Y:S02]  /*71660*/  STL.64 [R1+0x3e8], R10 ;  /* 0x0003e80a01007387 */ /* 0x000fe40000100a00 */
[----:B------:R-:W-:Y:S02]  /*71670*/  STL.64 [R1+0x3f48], R26 ;  /* 0x003f481a01007387 */ /* 0x000fe40000100a00 */
[----:B------:R-:W-:Y:S01]  /*71680*/  STL.64 [R1+0x3f40], R24 ;  /* 0x003f401801007387 */ /* 0x000fe20000100a00 */
[----:B------:R-:W-:Y:S01]  /*71690*/  STL.64 [R1+0x3d0], R4 ;  /* 0x0003d00401007387 */ /* 0x000fe20000100a00 */
[----:B------:R0:W-:Y:S02]  /*716a0*/  STL.64 [R1+0x3d8], R6 ;  /* 0x0003d80601007387 */ /* 0x0001e40000100a00 */
[C---:B0-----:R-:W-:Y:S08]  /*716b0*/  HMMA.16816.F32 R4, R44.reuse, R30, R36 ;  /* 0x0000001e2c04723c */ /* 0x041ff00000001824 */
[C---:B------:R-:W-:Y:S01]  /*716c0*/  HMMA.16816.F32 R8, R44.reuse, R34, R56 ;  /* 0x000000222c08723c */ /* 0x040fe20000001838 */
[----:B------:R-:W-:Y:S11]  /*716d0*/  STL.64 [R1+0x3f38], R30 ;  /* 0x003f381e01007387 */ /* 0x000ff60000100a00 */
[----:B------:R-:W-:Y:S03]  /*716e0*/  @!UPT UIADD3 URZ, URZ, URZ, URZ ;  /* 0x0000003f3f3ff290 */ /* 0x000fe6000fffe03f */
[----:B------:R-:W-:Y:S01]  /*716f0*/  STL.64 [R1+0x3c0], R4 ;  /* 0x0003c00401007387 */ /* 0x000fe20000100a00 */
[----:B------:R0:W-:Y:S02]  /*71700*/  STL.64 [R1+0x3c8], R6 ;  /* 0x0003c80601007387 */ /* 0x0001e40000100a00 */
[C---:B0-----:R-:W-:Y:S01]  /*71710*/  HMMA.16816.F32 R4, R44.reuse, R14, R40 ;  /* 0x0000000e2c04723c */ /* 0x041fe20000001828 */
[----:B------:R0:W-:Y:S04]  /*71720*/  STL.64 [R1+0x3fa0], R34 ;  /* 0x003fa02201007387 */ /* 0x0001e80000100a00 */
[----:B------:R-:W-:Y:S02]  /*71730*/  STL.64 [R1+0x3b0], R8 ;  /* 0x0003b00801007387 */ /* 0x000fe40000100a00 */
[----:B------:R-:W-:Y:S02]  /*71740*/  STL.64 [R1+0x3b8], R10 ;  /* 0x0003b80a01007387 */ /* 0x000fe40000100a00 */
[----:B------:R-:W-:Y:S01]  /*71750*/  STL.64 [R1+0x3fb0], R14 ;  /* 0x003fb00e01007387 */ /* 0x000fe20000100a00 */
[----:B------:R-:W-:Y:S04]  /*71760*/  STL.64 [R1+0x3fa8], R12 ;  /* 0x003fa80c01007387 */ /* 0x000fe80000100a00 */
[----:B------:R-:W1:Y:S09]  /*71770*/  LDSM.16.MT88.4 R40, [R49+0x5000] ;  /* 0x005000003128783b */ /* 0x000e720000004200 */
        /* <DEDUP_REMOVED lines=8> */
[----:B------:R-:W2:Y:S02]  /*71800*/  LDL.LU R32, [R1+0x650] ;  /* 0x0006500001207983 */ /* 0x000ea40000300800 */
[----:B------:R-:W2:Y:S01]  /*71810*/  LDL.LU R33, [R1+0x654] ;  /* 0x0006540001217983 */ /* 0x000ea20000300800 */
[----:B0-----:R-:W3:Y:S01]  /*71820*/  LDL.LU R34, [R1+0x658] ;  /* 0x0006580001227983 */ /* 0x001ee20000300800 */
[----:B------:R-:W3:Y:S03]  /*71830*/  LDL.LU R35, [R1+0x65c] ;  /* 0x00065c0001237983 */ /* 0x000ee60000300800 */
[----:B---3--:R-:W-:Y:S01]  /*71840*/  STL.64 [R1+0x3fd0], R34 ;  /* 0x003fd02201007387 */ /* 0x008fe20000100a00 */
[----:B--2---:R0:W-:Y:S03]  /*71850*/  STL.64 [R1+0x3fc8], R32 ;  /* 0x003fc82001007387 */ /* 0x0041e60000100a00 */
[----:B0-----:R-:W2:Y:S01]  /*71860*/  LDL.LU R32, [R1+0x670] ;  /* 0x0006700001207983 */ /* 0x001ea20000300800 */
        /* <DEDUP_REMOVED lines=10> */
[----:B0-----:R-:W2:Y:S01]  /*71910*/  LDL.LU R32, [R1+0x680] ;  /* 0x0006800001207983 */ /* 0x001ea20000300800 */
[----:B------:R-:W2:Y:S02]  /*71920*/  LDL.LU R33, [R1+0x684] ;  /* 0x0006840001217983 */ /* 0x000ea40000300800 */
[----:B------:R-:W2:Y:S02]  /*71930*/  LDL.LU R34, [R1+0x688] ;  /* 0x0006880001227983 */ /* 0x000ea40000300800 */
[----:B------:R-:W2:Y:S01]  /*71940*/  LDL.LU R35, [R1+0x68c] ;  /* 0x00068c0001237983 */ /* 0x000ea20000300800 */
[----:B------:R-:W3:Y:S01]  /*71950*/  LDL.64 R54, [R1+0x138] ;  /* 0x0001380001367983 */ /* 0x000ee20000100a00 */
[----:B------:R-:W4:Y:S02]  /*71960*/  LDL.LU R20, [R1+0x660] ;  /* 0x0006600001147983 */ /* 0x000f240000300800 */
[----:B------:R-:W4:Y:S02]  /*71970*/  LDL.LU R21, [R1+0x664] ;  /* 0x0006640001157983 */ /* 0x000f240000300800 */
[----:B------:R-:W4:Y:S01]  /*71980*/  LDL.LU R22, [R1+0x668] ;  /* 0x0006680001167983 */ /* 0x000f220000300800 */
[----:B------:R-:W4:Y:S01]  /*71990*/  LDL.LU R23, [R1+0x66c] ;  /* 0x00066c0001177983 */ /* 0x000f220000300800 */
[----:B------:R-:W4:Y:S02]  /*719a0*/  LDL.64 R14, [R1+0x128] ;  /* 0x00012800010e7983 */ /* 0x000f240000100a00 */
[----:B------:R-:W2:Y:S02]  /*719b0*/  LDL.64 R18, [R1+0x118] ;  /* 0x0001180001127983 */ /* 0x000ea40000100a00 */
[----:B------:R-:W2:Y:S01]  /*719c0*/  LDL.LU R24, [R1+0x640] ;  /* 0x0006400001187983 */ /* 0x000ea20000300800 */
[----:B------:R-:W2:Y:S01]  /*719d0*/  LDL.LU R25, [R1+0x644] ;  /* 0x0006440001197983 */ /* 0x000ea20000300800 */
[----:B------:R-:W2:Y:S02]  /*719e0*/  LDL.LU R26, [R1+0x648] ;  /* 0x00064800011a7983 */ /* 0x000ea40000300800 */
[----:B------:R-:W2:Y:S02]  /*719f0*/  LDL.LU R27, [R1+0x64c] ;  /* 0x00064c00011b7983 */ /* 0x000ea40000300800 */
[----:B------:R-:W2:Y:S01]  /*71a00*/  LDL.64 R10, [R1+0x108] ;  /* 0x00010800010a7983 */ /* 0x000ea20000100a00 */
[----:B------:R-:W2:Y:S01]  /*71a10*/  LDL.64 R38, [R1+0xf8] ;  /* 0x0000f80001267983 */ /* 0x000ea20000100a00 */
        /* <DEDUP_REMOVED lines=8> */
[----:B-1----:R-:W-:Y:S02]  /*71aa0*/  STL.64 [R1+0x3e98], R42 ;  /* 0x003e982a01007387 */ /* 0x002fe40000100a00 */
[----:B------:R-:W-:Y:S02]  /*71ab0*/  STL.64 [R1+0x3e90], R40 ;  /* 0x003e902801007387 */ /* 0x000fe40000100a00 */
[----:B------:R-:W-:Y:S01]  /*71ac0*/  STL.64 [R1+0x9b0], R56 ;  /* 0x0009b03801007387 */ /* 0x000fe20000100a00 */
[----:B------:R0:W-:Y:S04]  /*71ad0*/  STL.64 [R1+0x9b8], R58 ;  /* 0x0009b83a01007387 */ /* 0x0001e80000100a00 */
[----:B0-----:R-:W2:Y:S01]  /*71ae0*/  LDL.LU.64 R58, [R1+0x3fe8] ;  /* 0x003fe800013a7983 */ /* 0x001ea20000300a00 */
[----:B------:R-:W-:Y:S01]  /*71af0*/  STL.64 [R1+0x3f30], R50 ;  /* 0x003f303201007387 */ /* 0x000fe20000100a00 */
        /* <DEDUP_REMOVED lines=8> */
[----:B------:R-:W4:Y:S01]  /*71b80*/  LDL.LU R56, [R1+0x620] ;  /* 0x0006200001387983 */ /* 0x000f220000300800 */
[----:B------:R-:W4:Y:S04]  /*71b90*/  LDL.LU R57, [R1+0x624] ;  /* 0x0006240001397983 */ /* 0x000f280000300800 */
[----:B0-----:R-:W4:Y:S01]  /*71ba0*/  LDL.LU R58, [R1+0x628] ;  /* 0x00062800013a7983 */ /* 0x001f220000300800 */
[----:B------:R-:W4:Y:S02]  /*71bb0*/  LDL.LU R59, [R1+0x62c] ;  /* 0x00062c00013b7983 */ /* 0x000f240000300800 */
[----:B------:R-:W-:-:S02]  /*71bc0*/  IMAD.MOV.U32 R42, RZ, RZ, R2 ;  /* 0x000000ffff2a7224 */ /* 0x000fc400078e0002 */
[----:B------:R-:W-:Y:S02]  /*71bd0*/  IMAD.MOV.U32 R43, RZ, RZ, R0 ;  /* 0x000000ffff2b7224 */ /* 0x000fe400078e0000 */
[----:B---3--:R-:W-:Y:S02]  /*71be0*/  IMAD.MOV.U32 R2, RZ, RZ, R54 ;  /* 0x000000ffff027224 */ /* 0x008fe400078e0036 */
[----:B------:R-:W-:Y:S01]  /*71bf0*/  IMAD.MOV.U32 R0, RZ, RZ, R55 ;  /* 0x000000ffff007224 */ /* 0x000fe200078e0037 */
[C---:B--2---:R-:W-:Y:S11]  /*71c00*/  HMMA.16816.F32 R32, R44.reuse, R54, R32 ;  /* 0x000000362c20723c */ /* 0x044ff60000001820 */
[----:B------:R-:W-:Y:S11]  /*71c10*/  @!UPT UIADD3 URZ, URZ, URZ, URZ ;  /* 0x0000003f3f3ff290 */ /* 0x000ff6000fffe03f */
[----:B------:R-:W-:Y:S01]  /*71c20*/  @!UPT UIADD3 URZ, URZ, URZ, URZ ;  /* 0x0000003f3f3ff290 */ /* 0x000fe2000fffe03f */
[----:B------:R-:W-:Y:S01]  /*71c30*/  STL.64 [R1+0x720], R32 ;  /* 0x0007202001007387 */ /* 0x000fe20000100a00 */
[----:B------:R0:W-:Y:S03]  /*71c40*/  STL.64 [R1+0x728], R34 ;  /* 0x0007282201007387 */ /* 0x0001e60000100a00 */
[----:B0-----:R-:W2:Y:S01]  /*71c50*/  LDL.LU.64 R34, [R1+0x3fd0] ;  /* 0x003fd00001227983 */ /* 0x001ea20000300a00 */
[----:B------:R-:W2:Y:S02]  /*71c60*/  LDL.LU.64 R32, [R1+0x3fc8] ;  /* 0x003fc80001207983 */ /* 0x000ea40000300a00 */
[----:B------:R-:W3:Y:S02]  /*71c70*/  LDL.LU.64 R54, [R1+0x3fc0] ;  /* 0x003fc00001367983 */ /* 0x000ee40000300a00 */
[----:B------:R-:W3:Y:S01]  /*71c80*/  LDL.LU.64 R52, [R1+0x3fb8] ;  /* 0x003fb80001347983 */ /* 0x000ee20000300a00 */
[C---:B----4-:R-:W-:Y:S08]  /*71c90*/  HMMA.16816.F32 R20, R44.reuse, R14, R20 ;  /* 0x0000000e2c14723c */ /* 0x050ff00000001814 */
[----:B------:R-:W-:Y:S01]  /*71ca0*/  HMMA.16816.F32 R24, R44, R10, R24 ;  /* 0x0000000a2c18723c */ /* 0x000fe20000001818 */
[----:B------:R-:W-:Y:S11]  /*71cb0*/  IMAD.MOV.U32 R3, RZ, RZ, R15 ;  /* 0x000000ffff037224 */ /* 0x000ff600078e000f */
[----:B------:R-:W-:Y:S03]  /*71cc0*/  @!UPT UIADD3 URZ, URZ, URZ, URZ ;  /* 0x0000003f3f3ff290 */ /* 0x000fe6000fffe03f */
[----:B------:R0:W-:Y:S01]  /*71cd0*/  STL.64 [R1+0x710], R20 ;  /* 0x0007101401007387 */ /* 0x0001e20000100a00 */
[----:B------:R1:W-:Y:S02]  /*71ce0*/  STL.64 [R1+0x718], R22 ;  /* 0x0007181601007387 */ /* 0x0003e40000100a00 */
[----:B0-----:R-:W-:Y:S02]  /*71cf0*/  IMAD.MOV.U32 R20, RZ, RZ, R14 ;  /* 0x000000ffff147224 */ /* 0x001fe400078e000e */
[----:B------:R-:W4:Y:S01]  /*71d00*/  LDL.LU.64 R14, [R1+0x3fb0] ;  /* 0x003fb000010e7983 */ /* 0x000f220000300a00 */
[----:B------:R-:W4:Y:S02]  /*71d10*/  LDL.LU.64 R12, [R1+0x3fa8] ;  /* 0x003fa800010c7983 */ /* 0x000f240000300a00 */
[----:B-1----:R-:W-:Y:S02]  /*71d20*/  IMAD.MOV.U32 R22, RZ, RZ, R18 ;  /* 0x000000ffff167224 */ /* 0x002fe400078e0012 */
[----:B------:R-:W-:-:S02]  /*71d30*/  IMAD.MOV.U32 R21, RZ, RZ, R19 ;  /* 0x000000ffff157224 */ /* 0x000fc400078e0013 */
[----:B------:R-:W-:Y:S01]  /*71d40*/  IMAD.MOV.U32 R23, RZ, RZ, R11 ;  /* 0x000000ffff177224 */ /* 0x000fe200078e000b */
[C---:B--2---:R-:W-:Y:S08]  /*71d50*/  HMMA.16816.F32 R32, R44.reuse, R18, R32 ;  /* 0x000000122c20723c */ /* 0x044ff00000001820 */
[----:B---3--:R-:W-:Y:S11]  /*71d60*/  HMMA.16816.F32 R52, R44, R38, R52 ;  /* 0x000000262c34723c */ /* 0x008ff60000001834 */
[----:B------:R-:W-:Y:S04]  /*71d70*/  @!UPT UIADD3 URZ, URZ, URZ, URZ ;  /* 0x0000003f3f3ff290 */ /* 0x000fe8000fffe03f */
[----:B------:R-:W-:Y:S01]  /*71d80*/  STL.64 [R1+0x990], R32 ;  /* 0x0009902001007387 */ /* 0x000fe20000100a00 */
[----:B------:R0:W-:Y:S03]  /*71d90*/  STL.64 [R1+0x998], R34 ;  /* 0x0009982201007387 */ /* 0x0001e60000100a00 */
[----:B0-----:R-:W2:Y:S01]  /*71da0*/  LDL.LU.64 R34, [R1+0x3fa0] ;  /* 0x003fa00001227983 */ /* 0x001ea20000300a00 */
[----:B------:R-:W3:Y:S02]  /*71db0*/  LDL.LU.64 R18, [R1+0x3f98] ;  /* 0x003f980001127983 */ /* 0x000ee40000300a00 */
[----:B------:R-:W2:Y:S02]  /*71dc0*/  LDL.LU.64 R16, [R1+0x3f90] ;  /* 0x003f900001107983 */ /* 0x000ea40000300a00 */
[----:B------:R0:W-:Y:S01]  /*71dd0*/  STL.64 [R1+0x980], R24 ;  /* 0x0009801801007387 */ /* 0x0001e20000100a00 */
[----:B------:R-:W-:Y:S01]  /*71de0*/  STL.64 [R1+0x988], R26 ;  /* 0x0009881a01007387 */ /* 0x000fe20000100a00 */
[----:B0-----:R-:W-:-:S03]  /*71df0*/  IMAD.MOV.U32 R24, RZ, RZ, R10 ;  /* 0x000000ffff187224 */ /* 0x001fc600078e000a */
[----:B------:R-:W2:Y:S01]  /*71e00*/  LDL.LU.64 R10, [R1+0x3f88] ;  /* 0x003f8800010a7983 */ /* 0x000ea20000300a00 */
[----:B------:R-:W2:Y:S02]  /*71e10*/  LDL.LU.64 R8, [R1+0x3f80] ;  /* 0x003f800001087983 */ /* 0x000ea40000300a00 */
[----:B------:R-:W-:Y:S02]  /*71e20*/  STL.64 [R1+0x970], R52 ;  /* 0x0009703401007387 */ /* 0x000fe40000100a00 */
[----:B------:R0:W-:Y:S02]  /*71e30*/  STL.64 [R1+0x978], R54 ;  /* 0x0009783601007387 */ /* 0x0001e40000100a00 */
[----:B0-----:R-:W2:Y:S01]  /*71e40*/  LDL.LU.64 R54, [R1+0x3f78] ;  /* 0x003f780001367983 */ /* 0x001ea20000300a00 */
[----:B------:R-:W3:Y:S02]  /*71e50*/  LDL.LU R52, [R1+0x3f70] ;  /* 0x003f700001347983 */ /* 0x000ee40000300800 */
[----:B------:R-:W-:-:S02]  /*71e60*/  IMAD.MOV.U32 R26, RZ, RZ, R38 ;  /* 0x000000ffff1a7224 */ /* 0x000fc400078e0026 */
[----:B------:R-:W-:Y:S02]  /*71e70*/  IMAD.MOV.U32 R25, RZ, RZ, R39 ;  /* 0x000000ffff197224 */ /* 0x000fe400078e0027 */
[----:B------:R-:W4:Y:S01]  /*71e80*/  LDL.LU.64 R38, [R1+0x3f68] ;  /* 0x003f680001267983 */ /* 0x000f220000300a00 */
[----:B------:R-:W4:Y:S01]  /*71e90*/  LDL.LU.64 R36, [R1+0x3f60] ;  /* 0x003f600001247983 */ /* 0x000f220000300a00 */
[C---:B------:R-:W-:Y:S01]  /*71ea0*/  HMMA.16816.F32 R56, R44.reuse, R42, R56 ;  /* 0x0000002a2c38723c */ /* 0x040fe20000001838 */
[----:B------:R-:W-:Y:S11]  /*71eb0*/  STL.64 [R1+0x3eb0], R42 ;  /* 0x003eb02a01007387 */ /* 0x000ff60000100a00 */
[----:B------:R-:W-:Y:S11]  /*71ec0*/  @!UPT UIADD3 URZ, URZ, URZ, URZ ;  /* 0x0000003f3f3ff290 */ /* 0x000ff6000fffe03f */
[----:B------:R-:W-:Y:S01]  /*71ed0*/  STL.64 [R1+0x620], R56 ;  /* 0x0006203801007387 */ /* 0x000fe20000100a00 */
[----:B------:R-:W-:Y:S01]  /*71ee0*/  STL.64 [R1+0x628], R58 ;  /* 0x0006283a01007387 */ /* 0x000fe20000100a00 */
[----:B--2---:R-:W-:Y:S02]  /*71ef0*/  HMMA.16816.F32 R4, R44, R54, R4 ;  /* 0x000000362c04723c */ /* 0x004fe40000001804 */
[----:B------:R-:W-:Y:S01]  /*71f00*/  STL.64 [R1+0x3ea8], R54 ;  /* 0x003ea83601007387 */ /* 0x000fe20000100a00 */
[----:B---3--:R-:W-:Y:S11]  /*71f10*/  STL [R1+0x3ea0], R52 ;  /* 0x003ea03401007387 */ /* 0x008ff60000100800 */
[----:B------:R-:W-:Y:S09]  /*71f20*/  @!UPT UIADD3 URZ, URZ, URZ, URZ ;  /* 0x0000003f3f3ff290 */ /* 0x000ff2000fffe03f */
[----:B------:R-:W-:Y:S01]  /*71f30*/  STL.64 [R1+0x3a0], R4 ;  /* 0x0003a00401007387 */ /* 0x000fe20000100a00 */
[----:B------:R-:W-:Y:S02]  /*71f40*/  STL.64 [R1+0x3a8], R6 ;  /* 0x0003a80601007387 */ /* 0x000fe40000100a00 */
[----:B------:R-:W0:Y:S02]  /*71f50*/  LDSM.16.MT88.4 R4, [R49+0x5080] ;  /* 0x005080003104783b */ /* 0x000e240000004200 */
[----:B0-----:R-:W-:Y:S02]  /*71f60*/  STL.64 [R1+0x3db0], R6 ;  /* 0x003db00601007387 */ /* 0x001fe40000100a00 */
[----:B------:R4:W-:Y:S02]  /*71f70*/  STL.64 [R1+0x3da8], R4 ;  /* 0x003da80401007387 */ /* 0x0009e40000100a00 */
[----:B----4-:R-:W-:Y:S01]  /*71f80*/  HMMA.16816.F32 R4, R36, R10, R28 ;  /* 0x0000000a2404723c */ /* 0x010fe2000000181c */
        /* <DEDUP_REMOVED lines=8> */
[----:B------:R-:W3:Y:S02]  /*72010*/  LDL.LU R55, [R1+0x49c] ;  /* 0x00049c0001377983 */ /* 0x000ee40000300800 */
[----:B------:R-:W-:Y:S02]  /*72020*/  IMAD.MOV.U32 R42, RZ, RZ, R26 ;  /* 0x000000ffff2a7224 */ /* 0x000fe400078e001a */
[----:B------:R-:W-:Y:S01]  /*72030*/  IMAD.MOV.U32 R43, RZ, RZ, R25 ;  /* 0x000000ffff2b7224 */ /* 0x000fe200078e0019 */
[----:B---3--:R1:W-:Y:S01]  /*72040*/  STL.64 [R1+0x3ed0], R54 ;  /* 0x003ed03601007387 */ /* 0x0083e20000100a00 */
[----:B--2---:R-:W-:Y:S03]  /*72050*/  STL.64 [R1+0x3ec8], R52 ;  /* 0x003ec83401007387 */ /* 0x004fe60000100a00 */
[----:B------:R2:W-:Y:S02]  /*72060*/  STL.64 [R1+0x3ed8], R42 ;  /* 0x003ed82a01007387 */ /* 0x0005e40000100a00 */
[----:B0-----:R-:W3:Y:S01]  /*72070*/  LDL.LU R8, [R1+0x4a0] ;  /* 0x0004a00001087983 */ /* 0x001ee20000300800 */
[----:B------:R-:W3:Y:S01]  /*72080*/  LDL.LU R9, [R1+0x4a4] ;  /* 0x0004a40001097983 */ /* 0x000ee20000300800 */
[----:B------:R-:W4:Y:S02]  /*72090*/  LDL.LU R10, [R1+0x4a8] ;  /* 0x0004a800010a7983 */ /* 0x000f240000300800 */
[----:B------:R-:W4:Y:S02]  /*720a0*/  LDL.LU R11, [R1+0x4ac] ;  /* 0x0004ac00010b7983 */ /* 0x000f240000300800 */
[----:B-1----:R-:W-:-:S02]  /*720b0*/  IMAD.MOV.U32 R54, RZ, RZ, R24 ;  /* 0x000000ffff367224 */ /* 0x002fc400078e0018 */
[----:B------:R-:W-:Y:S01]  /*720c0*/  IMAD.MOV.U32 R55, RZ, RZ, R23 ;  /* 0x000000ffff377224 */ /* 0x000fe200078e0017 */
[----:B----4-:R0:W-:Y:S01]  /*720d0*/  STL.64 [R1+0x3ee8], R10 ;  /* 0x003ee80a01007387 */ /* 0x0101e20000100a00 */
[----:B---3--:R-:W-:Y:S03]  /*720e0*/  STL.64 [R1+0x3ee0], R8 ;  /* 0x003ee00801007387 */ /* 0x008fe60000100a00 */
[----:B------:R-:W-:Y:S02]  /*720f0*/  STL.64 [R1+0x3ef0], R54 ;  /* 0x003ef03601007387 */ /* 0x000fe40000100a00 */
[----:B------:R-:W3:Y:S01]  /*72100*/  LDL.LU R40, [R1+0x4b0] ;  /* 0x0004b00001287983 */ /* 0x000ee20000300800 */
[----:B------:R-:W3:Y:S01]  /*72110*/  LDL.LU R41, [R1+0x4b4] ;  /* 0x0004b40001297983 */ /* 0x000ee20000300800 */
[----:B--2---:R-:W2:Y:S02]  /*72120*/  LDL.LU R42, [R1+0x4b8] ;  /* 0x0004b800012a7983 */ /* 0x004ea40000300800 */
[----:B------:R-:W2:Y:S02]  /*72130*/  LDL.LU R43, [R1+0x4bc] ;  /* 0x0004bc00012b7983 */ /* 0x000ea40000300800 */
[----:B0-----:R-:W-:-:S02]  /*72140*/  IMAD.MOV.U32 R10, RZ, RZ, R22 ;  /* 0x000000ffff0a7224 */ /* 0x001fc400078e0016 */
[----:B------:R-:W-:Y:S01]  /*72150*/  IMAD.MOV.U32 R11, RZ, RZ, R21 ;  /* 0x000000ffff0b7224 */ /* 0x000fe200078e0015 */
[----:B--2---:R0:W-:Y:S01]  /*72160*/  STL.64 [R1+0x3f00], R42 ;  /* 0x003f002a01007387 */ /* 0x0041e20000100a00 */
[----:B---3--:R-:W-:Y:S03]  /*72170*/  STL.64 [R1+0x3ef8], R40 ;  /* 0x003ef82801007387 */ /* 0x008fe60000100a00 */
[----:B------:R1:W-:Y:S02]  /*72180*/  STL.64 [R1+0x3f08], R10 ;  /* 0x003f080a01007387 */ /* 0x0003e40000100a00 */
[----:B0-----:R-:W-:Y:S02]  /*72190*/  IMAD.MOV.U32 R42, RZ, RZ, R20 ;  /* 0x000000ffff2a7224 */ /* 0x001fe400078e0014 */
[----:B------:R-:W-:-:S05]  /*721a0*/  IMAD.MOV.U32 R43, RZ, RZ, R3 ;  /* 0x000000ffff2b7224 */ /* 0x000fca00078e0003 */
[----:B------:R-:W-:Y:S01]  /*721b0*/  STL.64 [R1+0x3f10], R42 ;  /* 0x003f102a01007387 */ /* 0x000fe20000100a00 */
[----:B------:R-:W2:Y:S02]  /*721c0*/  LDL.LU R8, [R1+0x4d0] ;  /* 0x0004d00001087983 */ /* 0x000ea40000300800 */
[----:B------:R-:W2:Y:S02]  /*721d0*/  LDL.LU R9, [R1+0x4d4] ;  /* 0x0004d40001097983 */ /* 0x000ea40000300800 */
[----:B-1----:R-:W3:Y:S01]  /*721e0*/  LDL.LU R10, [R1+0x4d8] ;  /* 0x0004d800010a7983 */ /* 0x002ee20000300800 */
[----:B------:R-:W3:Y:S04]  /*721f0*/  LDL.LU R11, [R1+0x4dc] ;  /* 0x0004dc00010b7983 */ /* 0x000ee80000300800 */
[----:B---3--:R-:W-:Y:S01]  /*72200*/  STL.64 [R1+0x3f20], R10 ;  /* 0x003f200a01007387 */ /* 0x008fe20000100a00 */
[----:B--2---:R0:W-:Y:S02]  /*72210*/  STL.64 [R1+0x3f18], R8 ;  /* 0x003f180801007387 */ /* 0x0041e40000100a00 */
[----:B------:R-:W2:Y:S02]  /*72220*/  LDL.LU R20, [R1+0x560] ;  /* 0x0005600001147983 */ /* 0x000ea40000300800 */
[----:B------:R-:W2:Y:S01]  /*72230*/  LDL.LU R21, [R1+0x564] ;  /* 0x0005640001157983 */ /* 0x000ea20000300800 */
[----:B------:R-:W2:Y:S01]  /*72240*/  LDL.LU R22, [R1+0x568] ;  /* 0x0005680001167983 */ /* 0x000ea20000300800 */
[----:B------:R-:W2:Y:S02]  /*72250*/  LDL.LU R23, [R1+0x56c] ;  /* 0x00056c0001177983 */ /* 0x000ea40000300800 */
        /* <DEDUP_REMOVED lines=8> */
[----:B0-----:R-:W3:Y:S02]  /*722e0*/  LDL.LU R8, [R1+0x4e0] ;  /* 0x0004e00001087983 */ /* 0x001ee40000300800 */
        /* <DEDUP_REMOVED lines=22> */
[----:B------:R-:W3:Y:S01]  /*72450*/  LDL.LU R47, [R1+0x5c] ;  /* 0x00005c00012f7983 */ /* 0x000ee20000300800 */
[C---:B--2---:R-:W-:Y:S11]  /*72460*/  HMMA.16816.F32 R20, R36.reuse, R18, R20 ;  /* 0x000000122414723c */ /* 0x044ff60000001814 */
[----:B------:R-:W-:Y:S11]  /*72470*/  @!UPT UIADD3 URZ, URZ, URZ, URZ ;  /* 0x0000003f3f3ff290 */ /* 0x000ff6000fffe03f */
[----:B------:R-:W-:Y:S01]  /*72480*/  @!UPT UIADD3 URZ, URZ, URZ, URZ ;  /* 0x0000003f3f3ff290 */ /* 0x000fe2000fffe03f */
[----:B------:R-:W-:Y:S01]  /*72490*/  STL.64 [R1+0x360], R20 ;  /* 0x0003601401007387 */ /* 0x000fe20000100a00 */
[----:B------:R0:W-:Y:S03]  /*724a0*/  STL.64 [R1+0x368], R22 ;  /* 0x0003681601007387 */ /* 0x0001e60000100a00 */
[----:B0-----:R-:W4:Y:S01]  /*724b0*/  LDL.LU.64 R22, [R1+0x3f58] ;  /* 0x003f580001167983 */ /* 0x001f220000300a00 */
[----:B------:R-:W2:Y:S02]  /*724c0*/  LDL.LU.64 R20, [R1+0x3f50] ;  /* 0x003f500001147983 */ /* 0x000ea40000300a00 */
        /* <DEDUP_REMOVED lines=11> */
[----:B0-----:R-:W3:Y:S01]  /*72580*/  LDL.LU.64 R26, [R1+0x3f48] ;  /* 0x003f4800011a7983 */ /* 0x001ee20000300a00 */
[----:B------:R-:W4:Y:S02]  /*72590*/  LDL.LU.64 R24, [R1+0x3f40] ;  /* 0x003f400001187983 */ /* 0x000f240000300a00 */
[----:B------:R-:W-:Y:S02]  /*725a0*/  STL.64 [R1+0x3e78], R22 ;  /* 0x003e781601007387 */ /* 0x000fe40000100a00 */
[----:B--2---:R0:W-:Y:S02]  /*725b0*/  STL.64 [R1+0x3e70], R20 ;  /* 0x003e701401007387 */ /* 0x0041e40000100a00 */
[----:B0-----:R-:W2:Y:S01]  /*725c0*/  LDL.LU R20, [R1+0x4f0] ;  /* 0x0004f00001147983 */ /* 0x001ea20000300800 */
[----:B------:R-:W2:Y:S02]  /*725d0*/  LDL.LU R21, [R1+0x4f4] ;  /* 0x0004f40001157983 */ /* 0x000ea40000300800 */
[----:B------:R-:W2:Y:S02]  /*725e0*/  LDL.LU R22, [R1+0x4f8] ;  /* 0x0004f80001167983 */ /* 0x000ea40000300800 */
[----:B------:R-:W2:Y:S01]  /*725f0*/  LDL.LU R23, [R1+0x4fc] ;  /* 0x0004fc0001177983 */ /* 0x000ea20000300800 */
[C---:B---3--:R-:W-:Y:S11]  /*72600*/  HMMA.16816.F32 R28, R36.reuse, R26, R28 ;  /* 0x0000001a241c723c */ /* 0x048ff6000000181c */
[----:B------:R-:W-:Y:S11]  /*72610*/  @!UPT UIADD3 URZ, URZ, URZ, URZ ;  /* 0x0000003f3f3ff290 */ /* 0x000ff6000fffe03f */
[----:B------:R-:W-:Y:S01]  /*72620*/  @!UPT UIADD3 URZ, URZ, URZ, URZ ;  /* 0x0000003f3f3ff290 */ /* 0x000fe2000fffe03f */
[----:B------:R-:W-:Y:S01]  /*72630*/  STL.64 [R1+0x340], R28 ;  /* 0x0003401c01007387 */ /* 0x000fe20000100a00 */
[----:B------:R0:W-:Y:S03]  /*72640*/  STL.64 [R1+0x348], R30 ;  /* 0x0003481e01007387 */ /* 0x0001e60000100a00 */
[----:B0-----:R-:W3:Y:S01]  /*72650*/  LDL.LU.64 R30, [R1+0x3f38] ;  /* 0x003f3800011e7983 */ /* 0x001ee20000300a00 */
[C---:B------:R-:W-:Y:S08]  /*72660*/  HMMA.16816.F32 R48, R36.reuse, R14, R48 ;  /* 0x0000000e2430723c */ /* 0x040ff00000001830 */
[C---:B---3--:R-:W-:Y:S11]  /*72670*/  HMMA.16816.F32 R16, R36.reuse, R30, R16 ;  /* 0x0000001e2410723c */ /* 0x048ff60000001810 */
[----:B------:R-:W-:Y:S11]  /*72680*/  @!UPT UIADD3 URZ, URZ, URZ, URZ ;  /* 0x0000003f3f3ff290 */ /* 0x000ff6000fffe03f */
[----:B------:R-:W-:Y:S01]  /*72690*/  @!UPT UIADD3 URZ, URZ, URZ, URZ ;  /* 0x0000003f3f3ff290 */ /* 0x000fe2000fffe03f */
[----:B------:R-:W-:Y:S01]  /*726a0*/  STL.64 [R1+0x330], R16 ;  /* 0x0003301001007387 */ /* 0x000fe20000100a00 */
[----:B------:R0:W-:Y:S02]  /*726b0*/  STL.64 [R1+0x338], R18 ;  /* 0x0003381201007387 */ /* 0x0001e40000100a00 */
[C---:B0-----:R-:W-:Y:S01]  /*726c0*/  HMMA.16816.F32 R16, R36.reuse, R34, R4 ;  /* 0x000000222410723c */ /* 0x041fe20000001804 */
[----:B------:R-:W3:Y:S11]  /*726d0*/  LDL.LU R4, [R1+0x2b0] ;  /* 0x0002b00001047983 */ /* 0x000ef60000300800 */
[----:B------:R-:W-:Y:S11]  /*726e0*/  @!UPT UIADD3 URZ, URZ, URZ, URZ ;  /* 0x0000003f3f3ff290 */ /* 0x000ff6000fffe03f */
[----:B------:R0:W-:Y:S01]  /*726f0*/  STL.64 [R1+0x320], R16 ;  /* 0x0003201001007387 */ /* 0x0001e20000100a00 */
[----:B------:R1:W-:Y:S02]  /*72700*/  STL.64 [R1+0x328], R18 ;  /* 0x0003281201007387 */ /* 0x0003e40000100a00 */
[----:B------:R-:W3:Y:S02]  /*72710*/  LDL.LU R5, [R1+0x2b4] ;  /* 0x0002b40001057983 */ /* 0x000ee40000300800 */
[----:B------:R-:W3:Y:S01]  /*72720*/  LDL.LU R6, [R1+0x2b8] ;  /* 0x0002b80001067983 */ /* 0x000ee20000300800 */
[----:B------:R-:W3:Y:S04]  /*72730*/  LDL.LU R7, [R1+0x2bc] ;  /* 0x0002bc0001077983 */ /* 0x000ee80000300800 */
[----:B0-----:R-:W2:Y:S01]  /*72740*/  LDL.LU R16, [R1+0x310] ;  /* 0x0003100001107983 */ /* 0x001ea20000300800 */
[----:B------:R-:W2:Y:S02]  /*72750*/  LDL.LU R17, [R1+0x314] ;  /* 0x0003140001117983 */ /* 0x000ea40000300800 */
[----:B-1----:R-:W2:Y:S02]  /*72760*/  LDL.LU R18, [R1+0x318] ;  /* 0x0003180001127983 */ /* 0x002ea40000300800 */
[----:B------:R-:W2:Y:S01]  /*72770*/  LDL.LU R19, [R1+0x31c] ;  /* 0x00031c0001137983 */ /* 0x000ea20000300800 */
[----:B------:R-:W-:Y:S01]  /*72780*/  STL.64 [R1+0x5c0], R48 ;  /* 0x0005c03001007387 */ /* 0x000fe20000100a00 */
[----:B------:R0:W-:Y:S03]  /*72790*/  STL.64 [R1+0x5c8], R50 ;  /* 0x0005c83201007387 */ /* 0x0001e60000100a00 */
[----:B0-----:R-:W2:Y:S02]  /*727a0*/  LDL.LU.64 R50, [R1+0x3f30] ;  /* 0x003f300001327983 */ /* 0x001ea40000300a00 */
[----:B--2---:R-:W-:Y:S11]  /*727b0*/  HMMA.16816.F32 R56, R36, R50, R56 ;  /* 0x000000322438723c */ /* 0x004ff60000001838 */
[----:B------:R-:W-:Y:S11]  /*727c0*/  @!UPT UIADD3 URZ, URZ, URZ, URZ ;  /* 0x0000003f3f3ff290 */ /* 0x000ff6000fffe03f */
[----:B------:R-:W-:Y:S01]  /*727d0*/  @!UPT UIADD3 URZ, URZ, URZ, URZ ;  /* 0x0000003f3f3ff290 */ /* 0x000fe2000fffe03f */
[----:B------:R-:W-:Y:S01]  /*727e0*/  STL.64 [R1+0x5b0], R56 ;  /* 0x0005b03801007387 */ /* 0x000fe20000100a00 */
[----:B------:R0:W-:Y:S03]  /*727f0*/  STL.64 [R1+0x5b8], R58 ;  /* 0x0005b83a01007387 */ /* 0x0001e60000100a00 */
[----:B0-----:R-:W2:Y:S01]  /*72800*/  LDL.LU.64 R58, [R1+0x3f28] ;  /* 0x003f2800013a7983 */ /* 0x001ea20000300a00 */
[----:B------:R-:W-:Y:S02]  /*72810*/  IMAD.MOV.U32 R42, RZ, RZ, R2 ;  /* 0x000000ffff2a7224 */ /* 0x000fe400078e0002 */
[----:B------:R-:W-:-:S07]  /*72820*/  IMAD.MOV.U32 R43, RZ, RZ, R0 ;  /* 0x000000ffff2b7224 */ /* 0x000fce00078e0000 */
[C---:B------:R-:W-:Y:S08]  /*72830*/  HMMA.16816.F32 R40, R36.reuse, R42, R8 ;  /* 0x0000002a2428723c */ /* 0x040ff00000001808 */
        /* <DEDUP_REMOVED lines=9> */
[----:B------:R-:W2:Y:S01]  /*728d0*/  LDL.LU.64 R10, [R1+0x3f20] ;  /* 0x003f2000010a7983 */ /* 0x000ea20000300a00 */
[----:B------:R-:W2:Y:S02]  /*728e0*/  LDL.LU.64 R8, [R1+0x3f18] ;  /* 0x003f180001087983 */ /* 0x000ea40000300a00 */
[----:B------:R-:W-:Y:S02]  /*728f0*/  STL.64 [R1+0x8d0], R40 ;  /* 0x0008d02801007387 */ /* 0x000fe40000100a00 */
[----:B------:R0:W-:Y:S02]  /*72900*/  STL.64 [R1+0x8d8], R42 ;  /* 0x0008d82a01007387 */ /* 0x0001e40000100a00 */
        /* <DEDUP_REMOVED lines=21> */
[----:B------:R-:W3:Y:S01]  /*72a60*/  LDL.LU.64 R52, [R1+0x3ec8] ;  /* 0x003ec80001347983 */ /* 0x000ee20000300a00 */
[C---:B--2---:R-:W-:Y:S02]  /*72a70*/  HMMA.16816.F32 R40, R36.reuse, R42, R8 ;  /* 0x0000002a2428723c */ /* 0x044fe40000001808 */
[----:B------:R-:W2:Y:S01]  /*72a80*/  LDL.LU.64 R10, [R1+0x3ec0] ;  /* 0x003ec000010a7983 */ /* 0x000ea20000300a00 */
[----:B------:R-:W2:Y:S11]  /*72a90*/  LDL.LU.64 R8, [R1+0x3eb8] ;  /* 0x003eb80001087983 */ /* 0x000eb60000300a00 */
[----:B------:R-:W-:Y:S09]  /*72aa0*/  @!UPT UIADD3 URZ, URZ, URZ, URZ ;  /* 0x0000003f3f3ff290 */ /* 0x000ff2000fffe03f */
[----:B------:R-:W-:Y:S01]  /*72ab0*/  STL.64 [R1+0x550], R40 ;  /* 0x0005502801007387 */ /* 0x000fe20000100a00 */
[----:B------:R0:W-:Y:S03]  /*72ac0*/  STL.64 [R1+0x558], R42 ;  /* 0x0005582a01007387 */ /* 0x0001e60000100a00 */
[----:B0-----:R-:W3:Y:S02]  /*72ad0*/  LDL.LU.64 R42, [R1+0x3eb0] ;  /* 0x003eb000012a7983 */ /* 0x001ee40000300a00 */
[C---:B---3--:R-:W-:Y:S02]  /*72ae0*/  HMMA.16816.F32 R40, R36.reuse, R42, R52 ;  /* 0x0000002a2428723c */ /* 0x048fe40000001834 */
[----:B------:R-:W3:Y:S01]  /*72af0*/  LDL.LU.64 R54, [R1+0x3ea8] ;  /* 0x003ea80001367983 */ /* 0x000ee20000300a00 */
[----:B------:R-:W2:Y:S11]  /*72b00*/  LDL.LU R52, [R1+0x3ea0] ;  /* 0x003ea00001347983 */ /* 0x000eb60000300800 */
[----:B------:R-:W-:Y:S09]  /*72b10*/  @!UPT UIADD3 URZ, URZ, URZ, URZ ;  /* 0x0000003f3f3ff290 */ /* 0x000ff2000fffe03f */
[----:B------:R-:W-:Y:S01]  /*72b20*/  STL.64 [R1+0x540], R40 ;  /* 0x0005402801007387 */ /* 0x000fe20000100a00 */
[----:B------:R0:W-:Y:S03]  /*72b30*/  STL.64 [R1+0x548], R42 ;  /* 0x0005482a01007387 */ /* 0x0001e60000100a00 */
[----:B0-----:R-:W4:Y:S01]  /*72b40*/  LDL.LU.64 R42, [R1+0x3e98] ;  /* 0x003e9800012a7983 */ /* 0x001f220000300a00 */
[----:B------:R-:W4:Y:S01]  /*72b50*/  LDL.LU.64 R40, [R1+0x3e90] ;  /* 0x003e900001287983 */ /* 0x000f220000300a00 */
[----:B---3--:R-:W-:Y:S02]  /*72b60*/  HMMA.16816.F32 R44, R36, R54, R44 ;  /* 0x00000036242c723c */ /* 0x008fe4000000182c */
[----:B------:R-:W3:Y:S11]  /*72b70*/  LDL.LU R36, [R1+0x2c0] ;  /* 0x0002c00001247983 */ /* 0x000ef60000300800 */
[----:B------:R-:W-:Y:S10]  /*72b80*/  @!UPT UIADD3 URZ, URZ, URZ, URZ ;  /* 0x0000003f3f3ff290 */ /* 0x000ff4000fffe03f */
[----:B------:R-:W-:Y:S01]  /*72b90*/  STL.64 [R1+0x160], R44 ;  /* 0x0001602c01007387 */ /* 0x000fe20000100a00 */
[----:B------:R-:W-:Y:S02]  /*72ba0*/  STL.64 [R1+0x168], R46 ;  /* 0x0001682e01007387 */ /* 0x000fe40000100a00 */
[----:B------:R-:W3:Y:S02]  /*72bb0*/  LDL.LU R37, [R1+0x2c4] ;  /* 0x0002c40001257983 */ /* 0x000ee40000300800 */
[----:B------:R-:W3:Y:S01]  /*72bc0*/  LDL.LU R38, [R1+0x2c8] ;  /* 0x0002c80001267983 */ /* 0x000ee20000300800 */
[----:B------:R-:W3:Y:S01]  /*72bd0*/  LDL.LU R39, [R1+0x2cc] ;  /* 0x0002cc0001277983 */ /* 0x000ee20000300800 */
[----:B------:R-:W-:Y:S02]  /*72be0*/  STL.64 [R1+0x3e40], R54 ;  /* 0x003e403601007387 */ /* 0x000fe40000100a00 */
[----:B--2---:R0:W-:Y:S02]  /*72bf0*/  STL [R1+0x3e38], R52 ;  /* 0x003e383401007387 */ /* 0x0041e40000100800 */
[----:B0-----:R-:W2:Y:S01]  /*72c00*/  LDL.LU R52, [R1+0x2d0] ;  /* 0x0002d00001347983 */ /* 0x001ea20000300800 */
[----:B------:R-:W2:Y:S02]  /*72c10*/  LDL.LU R53, [R1+0x2d4] ;  /* 0x0002d40001357983 */ /* 0x000ea40000300800 */
[----:B------:R-:W2:Y:S02]  /*72c20*/  LDL.LU R54, [R1+0x2d8] ;  /* 0x0002d80001367983 */ /* 0x000ea40000300800 */
[----:B------:R-:W2:Y:S01]  /*72c30*/  LDL.LU R55, [R1+0x2dc] ;  /* 0x0002dc0001377983 */ /* 0x000ea20000300800 */
[----:B------:R-:W2:Y:S01]  /*72c40*/  LDL R47, [R1+0x2f60] ;  /* 0x002f6000012f7983 */ /* 0x000ea20000100800 */
[C---:B----4-:R-:W-:Y:S03]  /*72c50*/  HMMA.16816.F32 R16, R40.reuse, R10, R16 ;  /* 0x0000000a2810723c */ /* 0x050fe60000001810 */
        /* <DEDUP_REMOVED lines=23> */
[----:B------:R-:W-:Y:S02]  /*72dd0*/  STL.64 [R1+0x3dd0], R18 ;  /* 0x003dd01201007387 */ /* 0x000fe40000100a00 */
[----:B--2---:R0:W-:Y:S01]  /*72de0*/  STL.64 [R1+0x3dc8], R16 ;  /* 0x003dc81001007387 */ /* 0x0041e20000100a00 */
[C---:B------:R-:W-:Y:S08]  /*72df0*/  HMMA.16816.F32 R4, R40.reuse, R14, R4 ;  /* 0x0000000e2804723c */ /* 0x040ff00000001804 */
[C---:B0-----:R-:W-:Y:S08]  /*72e00*/  HMMA.16816.F32 R16, R40.reuse, R30, R52 ;  /* 0x0000001e2810723c */ /* 0x041ff00000001834 */
[C---:B----4-:R-:W-:Y:S01]  /*72e10*/  HMMA.16816.F32 R8, R40.reuse, R22, R8 ;  /* 0x000000162808723c */ /* 0x050fe20000001808 */
[----:B------:R-:W-:Y:S01]  /*72e20*/  STL.64 [R1+0x3de0], R22 ;  /* 0x003de01601007387 */ /* 0x000fe20000100a00 */
[----:B---3--:R-:W-:Y:S11]  /*72e30*/  STL.64 [R1+0x3dd8], R20 ;  /* 0x003dd81401007387 */ /* 0x008ff60000100a00 */
        /* <DEDUP_REMOVED lines=11> */
[----:B------:R0:W-:Y:S02]  /*72ef0*/  STL.64 [R1+0x2f0], R16 ;  /* 0x0002f01001007387 */ /* 0x0001e40000100a00 */
[----:B------:R1:W-:Y:S02]  /*72f00*/  STL.64 [R1+0x2f8], R18 ;  /* 0x0002f81201007387 */ /* 0x0003e40000100a00 */
[----:B------:R-:W-:Y:S11]  /*72f10*/  STL.64 [R1+0x3e20], R34 ;  /* 0x003e202201007387 */ /* 0x000ff60000100a00 */
[----:B------:R-:W-:Y:S06]  /*72f20*/  @!UPT UIADD3 URZ, URZ, URZ, URZ ;  /* 0x0000003f3f3ff290 */ /* 0x000fec000fffe03f */
[----:B------:R-:W-:Y:S01]  /*72f30*/  STL.64 [R1+0x2e0], R8 ;  /* 0x0002e00801007387 */ /* 0x000fe20000100a00 */
[----:B------:R-:W-:Y:S02]  /*72f40*/  STL.64 [R1+0x2e8], R10 ;  /* 0x0002e80a01007387 */ /* 0x000fe40000100a00 */
[----:B------:R-:W-:Y:S02]  /*72f50*/  STL.64 [R1+0x3e08], R14 ;  /* 0x003e080e01007387 */ /* 0x000fe40000100a00 */
[----:B------:R2:W-:Y:S01]  /*72f60*/  STL.64 [R1+0x3e00], R12 ;  /* 0x003e000c01007387 */ /* 0x0005e20000100a00 */
[----:B------:R-:W-:Y:S01]  /*72f70*/  STL.64 [R1+0x2d0], R4 ;  /* 0x0002d00401007387 */ /* 0x000fe20000100a00 */
[----:B------:R-:W-:Y:S02]  /*72f80*/  STL.64 [R1+0x2d8], R6 ;  /* 0x0002d80601007387 */ /* 0x000fe40000100a00 */
[----:B0-----:R-:W3:Y:S02]  /*72f90*/  LDL.LU R16, [R1+0x230] ;  /* 0x0002300001107983 */ /* 0x001ee40000300800 */
[----:B------:R-:W3:Y:S01]  /*72fa0*/  LDL.LU R17, [R1+0x234] ;  /* 0x0002340001117983 */ /* 0x000ee20000300800 */
[----:B-1----:R-:W4:Y:S01]  /*72fb0*/  LDL.LU R18, [R1+0x238] ;  /* 0x0002380001127983 */ /* 0x002f220000300800 */
[----:B------:R-:W4:Y:S03]  /*72fc0*/  LDL.LU R19, [R1+0x23c] ;  /* 0x00023c0001137983 */ /* 0x000f260000300800 */
[----:B----4-:R-:W-:Y:S01]  /*72fd0*/  STL.64 [R1+0x3e18], R18 ;  /* 0x003e181201007387 */ /* 0x010fe20000100a00 */
[----:B---3--:R-:W-:Y:S02]  /*72fe0*/  STL.64 [R1+0x3e10], R16 ;  /* 0x003e101001007387 */ /* 0x008fe40000100a00 */
[----:B--2---:R-:W2:Y:S02]  /*72ff0*/  LDL.LU R12, [R1+0x250] ;  /* 0x00025000010c7983 */ /* 0x004ea40000300800 */
[----:B------:R-:W2:Y:S01]  /*73000*/  LDL.LU R13, [R1+0x254] ;  /* 0x00025400010d7983 */ /* 0x000ea20000300800 */
[----:B------:R-:W3:Y:S01]  /*73010*/  LDL.LU R14, [R1+0x258] ;  /* 0x00025800010e7983 */ /* 0x000ee20000300800 */
[----:B------:R-:W3:Y:S02]  /*73020*/  LDL.LU R15, [R1+0x25c] ;  /* 0x00025c00010f7983 */ /* 0x000ee40000300800 */
[----:B------:R-:W4:Y:S02]  /*73030*/  LDL.LU R52, [R1+0x270] ;  /* 0x0002700001347983 */ /* 0x000f240000300800 */
[----:B------:R-:W4:Y:S01]  /*73040*/  LDL.LU R53, [R1+0x274] ;  /* 0x0002740001357983 */ /* 0x000f220000300800 */
        /* <DEDUP_REMOVED lines=10> */
[----:B--2---:R-:W-:Y:S01]  /*730f0*/  STL.64 [R1+0x3e68], R46 ;  /* 0x003e682e01007387 */ /* 0x004fe20000100a00 */
[----:B------:R0:W-:Y:S03]  /*73100*/  STL.64 [R1+0x3e60], R44 ;  /* 0x003e602c01007387 */ /* 0x0001e60000100a00 */
[----:B0-----:R-:W2:Y:S01]  /*73110*/  LDL.LU R44, [R1+0x290] ;  /* 0x00029000012c7983 */ /* 0x001ea20000300800 */
[----:B------:R-:W2:Y:S02]  /*73120*/  LDL.LU R45, [R1+0x294] ;  /* 0x00029400012d7983 */ /* 0x000ea40000300800 */
[----:B------:R-:W2:Y:S02]  /*73130*/  LDL.LU R46, [R1+0x298] ;  /* 0x00029800012e7983 */ /* 0x000ea40000300800 */
[----:B------:R-:W2:Y:S01]  /*73140*/  LDL.LU R47, [R1+0x29c] ;  /* 0x00029c00012f7983 */ /* 0x000ea20000300800 */
[----:B------:R-:W-:Y:S01]  /*73150*/  HMMA.16816.F32 R36, R40, R50, R36 ;  /* 0x000000322824723c */ /* 0x000fe20000001824 */
[----:B------:R0:W-:Y:S01]  /*73160*/  STL.64 [R1+0x3e50], R54 ;  /* 0x003e503601007387 */ /* 0x0001e20000100a00 */
[----:B----4-:R-:W-:Y:S03]  /*73170*/  STL.64 [R1+0x3e48], R52 ;  /* 0x003e483401007387 */ /* 0x010fe60000100a00 */
[----:B0-----:R-:W4:Y:S01]  /*73180*/  LDL.LU.64 R54, [R1+0x138] ;  /* 0x0001380001367983 */ /* 0x001f220000300a00 */
[----:B---3--:R0:W-:Y:S02]  /*73190*/  STL.64 [R1+0x3e30], R14 ;  /* 0x003e300e01007387 */ /* 0x0081e40000100a00 */
[----:B------:R-:W-:Y:S01]  /*731a0*/  STL.64 [R1+0x3e28], R12 ;  /* 0x003e280c01007387 */ /* 0x000fe20000100a00 */
[----:B0-----:R-:W3:Y:S01]  /*731b0*/  LDL.LU.64 R14, [R1+0x128] ;  /* 0x00012800010e7983 */ /* 0x001ee20000300a00 */
[----:B------:R-:W3:Y:S02]  /*731c0*/  LDL.LU R32, [R1+0x260] ;  /* 0x0002600001207983 */ /* 0x000ee40000300800 */
[----:B------:R-:W3:Y:S02]  /*731d0*/  LDL.LU R33, [R1+0x264] ;  /* 0x0002640001217983 */ /* 0x000ee40000300800 */
[----:B------:R-:W3:Y:S01]  /*731e0*/  LDL.LU R34, [R1+0x268] ;  /* 0x0002680001227983 */ /* 0x000ee20000300800 */
[----:B------:R-:W3:Y:S01]  /*731f0*/  LDL.LU R35, [R1+0x26c] ;  /* 0x00026c0001237983 */ /* 0x000ee20000300800 */
[----:B------:R-:W3:Y:S02]  /*73200*/  LDL.LU.64 R18, [R1+0x118] ;  /* 0x0001180001127983 */ /* 0x000ee40000300a00 */
[----:B------:R-:W3:Y:S02]  /*73210*/  LDL.LU.64 R30, [R1+0x108] ;  /* 0x00010800011e7983 */ /* 0x000ee40000300a00 */
[----:B------:R-:W3:Y:S01]  /*73220*/  LDL.LU R24, [R1+0x240] ;  /* 0x0002400001187983 */ /* 0x000ee20000300800 */
[----:B------:R-:W3:Y:S01]  /*73230*/  LDL.LU R25, [R1+0x244] ;  /* 0x0002440001197983 */ /* 0x000ee20000300800 */
[----:B------:R-:W3:Y:S02]  /*73240*/  LDL.LU R26, [R1+0x248] ;  /* 0x00024800011a7983 */ /* 0x000ee40000300800 */
[----:B------:R-:W3:Y:S02]  /*73250*/  LDL.LU R27, [R1+0x24c] ;  /* 0x00024c00011b7983 */ /* 0x000ee40000300800 */
[----:B------:R-:W3:Y:S01]  /*73260*/  LDL.LU.64 R22, [R1+0xf8] ;  /* 0x0000f80001167983 */ /* 0x000ee20000300a00 */
[----:B------:R-:W3:Y:S01]  /*73270*/  LDL.LU.64 R10, [R1+0xe8] ;  /* 0x0000e800010a7983 */ /* 0x000ee20000300a00 */
[----:B------:R-:W3:Y:S02]  /*73280*/  LDL.LU R4, [R1+0x40] ;  /* 0x0000400001047983 */ /* 0x000ee40000300800 */
[----:B------:R-:W3:Y:S02]  /*73290*/  LDL.LU R5, [R1+0x44] ;  /* 0x0000440001057983 */ /* 0x000ee40000300800 */
[----:B------:R-:W3:Y:S01]  /*732a0*/  LDL.LU R6, [R1+0x48] ;  /* 0x0000480001067983 */ /* 0x000ee20000300800 */
[----:B------:R-:W3:Y:S01]  /*732b0*/  LDL.LU R7, [R1+0x4c] ;  /* 0x00004c0001077983 */ /* 0x000ee20000300800 */
[----:B------:R0:W-:Y:S02]  /*732c0*/  STL.64 [R1+0x960], R36 ;  /* 0x0009602401007387 */ /* 0x0001e40000100a00 */
[----:B------:R-:W-:Y:S02]  /*732d0*/  STL.64 [R1+0x968], R38 ;  /* 0x0009682601007387 */ /* 0x000fe40000100a00 */
[----:B------:R-:W3:Y:S01]  /*732e0*/  LDL.LU R48, [R1+0x30] ;  /* 0x0000300001307983 */ /* 0x000ee20000300800 */
[----:B------:R-:W3:Y:S01]  /*732f0*/  LDL.LU R49, [R1+0x34] ;  /* 0x0000340001317983 */ /* 0x000ee20000300800 */
[----:B0-----:R-:W-:-:S02]  /*73300*/  IMAD.MOV.U32 R37, RZ, RZ, R50 ;  /* 0x000000ffff257224 */ /* 0x001fc400078e0032 */
        /* <DEDUP_REMOVED lines=8> */
[----:B0-----:R-:W4:Y:S01]  /*73390*/  LDL.LU.64 R46, [R1+0x3e68] ;  /* 0x003e6800012e7983 */ /* 0x001f220000300a00 */
[----:B------:R-:W4:Y:S02]  /*733a0*/  LDL.LU.64 R44, [R1+0x3e60] ;  /* 0x003e6000012c7983 */ /* 0x000f240000300a00 */
[----:B------:R-:W2:Y:S02]  /*733b0*/  LDL.LU R56, [R1+0x20] ;  /* 0x0000200001387983 */ /* 0x000ea40000300800 */
[----:B------:R-:W-:Y:S01]  /*733c0*/  IMAD.MOV.U32 R39, RZ, RZ, R58 ;  /* 0x000000ffff277224 */ /* 0x000fe200078e003a */
[----:B------:R-:W2:Y:S01]  /*733d0*/  LDL.LU R57, [R1+0x24] ;  /* 0x0000240001397983 */ /* 0x000ea20000300800 */
[----:B------:R-:W-:-:S02]  /*733e0*/  IMAD.MOV.U32 R38, RZ, RZ, R59 ;  /* 0x000000ffff267224 */ /* 0x000fc400078e003b */
[----:B------:R-:W2:Y:S02]  /*733f0*/  LDL.LU R58, [R1+0x28] ;  /* 0x00002800013a7983 */ /* 0x000ea40000300800 */
[----:B------:R-:W2:Y:S01]  /*73400*/  LDL.LU R59, [R1+0x2c] ;  /* 0x00002c00013b7983 */ /* 0x000ea20000300800 */
[C---:B----4-:R-:W-:Y:S11]  /*73410*/  HMMA.16816.F32 R44, R40.reuse, R54, R44 ;  /* 0x00000036282c723c */ /* 0x050ff6000000182c */
[----:B------:R-:W-:Y:S11]  /*73420*/  @!UPT UIADD3 URZ, URZ, URZ, URZ ;  /* 0x0000003f3f3ff290 */ /* 0x000ff6000fffe03f */
[----:B------:R-:W-:Y:S01]  /*73430*/  @!UPT UIADD3 URZ, URZ, URZ, URZ ;  /* 0x0000003f3f3ff290 */ /* 0x000fe2000fffe03f */
[----:B------:R0:W-:Y:S01]  /*73440*/  STL.64 [R1+0x940], R44 ;  /* 0x0009402c01007387 */ /* 0x0001e20000100a00 */
[----:B------:R1:W-:Y:S02]  /*73450*/  STL.64 [R1+0x948], R46 ;  /* 0x0009482e01007387 */ /* 0x0003e40000100a00 */
[----:B0-----:R-:W-:Y:S01]  /*73460*/  IMAD.MOV.U32 R45, RZ, RZ, R54 ;  /* 0x000000ffff2d7224 */ /* 0x001fe200078e0036 */
[----:B-1----:R-:W4:Y:S01]  /*73470*/  LDL.LU R47, [R1+0x3e58] ;  /* 0x003e5800012f7983 */ /* 0x002f220000300800 */
[----:B------:R-:W-:Y:S02]  /*73480*/  IMAD.MOV.U32 R44, RZ, RZ, R55 ;  /* 0x000000ffff2c7224 */ /* 0x000fe400078e0037 */
[----:B------:R-:W2:Y:S02]  /*73490*/  LDL.LU.64 R54, [R1+0x3e50] ;  /* 0x003e500001367983 */ /* 0x000ea40000300a00 */
[----:B------:R-:W2:Y:S01]  /*734a0*/  LDL.LU.64 R52, [R1+0x3e48] ;  /* 0x003e480001347983 */ /* 0x000ea20000300a00 */
[----:B---3--:R-:W-:Y:S01]  /*734b0*/  HMMA.16816.F32 R32, R40, R18, R32 ;  /* 0x000000122820723c */ /* 0x008fe20000001820 */
[----:B------:R-:W-:-:S07]  /*734c0*/  IMAD.MOV.U32 R46, RZ, RZ, R15 ;  /* 0x000000ffff2e7224 */ /* 0x000fce00078e000f */
[----:B--2---:R-:W-:Y:S11]  /*734d0*/  HMMA.16816.F32 R52, R40, R14, R52 ;  /* 0x0000000e2834723c */ /* 0x004ff60000001834 */
[----:B------:R-:W-:Y:S11]  /*734e0*/  @!UPT UIADD3 URZ, URZ, URZ, URZ ;  /* 0x0000003f3f3ff290 */ /* 0x000ff6000fffe03f */
[----:B------:R-:W-:Y:S01]  /*734f0*/  @!UPT UIADD3 URZ, URZ, URZ, URZ ;  /* 0x0000003f3f3ff290 */ /* 0x000fe2000fffe03f */
[----:B------:R0:W-:Y:S01]  /*73500*/  STL.64 [R1+0x930], R52 ;  /* 0x0009303401007387 */ /* 0x0001e20000100a00 */
[----:B------:R1:W-:Y:S02]  /*73510*/  STL.64 [R1+0x938], R54 ;  /* 0x0009383601007387 */ /* 0x0003e40000100a00 */
[----:B0-----:R-:W-:Y:S01]  /*73520*/  IMAD.MOV.U32 R53, RZ, RZ, R14 ;  /* 0x000000ffff357224 */ /* 0x001fe200078e000e */
[----:B-1----:R-:W2:Y:S01]  /*73530*/  LDL.LU.64 R54, [R1+0x3e40] ;  /* 0x003e400001367983 */ /* 0x002ea20000300a00 */
[----:B------:R-:W3:Y:S02]  /*73540*/  LDL.LU R52, [R1+0x3e38] ;  /* 0x003e380001347983 */ /* 0x000ee40000300800 */
[----:B------:R-:W2:Y:S02]  /*73550*/  LDL.LU.64 R14, [R1+0x3e30] ;  /* 0x003e3000010e7983 */ /* 0x000ea40000300a00 */
[----:B------:R-:W2:Y:S01]  /*73560*/  LDL.LU.64 R12, [R1+0x3e28] ;  /* 0x003e2800010c7983 */ /* 0x000ea20000300a00 */
[----:B------:R0:W-:Y:S01]  /*73570*/  STL.64 [R1+0x920], R32 ;  /* 0x0009202001007387 */ /* 0x0001e20000100a00 */
[----:B------:R1:W-:Y:S02]  /*73580*/  STL.64 [R1+0x928], R34 ;  /* 0x0009282201007387 */ /* 0x0003e40000100a00 */
[----:B0-----:R-:W-:Y:S01]  /*73590*/  IMAD.MOV.U32 R32, RZ, RZ, R18 ;  /* 0x000000ffff207224 */ /* 0x001fe200078e0012 */
[----:B-1----:R-:W3:Y:S01]  /*735a0*/  LDL.LU.64 R34, [R1+0x3e20] ;  /* 0x003e200001227983 */ /* 0x002ee20000300a00 */
[----:B------:R-:W-:-:S02]  /*735b0*/  IMAD.MOV.U32 R33, RZ, RZ, R19 ;  /* 0x000000ffff217224 */ /* 0x000fc400078e0013 */
[----:B------:R-:W3:Y:S02]  /*735c0*/  LDL.LU.64 R18, [R1+0x3e18] ;  /* 0x003e180001127983 */ /* 0x000ee40000300a00 */
[----:B------:R-:W3:Y:S01]  /*735d0*/  LDL.LU.64 R16, [R1+0x3e10] ;  /* 0x003e100001107983 */ /* 0x000ee20000300a00 */
[----:B------:R-:W-:Y:S01]  /*735e0*/  HMMA.16816.F32 R24, R40, R22, R24 ;  /* 0x000000162818723c */ /* 0x000fe20000001818 */
[----:B------:R-:W-:Y:S02]  /*735f0*/  IMAD.MOV.U32 R2, RZ, RZ, R30 ;  /* 0x000000ffff027224 */ /* 0x000fe400078e001e */
[----:B------:R-:W-:Y:S02]  /*73600*/  IMAD.MOV.U32 R3, RZ, RZ, R31 ;  /* 0x000000ffff037224 */ /* 0x000fe400078e001f */
[----:B------:R-:W-:Y:S02]  /*73610*/  IMAD.MOV.U32 R29, RZ, RZ, R22 ;  /* 0x000000ffff1d7224 */ /* 0x000fe400078e0016 */
[----:B------:R-:W-:-:S02]  /*73620*/  IMAD.MOV.U32 R28, RZ, RZ, R23 ;  /* 0x000000ffff1c7224 */ /* 0x000fc400078e0017 */
[----:B------:R-:W-:Y:S02]  /*73630*/  IMAD.MOV.U32 R60, RZ, RZ, R10 ;  /* 0x000000ffff3c7224 */ /* 0x000fe400078e000a */
[----:B------:R-:W-:Y:S01]  /*73640*/  IMAD.MOV.U32 R0, RZ, RZ, R11 ;  /* 0x000000ffff007224 */ /* 0x000fe200078e000b */
[C---:B--2---:R-:W-:Y:S08]  /*73650*/  HMMA.16816.F32 R12, R40.reuse, R30, R12 ;  /* 0x0000001e280c723c */ /* 0x044ff0000000180c */
[C---:B---3--:R-:W-:Y:S11]  /*73660*/  HMMA.16816.F32 R16, R40.reuse, R10, R16 ;  /* 0x0000000a2810723c */ /* 0x048ff60000001810 */
[----:B------:R-:W-:Y:S04]  /*73670*/  @!UPT UIADD3 URZ, URZ, URZ, URZ ;  /* 0x0000003f3f3ff290 */ /* 0x000fe8000fffe03f */
[----:B------:R-:W-:Y:S01]  /*73680*/  STL.64 [R1+0x910], R12 ;  /* 0x0009100c01007387 */ /* 0x000fe20000100a00 */
[----:B------:R0:W-:Y:S03]  /*73690*/  STL.64 [R1+0x918], R14 ;  /* 0x0009180e01007387 */ /* 0x0001e60000100a00 */
[----:B0-----:R-:W2:Y:S01]  /*736a0*/  LDL.LU.64 R14, [R1+0x3e08] ;  /* 0x003e0800010e7983 */ /* 0x001ea20000300a00 */
[----:B------:R-:W3:Y:S02]  /*736b0*/  LDL.LU.64 R12, [R1+0x3e00] ;  /* 0x003e0000010c7983 */ /* 0x000ee40000300a00 */
[----:B------:R-:W2:Y:S02]  /*736c0*/  LDL.LU.64 R30, [R1+0x3df8] ;  /* 0x003df800011e7983 */ /* 0x000ea40000300a00 */
[----:B------:R-:W-:Y:S01]  /*736d0*/  STL.64 [R1+0x900], R24 ;  /* 0x0009001801007387 */ /* 0x000fe20000100a00 */
[----:B------:R0:W-:Y:S01]  /*736e0*/  STL.64 [R1+0x908], R26 ;  /* 0x0009081a01007387 */ /* 0x0001e20000100a00 */
[----:B------:R-:W-:Y:S03]  /*736f0*/  HMMA.16816.F32 R40, R40, R54, R4 ;  /* 0x000000362828723c */ /* 0x000fe60000001804 */
        /* <DEDUP_REMOVED lines=8> */
[----:B------:R-:W3:Y:S02]  /*73780*/  LDL.LU.64 R10, [R1+0x3dc0] ;  /* 0x003dc000010a7983 */ /* 0x000ee40000300a00 */
[----:B------:R-:W3:Y:S01]  /*73790*/  LDL.LU.64 R8, [R1+0x3db8] ;  /* 0x003db80001087983 */ /* 0x000ee20000300a00 */
[----:B------:R-:W3:Y:S01]  /*737a0*/  LDL.LU.64 R6, [R1+0x3db0] ;  /* 0x003db00001067983 */ /* 0x000ee20000300a00 */
[----:B------:R-:W3:Y:S03]  /*737b0*/  LDL.LU.64 R4, [R1+0x3da8] ;  /* 0x003da80001047983 */ /* 0x000ee60000300a00 */
[----:B------:R2:W-:Y:S02]  /*737c0*/  STL.64 [R1+0x8c0], R40 ;  /* 0x0008c02801007387 */ /* 0x0005e40000100a00 */
[----:B------:R-:W-:Y:S02]  /*737d0*/  STL.64 [R1+0x8c8], R42 ;  /* 0x0008c82a01007387 */ /* 0x000fe40000100a00 */
[----:B--2---:R-:W-:-:S02]  /*737e0*/  IMAD.MOV.U32 R40, RZ, RZ, R17 ;  /* 0x000000ffff287224 */ /* 0x004fc400078e0011 */
[----:B------:R-:W-:Y:S01]  /*737f0*/  IMAD.MOV.U32 R41, RZ, RZ, R16 ;  /* 0x000000ffff297224 */ /* 0x000fe200078e0010 */
[----:B------:R-:W2:Y:S01]  /*73800*/  LDL.LU R17, [R1+0x3da4] ;  /* 0x003da40001117983 */ /* 0x000ea20000300800 */
[----:B------:R-:W2:Y:S01]  /*73810*/  LDL.LU R16, [R1+0x3da0] ;  /* 0x003da00001107983 */ /* 0x000ea20000300800 */
[C---:B---3--:R-:W-:Y:S01]  /*73820*/  HMMA.16816.F32 R48, R4.reuse, R10, R48 ;  /* 0x0000000a0430723c */ /* 0x048fe20000001830 */
[----:B------:R-:W-:Y:S01]  /*73830*/  STL.64 [R1+0x3d00], R54 ;  /* 0x003d003601007387 */ /* 0x000fe20000100a00 */
[----:B------:R-:W-:Y:S11]  /*73840*/  STL [R1+0x3cfc], R52 ;  /* 0x003cfc3401007387 */ /* 0x000ff60000100800 */
[----:B------:R-:W-:Y:S10]  /*73850*/  @!UPT UIADD3 URZ, URZ, URZ, URZ ;  /* 0x0000003f3f3ff290 */ /* 0x000ff4000fffe03f */
[----:B------:R-:W-:Y:S01]  /*73860*/  STL.64 [R1+0x8b0], R48 ;  /* 0x0008b03001007387 */ /* 0x000fe20000100a00 */
[----:B------:R0:W-:Y:S03]  /*73870*/  STL.64 [R1+0x8b8], R50 ;  /* 0x0008b83201007387 */ /* 0x0001e60000100a00 */
[----:B0-----:R-:W3:Y:S01]  /*73880*/  LDL.LU.64 R50, [R1+0x3d98] ;  /* 0x003d980001327983 */ /* 0x001ee20000300a00 */
[----:B------:R-:W3:Y:S01]  /*73890*/  LDL.LU.64 R48, [R1+0x3d90] ;  /* 0x003d900001307983 */ /* 0x000ee20000300a00 */
[----:B------:R-:W-:Y:S01]  /*738a0*/  HMMA.16816.F32 R56, R4, R18, R56 ;  /* 0x000000120438723c */ /* 0x000fe20000001838 */
[----:B------:R-:W-:Y:S02]  /*738b0*/  IMAD.MOV.U32 R10, RZ, RZ, R25 ;  /* 0x000000ffff0a7224 */ /* 0x000fe400078e0019 */
[----:B------:R-:W-:-:S04]  /*738c0*/  IMAD.MOV.U32 R11, RZ, RZ, R24 ;  /* 0x000000ffff0b7224 */ /* 0x000fc800078e0018 */
[----:B------:R-:W-:Y:S02]  /*738d0*/  IMAD.MOV.U32 R18, RZ, RZ, R21 ;  /* 0x000000ffff127224 */ /* 0x000fe400078e0015 */
[----:B------:R-:W-:Y:S11]  /*738e0*/  IMAD.MOV.U32 R19, RZ, RZ, R20 ;  /* 0x000000ffff137224 */ /* 0x000ff600078e0014 */
[----:B------:R-:W-:Y:S03]  /*738f0*/  @!UPT UIADD3 URZ, URZ, URZ, URZ ;  /* 0x0000003f3f3ff290 */ /* 0x000fe6000fffe03f */
[----:B------:R-:W-:Y:S01]  /*73900*/  STL.64 [R1+0x8a0], R56 ;  /* 0x0008a03801007387 */ /* 0x000fe20000100a00 */
[----:B------:R0:W-:Y:S03]  /*73910*/  STL.64 [R1+0x8a8], R58 ;  /* 0x0008a83a01007387 */ /* 0x0001e60000100a00 */
[----:B0-----:R-:W3:Y:S01]  /*73920*/  LDL.LU.64 R58, [R1+0x3d88] ;  /* 0x003d8800013a7983 */ /* 0x001ee20000300a00 */
[----:B------:R-:W3:Y:S01]  /*73930*/  LDL.LU.64 R56, [R1+0x3d80] ;  /* 0x003d800001387983 */ /* 0x000ee20000300a00 */
[C---:B--2---:R-:W-:Y:S08]  /*73940*/  HMMA.16816.F32 R16, R4.reuse, R22, R16 ;  /* 0x000000160410723c */ /* 0x044ff00000001810 */
[----:B------:R-:W-:Y:S01]  /*73950*/  HMMA.16816.F32 R20, R4, R26, R8 ;  /* 0x0000001a0414723c */ /* 0x000fe20000001808 */
[----:B------:R-:W-:-:S02]  /*73960*/  IMAD.MOV.U32 R42, RZ, RZ, R13 ;  /* 0x000000ffff2a7224 */ /* 0x000fc400078e000d */
[----:B------:R-:W-:Y:S01]  /*73970*/  IMAD.MOV.U32 R43, RZ, RZ, R12 ;  /* 0x000000ffff2b7224 */ /* 0x000fe200078e000c */
[----:B----4-:R-:W-:Y:S11]  /*73980*/  LDSM.16.M88.4 R24, [R47+0xd080] ;  /* 0x00d080002f18783b */ /* 0x010ff60000000200 */
[----:B------:R-:W-:Y:S01]  /*73990*/  STL.64 [R1+0x890], R16 ;  /* 0x0008901001007387 */ /* 0x000fe20000100a00 */
[----:B------:R3:W-:Y:S07]  /*739a0*/  STL.64 [R1+0x898], R18 ;  /* 0x0008981201007387 */ /* 0x0007ee0000100a00 */
[----:B------:R-:W-:Y:S02]  /*739b0*/  STL.64 [R1+0x880], R20 ;  /* 0x0008801401007387 */ /* 0x000fe40000100a00 */
[----:B------:R-:W-:Y:S02]  /*739c0*/  STL.64 [R1+0x888], R22 ;  /* 0x0008881601007387 */ /* 0x000fe40000100a00 */
[----:B------:R-:W-:Y:S01]  /*739d0*/  LDSM.16.M88.4 R20, [R47+0x8880] ;  /* 0x008880002f14783b */ /* 0x000fe20000000200 */
[C---:B---3--:R-:W-:Y:S03]  /*739e0*/  HMMA.16816.F32 R16, R4.reuse, R34, R48 ;  /* 0x000000220410723c */ /* 0x048fe60000001830 */
[----:B------:R-:W2:Y:S05]  /*739f0*/  LDL R51, [R1+0xb4c] ;  /* 0x000b4c0001337983 */ /* 0x000eaa0000100800 */
[----:B------:R-:W-:Y:S01]  /*73a00*/  HMMA.16816.F32 R8, R4, R30, R56 ;  /* 0x0000001e0408723c */ /* 0x000fe20000001838 */
[----:B------:R-:W-:Y:S11]  /*73a10*/  LDSM.16.M88.4 R56, [R47+0xb080] ;  /* 0x00b080002f38783b */ /* 0x000ff60000000200 */
[----:B------:R-:W-:Y:S11]  /*73a20*/  @!UPT UIADD3 URZ, URZ, URZ, URZ ;  /* 0x0000003f3f3ff290 */ /* 0x000ff6000fffe03f */
[----:B------:R-:W-:Y:S01]  /*73a30*/  STL.64 [R1+0x870], R8 ;  /* 0x0008700801007387 */ /* 0x000fe20000100a00 */
[----:B------:R-:W-:Y:S02]  /*73a40*/  STL.64 [R1+0x878], R10 ;  /* 0x0008780a01007387 */ /* 0x000fe40000100a00 */
[----:B------:R-:W-:Y:S02]  /*73a50*/  STL.64 [R1+0x70], R16 ;  /* 0x0000701001007387 */ /* 0x000fe40000100a00 */
[----:B------:R-:W-:Y:S02]  /*73a60*/  STL.64 [R1+0x78], R18 ;  /* 0x0000781201007387 */ /* 0x000fe40000100a00 */
[----:B------:R-:W-:Y:S04]  /*73a70*/  LDSM.16.M88.4 R16, [R47+0x9080] ;  /* 0x009080002f10783b */ /* 0x000fe80000000200 */
[----:B--2---:R-:W0:Y:S01]  /*73a80*/  LDSM.16.MT88.4 R8, [R51+0x6000] ;  /* 0x006000003308783b */ /* 0x004e220000004200 */
[----:B------:R-:W-:-:S02]  /*73a90*/  IMAD.MOV.U32 R54, RZ, RZ, R32 ;  /* 0x000000ffff367224 */ /* 0x000fc400078e0020 */
[----:B------:R-:W-:Y:S02]  /*73aa0*/  IMAD.MOV.U32 R55, RZ, RZ, R33 ;  /* 0x000000ffff377224 */ /* 0x000fe400078e0021 */
[----:B------:R-:W-:Y:S01]  /*73ab0*/  LDSM.16.MT88.4 R48, [R51+0x6080] ;  /* 0x006080003330783b */ /* 0x000fe20000004200 */
[----:B0-----:R-:W-:Y:S03]  /*73ac0*/  STL.64 [R1+0x3d10], R10 ;  /* 0x003d100a01007387 */ /* 0x001fe60000100a00 */
[----:B------:R-:W-:Y:S02]  /*73ad0*/  STL.64 [R1+0x3d08], R8 ;  /* 0x003d080801007387 */ /* 0x000fe40000100a00 */
[----:B------:R-:W0:Y:S02]  /*73ae0*/  LDSM.16.M88.4 R8, [R47+0x8080] ;  /* 0x008080002f08783b */ /* 0x000e240000000200 */
[----:B0-----:R-:W-:Y:S02]  /*73af0*/  STL.64 [R1+0x50], R8 ;  /* 0x0000500801007387 */ /* 0x001fe40000100a00 */
[----:B------:R-:W-:Y:S02]  /*73b00*/  STL.64 [R1+0x58], R10 ;  /* 0x0000580a01007387 */ /* 0x000fe40000100a00 */
[----:B------:R-:W0:Y:S04]  /*73b10*/  LDSM.16.M88.4 R8, [R47+0x9880] ;  /* 0x009880002f08783b */ /* 0x000e280000000200 */
[----:B------:R-:W-:Y:S01]  /*73b20*/  STL.64 [R1+0x40], R20 ;  /* 0x0000401401007387 */ /* 0x000fe20000100a00 */
[----:B------:R-:W-:Y:S02]  /*73b30*/  STL.64 [R1+0x48], R22 ;  /* 0x0000481601007387 */ /* 0x000fe40000100a00 */
[----:B------:R-:W1:Y:S04]  /*73b40*/  LDSM.16.M88.4 R20, [R47+0xa080] ;  /* 0x00a080002f14783b */ /* 0x000e680000000200 */
[----:B------:R-:W-:Y:S02]  /*73b50*/  STL.64 [R1+0x30], R16 ;  /* 0x0000301001007387 */ /* 0x000fe40000100a00 */
[----:B------:R-:W-:Y:S02]  /*73b60*/  STL.64 [R1+0x38], R18 ;  /* 0x0000381201007387 */ /* 0x000fe40000100a00 */
[----:B------:R-:W2:Y:S04]  /*73b70*/  LDSM.16.M88.4 R16, [R47+0xa880] ;  /* 0x00a880002f10783b */ /* 0x000ea80000000200 */
[----:B0-----:R-:W-:Y:S01]  /*73b80*/  STL.64 [R1+0x20], R8 ;  /* 0x0000200801007387 */ /* 0x001fe20000100a00 */
[----:B------:R0:W-:Y:S02]  /*73b90*/  STL.64 [R1+0x28], R10 ;  /* 0x0000280a01007387 */ /* 0x0001e40000100a00 */
[----:B-1----:R-:W-:Y:S02]  /*73ba0*/  STL.64 [R1+0x10], R20 ;  /* 0x0000101401007387 */ /* 0x002fe40000100a00 */
[----:B------:R-:W-:Y:S02]  /*73bb0*/  STL.64 [R1+0x18], R22 ;  /* 0x0000181601007387 */ /* 0x000fe40000100a00 */
[----:B------:R-:W-:Y:S04]  /*73bc0*/  LDSM.16.M88.4 R20, [R47+0xc880] ;  /* 0x00c880002f14783b */ /* 0x000fe80000000200 */
[----:B--2---:R-:W-:Y:S01]  /*73bd0*/  STL.64 [R1], R16 ;  /* 0x0000001001007387 */ /* 0x004fe20000100a00 */
[----:B------:R-:W-:Y:S02]  /*73be0*/  STL.64 [R1+0x8], R18 ;  /* 0x0000081201007387 */ /* 0x000fe40000100a00 */
[----:B------:R-:W-:Y:S01]  /*73bf0*/  LDSM.16.M88.4 R16, [R47+0xc080] ;  /* 0x00c080002f10783b */ /* 0x000fe20000000200 */
[----:B0-----:R-:W-:Y:S01]  /*73c00*/  HMMA.16816.F32 R8, R4, R14, R40 ;  /* 0x0000000e0408723c */ /* 0x001fe20000001828 */
[----:B------:R-:W0:Y:S04]  /*73c10*/  LDSM.16.M88.4 R12, [R47+0xb880] ;  /* 0x00b880002f0c783b */ /* 0x000e280000000200 */
[----:B------:R-:W-:Y:S04]  /*73c20*/  STL [R1+0x372c], R58 ;  /* 0x00372c3a01007387 */ /* 0x000fe80000100800 */
[----:B------:R-:W-:Y:S11]  /*73c30*/  LDSM.16.M88.4 R40, [R47+0xf080] ;  /* 0x00f080002f28783b */ /* 0x000ff60000000200 */
[----:B------:R-:W-:Y:S03]  /*73c40*/  @!UPT UIADD3 URZ, URZ, URZ, URZ ;  /* 0x0000003f3f3ff290 */ /* 0x000fe6000fffe03f */
[----:B------:R-:W-:Y:S01]  /*73c50*/  STL.64 [R1+0x60], R8 ;  /* 0x0000600801007387 */ /* 0x000fe20000100a00 */
[----:B------:R-:W-:Y:S02]  /*73c60*/  STL.64 [R1+0x68], R10 ;  /* 0x0000680a01007387 */ /* 0x000fe40000100a00 */
[----:B------:R-:W-:Y:S02]  /*73c70*/  STL [R1+0x3728], R59 ;  /* 0x0037283b01007387 */ /* 0x000fe40000100800 */
[----:B------:R-:W-:Y:S01]  /*73c80*/  STL.64 [R1+0x3d18], R56 ;  /* 0x003d183801007387 */ /* 0x000fe20000100a00 */
[----:B0-----:R-:W-:Y:S01]  /*73c90*/  STL [R1+0x3734], R14 ;  /* 0x0037340e01007387 */ /* 0x001fe20000100800 */
[----:B------:R-:W-:Y:S02]  /*73ca0*/  STL [R1+0x3730], R15 ;  /* 0x0037300f01007387 */ /* 0x000fe40000100800 */
[----:B------:R-:W-:Y:S02]  /*73cb0*/  STL.64 [R1+0x3d20], R12 ;  /* 0x003d200c01007387 */ /* 0x000fe40000100a00 */
[----:B------:R-:W-:Y:S01]  /*73cc0*/  STL [R1+0x36ac], R18 ;  /* 0x0036ac1201007387 */ /* 0x000fe20000100800 */
[----:B------:R-:W-:Y:S01]  /*73cd0*/  STL [R1+0x36a8], R19 ;  /* 0x0036a81301007387 */ /* 0x000fe20000100800 */
[----:B------:R-:W-:Y:S02]  /*73ce0*/  STL.64 [R1+0x3ca8], R16 ;  /* 0x003ca81001007387 */ /* 0x000fe40000100a00 */
[----:B------:R0:W-:Y:S02]  /*73cf0*/  STL.64 [R1+0x3cb8], R22 ;  /* 0x003cb81601007387 */ /* 0x0001e40000100a00 */
[----:B0-----:R-:W-:-:S02]  /*73d00*/  IMAD.MOV.U32 R22, RZ, RZ, R29 ;  /* 0x000000ffff167224 */ /* 0x001fc400078e001d */
[----:B------:R-:W-:Y:S02]  /*73d10*/  IMAD.MOV.U32 R23, RZ, RZ, R28 ;  /* 0x000000ffff177224 */ /* 0x000fe400078e001c */
[----:B------:R-:W0:Y:S04]  /*73d20*/  LDSM.16.M88.4 R28, [R47+0xd880] ;  /* 0x00d880002f1c783b */ /* 0x000e280000000200 */
[----:B------:R-:W-:Y:S01]  /*73d30*/  STL.64 [R1+0x3cb0], R20 ;  /* 0x003cb01401007387 */ /* 0x000fe20000100a00 */
[----:B------:R1:W-:Y:S02]  /*73d40*/  STL [R1+0x368c], R26 ;  /* 0x00368c1a01007387 */ /* 0x0003e40000100800 */
[----:B------:R2:W-:Y:S02]  /*73d50*/  STL [R1+0x3688], R27 ;  /* 0x0036881b01007387 */ /* 0x0005e40000100800 */
[----:B------:R-:W-:Y:S02]  /*73d60*/  STL.64 [R1+0x3cc0], R24 ;  /* 0x003cc01801007387 */ /* 0x000fe40000100a00 */
[----:B-1----:R-:W-:-:S02]  /*73d70*/  IMAD.MOV.U32 R26, RZ, RZ, R60 ;  /* 0x000000ffff1a7224 */ /* 0x002fc400078e003c */
[----:B--2---:R-:W-:Y:S01]  /*73d80*/  IMAD.MOV.U32 R27, RZ, RZ, R0 ;  /* 0x000000ffff1b7224 */ /* 0x004fe200078e0000 */
[----:B------:R-:W2:Y:S01]  /*73d90*/  LDL.LU R60, [R1+0x3d7c] ;  /* 0x003d7c00013c7983 */ /* 0x000ea20000300800 */
[----:B------:R-:W3:Y:S03]  /*73da0*/  LDL.LU R0, [R1+0x3d78] ;  /* 0x003d780001007983 */ /* 0x000ee60000300800 */
[----:B------:R-:W-:Y:S01]  /*73db0*/  STL.64 [R1+0x3d28], R26 ;  /* 0x003d281a01007387 */ /* 0x000fe20000100a00 */
[----:B------:R-:W-:Y:S03]  /*73dc0*/  STL.64 [R1+0x3d30], R22 ;  /* 0x003d301601007387 */ /* 0x000fe60000100a00 */
[----:B0-----:R-:W-:Y:S01]  /*73dd0*/  STL [R1+0x3694], R30 ;  /* 0x0036941e01007387 */ /* 0x001fe20000100800 */
[----:B------:R-:W-:Y:S02]  /*73de0*/  STL [R1+0x3690], R31 ;  /* 0x0036901f01007387 */ /* 0x000fe40000100800 */
[----:B------:R0:W-:Y:S02]  /*73df0*/  STL.64 [R1+0x3cc8], R28 ;  /* 0x003cc81c01007387 */ /* 0x0001e40000100a00 */
[----:B0-----:R-:W4:Y:S01]  /*73e00*/  LDL.LU R28, [R1+0xac0] ;  /* 0x000ac000011c7983 */ /* 0x001f220000300800 */
[----:B------:R-:W4:Y:S02]  /*73e10*/  LDL.LU R29, [R1+0xac4] ;  /* 0x000ac400011d7983 */ /* 0x000f240000300800 */
[----:B------:R-:W2:Y:S02]  /*73e20*/  LDL.LU R30, [R1+0xac8] ;  /* 0x000ac800011e7983 */ /* 0x000ea40000300800 */
[----:B------:R-:W2:Y:S02]  /*73e30*/  LDL.LU R31, [R1+0xacc] ;  /* 0x000acc00011f7983 */ /* 0x000ea40000300800 */
[----:B--2---:R0:W-:Y:S01]  /*73e40*/  STL.64 [R1+0x3d40], R30 ;  /* 0x003d401e01007387 */ /* 0x0041e20000100a00 */
[----:B----4-:R-:W-:Y:S02]  /*73e50*/  STL.64 [R1+0x3d38], R28 ;  /* 0x003d381c01007387 */ /* 0x010fe40000100a00 */
[----:B------:R-:W2:Y:S02]  /*73e60*/  LDL.LU R32, [R1+0x3d74] ;  /* 0x003d740001207983 */ /* 0x000ea40000300800 */
[----:B------:R-:W4:Y:S01]  /*73e70*/  LDL.LU R33, [R1+0x3d70] ;  /* 0x003d700001217983 */ /* 0x000f220000300800 */
[----:B------:R1:W-:Y:S01]  /*73e80*/  STL.64 [R1+0x3d48], R54 ;  /* 0x003d483601007387 */ /* 0x0003e20000100a00 */
[----:B------:R-:W2:Y:S02]  /*73e90*/  LDL.LU R8, [R1+0xaf0] ;  /* 0x000af00001087983 */ /* 0x000ea40000300800 */
[----:B------:R-:W2:Y:S02]  /*73ea0*/  LDL.LU R9, [R1+0xaf4] ;  /* 0x000af40001097983 */ /* 0x000ea40000300800 */
[----:B------:R-:W2:Y:S01]  /*73eb0*/  LDL.LU R10, [R1+0xaf8] ;  /* 0x000af800010a7983 */ /* 0x000ea20000300800 */
[----:B------:R-:W2:Y:S01]  /*73ec0*/  LDL.LU R11, [R1+0xafc] ;  /* 0x000afc00010b7983 */ /* 0x000ea20000300800 */
[----:B------:R-:W-:-:S02]  /*73ed0*/  IMAD.MOV.U32 R58, RZ, RZ, R53 ;  /* 0x000000ffff3a7224 */ /* 0x000fc400078e0035 */
[----:B------:R-:W-:Y:S02]  /*73ee0*/  IMAD.MOV.U32 R59, RZ, RZ, R46 ;  /* 0x000000ffff3b7224 */ /* 0x000fe400078e002e */
[----:B0-----:R-:W-:Y:S02]  /*73ef0*/  IMAD.MOV.U32 R30, RZ, RZ, R39 ;  /* 0x000000ffff1e7224 */ /* 0x001fe400078e0027 */
[----:B------:R-:W-:Y:S02]  /*73f00*/  IMAD.MOV.U32 R31, RZ, RZ, R38 ;  /* 0x000000ffff1f7224 */ /* 0x000fe400078e0026 */
[----:B------:R-:W-:Y:S02]  /*73f10*/  IMAD.MOV.U32 R26, RZ, RZ, R45 ;  /* 0x000000ffff1a7224 */ /* 0x000fe400078e002d */
[----:B------:R-:W-:Y:S01]  /*73f20*/  IMAD.MOV.U32 R27, RZ, RZ, R44 ;  /* 0x000000ffff1b7224 */ /* 0x000fe200078e002c */
[----:B--2---:R-:W-:Y:S01]  /*73f30*/  STL.64 [R1+0x3d58], R10 ;  /* 0x003d580a01007387 */ /* 0x004fe20000100a00 */
[----:B------:R-:W-:Y:S02]  /*73f40*/  STL.64 [R1+0x3d50], R8 ;  /* 0x003d500801007387 */ /* 0x000fe40000100a00 */
[----:B------:R0:W-:Y:S02]  /*73f50*/  STL.64 [R1+0x3d60], R58 ;  /* 0x003d603a01007387 */ /* 0x0001e40000100a00 */
[----:B------:R-:W2:Y:S01]  /*73f60*/  LDL.LU R20, [R1+0xb10] ;  /* 0x000b100001147983 */ /* 0x000ea20000300800 */
[----:B------:R-:W2:Y:S01]  /*73f70*/  LDL.LU R21, [R1+0xb14] ;  /* 0x000b140001157983 */ /* 0x000ea20000300800 */
[----:B------:R-:W2:Y:S02]  /*73f80*/  LDL.LU R22, [R1+0xb18] ;  /* 0x000b180001167983 */ /* 0x000ea40000300800 */
[----:B------:R-:W2:Y:S02]  /*73f90*/  LDL.LU R23, [R1+0xb1c] ;  /* 0x000b1c0001177983 */ /* 0x000ea40000300800 */
[----:B------:R-:W2:Y:S01]  /*73fa0*/  LDL.LU R52, [R1+0xb20] ;  /* 0x000b200001347983 */ /* 0x000ea20000300800 */
[----:B------:R-:W2:Y:S01]  /*73fb0*/  LDL.LU R53, [R1+0xb24] ;  /* 0x000b240001357983 */ /* 0x000ea20000300800 */
[----:B-1----:R-:W2:Y:S02]  /*73fc0*/  LDL.LU R54, [R1+0xb28] ;  /* 0x000b280001367983 */ /* 0x002ea40000300800 */
[----:B------:R-:W2:Y:S02]  /*73fd0*/  LDL.LU R55, [R1+0xb2c] ;  /* 0x000b2c0001377983 */ /* 0x000ea40000300800 */
[----:B------:R-:W2:Y:S01]  /*73fe0*/  LDL.LU R56, [R1+0xb30] ;  /* 0x000b300001387983 */ /* 0x000ea20000300800 */
[----:B------:R-:W2:Y:S01]  /*73ff0*/  LDL.LU R57, [R1+0xb34] ;  /* 0x000b340001397983 */ /* 0x000ea20000300800 */
[----:B0-----:R-:W2:Y:S02]  /*74000*/  LDL.LU R58, [R1+0xb38] ;  /* 0x000b3800013a7983 */ /* 0x001ea40000300800 */
[----:B------:R-:W2:Y:S02]  /*74010*/  LDL.LU R59, [R1+0xb3c] ;  /* 0x000b3c00013b7983 */ /* 0x000ea40000300800 */
[----:B----4-:R-:W-:-:S02]  /*74020*/  IMAD.MOV.U32 R14, RZ, RZ, R33 ;  /* 0x000000ffff0e7224 */ /* 0x010fc400078e0021 */
[----:B------:R-:W-:Y:S02]  /*74030*/  IMAD.MOV.U32 R15, RZ, RZ, R32 ;  /* 0x000000ffff0f7224 */ /* 0x000fe400078e0020 */
[----:B------:R-:W-:Y:S01]  /*74040*/  IMAD.MOV.U32 R10, RZ, RZ, R37 ;  /* 0x000000ffff0a7224 */ /* 0x000fe200078e0025 */
[----:B------:R-:W0:Y:S01]  /*74050*/  LDSM.16.M88.4 R32, [R47+0xe080] ;  /* 0x00e080002f20783b */ /* 0x000e220000000200 */
[----:B------:R-:W-:Y:S02]  /*74060*/  IMAD.MOV.U32 R11, RZ, RZ, R36 ;  /* 0x000000ffff0b7224 */ /* 0x000fe400078e0024 */
[----:B------:R-:W1:Y:S02]  /*74070*/  LDSM.16.M88.4 R36, [R47+0xe880] ;  /* 0x00e880002f24783b */ /* 0x000e640000000200 */
[----:B------:R-:W4:Y:S04]  /*74080*/  LDSM.16.M88.4 R44, [R47+0xf880] ;  /* 0x00f880002f2c783b */ /* 0x000f280000000200 */
[----:B------:R-:W3:Y:S01]  /*74090*/  LDL.LU R12, [R1+0xb00] ;  /* 0x000b0000010c7983 */ /* 0x000ee20000300800 */
[----:B------:R-:W3:Y:S03]  /*740a0*/  LDL.LU R13, [R1+0xb04] ;  /* 0x000b0400010d7983 */ /* 0x000ee60000300800 */
[----:B0-----:R-:W-:Y:S01]  /*740b0*/  STL [R1+0x373c], R34 ;  /* 0x00373c2201007387 */ /* 0x001fe20000100800 */
[----:B------:R-:W-:Y:S02]  /*740c0*/  STL [R1+0x3738], R35 ;  /* 0x0037382301007387 */ /* 0x000fe40000100800 */
[----:B-1----:R-:W-:Y:S02]  /*740d0*/  STL [R1+0x36b4], R38 ;  /* 0x0036b42601007387 */ /* 0x002fe40000100800 */
[----:B------:R-:W-:Y:S01]  /*740e0*/  STL [R1+0x36b0], R39 ;  /* 0x0036b02701007387 */ /* 0x000fe20000100800 */
[----:B------:R0:W-:Y:S04]  /*740f0*/  STL.64 [R1+0x3cd0], R36 ;  /* 0x003cd02401007387 */ /* 0x0001e80000100a00 */
[----:B0-----:R-:W3:Y:S01]  /*74100*/  LDL.LU R36, [R1+0xad0] ;  /* 0x000ad00001247983 */ /* 0x001ee20000300800 */
[----:B------:R-:W3:Y:S02]  /*74110*/  LDL.LU R37, [R1+0xad4] ;  /* 0x000ad40001257983 */ /* 0x000ee40000300800 */
[----:B------:R-:W3:Y:S02]  /*74120*/  LDL.LU R38, [R1+0xad8] ;  /* 0x000ad80001267983 */ /* 0x000ee40000300800 */
[----:B------:R-:W3:Y:S01]  /*74130*/  LDL.LU R39, [R1+0xadc] ;  /* 0x000adc0001277983 */ /* 0x000ee20000300800 */
[----:B------:R-:W-:Y:S01]  /*74140*/  STL [R1+0x366c], R42 ;  /* 0x00366c2a01007387 */ /* 0x000fe20000100800 */
[----:B------:R-:W-:Y:S02]  /*74150*/  STL [R1+0x3668], R43 ;  /* 0x0036682b01007387 */ /* 0x000fe40000100800 */
[----:B------:R-:W3:Y:S02]  /*74160*/  LDL.LU R16, [R1+0x830] ;  /* 0x0008300001107983 */ /* 0x000ee40000300800 */
[----:B------:R-:W3:Y:S01]  /*74170*/  LDL.LU R17, [R1+0x834] ;  /* 0x0008340001117983 */ /* 0x000ee20000300800 */
[----:B------:R-:W3:Y:S01]  /*74180*/  LDL.LU R18, [R1+0x838] ;  /* 0x0008380001127983 */ /* 0x000ee20000300800 */
[----:B------:R-:W3:Y:S02]  /*74190*/  LDL.LU R19, [R1+0x83c] ;  /* 0x00083c0001137983 */ /* 0x000ee40000300800 */
[----:B----4-:R-:W-:Y:S02]  /*741a0*/  STL [R1+0x3744], R46 ;  /* 0x0037442e01007387 */ /* 0x010fe40000100800 */
[----:B------:R-:W-:Y:S01]  /*741b0*/  STL [R1+0x3740], R47 ;  /* 0x0037402f01007387 */ /* 0x000fe20000100800 */
[----:B------:R0:W-:Y:S01]  /*741c0*/  STL.64 [R1+0x3c88], R50 ;  /* 0x003c883201007387 */ /* 0x0001e20000100a00 */
[----:B------:R-:W-:Y:S02]  /*741d0*/  STL.64 [R1+0x3c80], R48 ;  /* 0x003c803001007387 */ /* 0x000fe40000100a00 */
[----:B0-----:R-:W-:-:S02]  /*741e0*/  IMAD.MOV.U32 R50, RZ, RZ, R2 ;  /* 0x000000ffff327224 */ /* 0x001fc400078e0002 */
[----:B------:R-:W-:Y:S01]  /*741f0*/  IMAD.MOV.U32 R51, RZ, RZ, R3 ;  /* 0x000000ffff337224 */ /* 0x000fe200078e0003 */
[----:B------:R-:W4:Y:S01]  /*74200*/  LDL.LU R2, [R1+0x3d6c] ;  /* 0x003d6c0001027983 */ /* 0x000f220000300800 */
[----:B------:R-:W3:Y:S01]  /*74210*/  LDL.LU R3, [R1+0x3d68] ;  /* 0x003d680001037983 */ /* 0x000ee20000300800 */
[C---:B--2---:R-:W-:Y:S08]  /*74220*/  HMMA.16816.F32 R8, R4.reuse, R10, R56 ;  /* 0x0000000a0408723c */ /* 0x044ff00000001838 */
[C---:B------:R-:W-:Y:S08]  /*74230*/  HMMA.16816.F32 R28, R4.reuse, R30, R52 ;  /* 0x0000001e041c723c */ /* 0x040ff00000001834 */
[C---:B------:R-:W-:Y:S01]  /*74240*/  HMMA.16816.F32 R24, R4.reuse, R26, R20 ;  /* 0x0000001a0418723c */ /* 0x040fe20000001814 */
[----:B------:R-:W3:Y:S06]  /*74250*/  LDL.LU.64 R58, [R1+0x3d60] ;  /* 0x003d6000013a7983 */ /* 0x000eec0000300a00 */
        /* <DEDUP_REMOVED lines=8> */
[----:B------:R-:W4:Y:S02]  /*742e0*/  LDL.LU.64 R28, [R1+0x3d38] ;  /* 0x003d3800011c7983 */ /* 0x000f240000300a00 */
[----:B------:R-:W4:Y:S02]  /*742f0*/  LDL.LU.64 R22, [R1+0x3d30] ;  /* 0x003d300001167983 */ /* 0x000f240000300a00 */
[----:B------:R-:W-:Y:S01]  /*74300*/  STL.64 [R1+0xb0], R24 ;  /* 0x0000b01801007387 */ /* 0x000fe20000100a00 */
[----:B------:R0:W-:Y:S04]  /*74310*/  STL.64 [R1+0xb8], R26 ;  /* 0x0000b81a01007387 */ /* 0x0001e80000100a00 */
[----:B0-----:R-:W4:Y:S01]  /*74320*/  LDL.LU.64 R26, [R1+0x3d28] ;  /* 0x003d2800011a7983 */ /* 0x001f220000300a00 */
[----:B------:R-:W4:Y:S01]  /*74330*/  LDL R42, [R1+0x2f70] ;  /* 0x002f7000012a7983 */ /* 0x000f220000100800 */
[C---:B---3--:R-:W-:Y:S08]  /*74340*/  HMMA.16816.F32 R56, R4.reuse, R58, R12 ;  /* 0x0000003a0438723c */ /* 0x048ff0000000180c */
[C---:B--2---:R-:W-:Y:S01]  /*74350*/  HMMA.16816.F32 R52, R4.reuse, R54, R8 ;  /* 0x000000360434723c */ /* 0x044fe20000001808 */
[----:B----4-:R-:W-:Y:S01]  /*74360*/  STL [R1+0x3cf0], R42 ;  /* 0x003cf02a01007387 */ /* 0x010fe20000100800 */
[----:B------:R0:W-:Y:S03]  /*74370*/  STL.64 [R1+0x3ce8], R40 ;  /* 0x003ce82801007387 */ /* 0x0001e60000100a00 */
[----:B0-----:R-:W2:Y:S01]  /*74380*/  LDL.LU R40, [R1+0xae0] ;  /* 0x000ae00001287983 */ /* 0x001ea20000300800 */
[----:B------:R-:W2:Y:S02]  /*74390*/  LDL.LU R41, [R1+0xae4] ;  /* 0x000ae40001297983 */ /* 0x000ea40000300800 */
[----:B------:R-:W2:Y:S02]  /*743a0*/  LDL.LU R42, [R1+0xae8] ;  /* 0x000ae800012a7983 */ /* 0x000ea40000300800 */
[----:B------:R-:W2:Y:S01]  /*743b0*/  LDL.LU R43, [R1+0xaec] ;  /* 0x000aec00012b7983 */ /* 0x000ea20000300800 */
[----:B------:R-:W3:Y:S04]  /*743c0*/  LDL.LU.64 R12, [R1+0x3d20] ;  /* 0x003d2000010c7983 */ /* 0x000ee80000300a00 */
[----:B------:R0:W-:Y:S02]  /*743d0*/  STL.64 [R1+0xa0], R56 ;  /* 0x0000a03801007387 */ /* 0x0001e40000100a00 */
[----:B------:R-:W-:Y:S01]  /*743e0*/  STL.64 [R1+0xa8], R58 ;  /* 0x0000a83a01007387 */ /* 0x000fe20000100a00 */
[----:B0-----:R-:W4:Y:S01]  /*743f0*/  LDL.LU.64 R56, [R1+0x3d18] ;  /* 0x003d180001387983 */ /* 0x001f220000300a00 */
[----:B------:R-:W3:Y:S02]  /*74400*/  LDL.LU.64 R10, [R1+0x3d10] ;  /* 0x003d1000010a7983 */ /* 0x000ee40000300a00 */
[----:B------:R-:W3:Y:S02]  /*74410*/  LDL.LU.64 R8, [R1+0x3d08] ;  /* 0x003d080001087983 */ /* 0x000ee40000300a00 */
[----:B------:R-:W-:Y:S01]  /*74420*/  STL.64 [R1+0x90], R52 ;  /* 0x0000903401007387 */ /* 0x000fe20000100a00 */
[----:B------:R0:W-:Y:S04]  /*74430*/  STL.64 [R1+0x98], R54 ;  /* 0x0000983601007387 */ /* 0x0001e80000100a00 */
[----:B0-----:R-:W4:Y:S01]  /*74440*/  LDL.LU.64 R54, [R1+0x3d00] ;  /* 0x003d000001367983 */ /* 0x001f220000300a00 */
[----:B------:R-:W4:Y:S01]  /*74450*/  LDL.LU R52, [R1+0x3cfc] ;  /* 0x003cfc0001347983 */ /* 0x000f220000300800 */
[C---:B------:R-:W-:Y:S08]  /*74460*/  HMMA.16816.F32 R20, R4.reuse, R22, R36 ;  /* 0x000000160414723c */ /* 0x040ff00000001824 */
[----:B------:R-:W-:Y:S11]  /*74470*/  HMMA.16816.F32 R24, R4, R26, R28 ;  /* 0x0000001a0418723c */ /* 0x000ff6000000181c */
[----:B------:R-:W-:Y:S05]  /*74480*/  @!UPT UIADD3 URZ, URZ, URZ, URZ ;  /* 0x0000003f3f3ff290 */ /* 0x000fea000fffe03f */
[----:B------:R-:W-:Y:S02]  /*74490*/  IMAD.MOV.U32 R14, RZ, RZ, R20 ;  /* 0x000000ffff0e7224 */ /* 0x000fe400078e0014 */
[----:B------:R-:W-:Y:S02]  /*744a0*/  IMAD.MOV.U32 R15, RZ, RZ, R21 ;  /* 0x000000ffff0f7224 */ /* 0x000fe400078e0015 */
[----:B------:R-:W-:Y:S02]  /*744b0*/  IMAD.MOV.U32 R58, RZ, RZ, R22 ;  /* 0x000000ffff3a7224 */ /* 0x000fe400078e0016 */
[----:B------:R-:W-:Y:S02]  /*744c0*/  IMAD.MOV.U32 R22, RZ, RZ, R2 ;  /* 0x000000ffff167224 */ /* 0x000fe400078e0002 */
[----:B------:R-:W-:Y:S02]  /*744d0*/  IMAD.MOV.U32 R21, RZ, RZ, R3 ;  /* 0x000000ffff157224 */ /* 0x000fe400078e0003 */
[----:B------:R-:W-:-:S02]  /*744e0*/  IMAD.MOV.U32 R2, RZ, RZ, R26 ;  /* 0x000000ffff027224 */ /* 0x000fc400078e001a */
[----:B------:R-:W-:Y:S02]  /*744f0*/  IMAD.MOV.U32 R3, RZ, RZ, R25 ;  /* 0x000000ffff037224 */ /* 0x000fe400078e0019 */
[----:B------:R-:W-:Y:S02]  /*74500*/  IMAD.MOV.U32 R59, RZ, RZ, R23 ;  /* 0x000000ffff3b7224 */ /* 0x000fe400078e0017 */
[----:B------:R-:W-:Y:S02]  /*74510*/  IMAD.MOV.U32 R23, RZ, RZ, R0 ;  /* 0x000000ffff177224 */ /* 0x000fe400078e0000 */
[----:B------:R-:W-:Y:S01]  /*74520*/  IMAD.MOV.U32 R0, RZ, RZ, R27 ;  /* 0x000000ffff007224 */ /* 0x000fe200078e001b */
[C---:B--2---:R-:W-:Y:S11]  /*74530*/  HMMA.16816.F32 R40, R4.reuse, R50, R40 ;  /* 0x000000320428723c */ /* 0x044ff60000001828 */
[----:B------:R-:W-:Y:S11]  /*74540*/  @!UPT UIADD3 URZ, URZ, URZ, URZ ;  /* 0x0000003f3f3ff290 */ /* 0x000ff6000fffe03f */
[----:B------:R-:W-:Y:S01]  /*74550*/  @!UPT UIADD3 URZ, URZ, URZ, URZ ;  /* 0x0000003f3f3ff290 */ /* 0x000fe2000fffe03f */
[----:B------:R-:W-:Y:S01]  /*74560*/  STL.64 [R1+0x80], R40 ;  /* 0x0000802801007387 */ /* 0x000fe20000100a00 */
[----:B------:R-:W-:Y:S02]  /*74570*/  STL.64 [R1+0x88], R42 ;  /* 0x0000882a01007387 */ /* 0x000fe40000100a00 */
[----:B------:R-:W-:Y:S02]  /*74580*/  STL.64 [R1+0x3ce0], R14 ;  /* 0x003ce00e01007387 */ /* 0x000fe40000100a00 */
[----:B---3--:R-:W-:Y:S01]  /*74590*/  STL.64 [R1+0x3cd8], R12 ;  /* 0x003cd80c01007387 */ /* 0x008fe20000100a00 */
[----:B------:R0:W-:Y:S01]  /*745a0*/  STL [R1+0x520], R24 ;  /* 0x0005201801007387 */ /* 0x0001e20000100800 */
[----:B----4-:R-:W-:Y:S02]  /*745b0*/  IMAD.MOV.U32 R20, RZ, RZ, R52 ;  /* 0x000000ffff147224 */ /* 0x010fe400078e0034 */
[----:B------:R-:W-:Y:S01]  /*745c0*/  HMMA.16816.F32 R52, R4, R54, R16 ;  /* 0x000000360434723c */ /* 0x000fe20000001810 */
[----:B------:R-:W-:Y:S01]  /*745d0*/  STL [R1+0x3b18], R2 ;  /* 0x003b180201007387 */ /* 0x000fe20000100800 */
[----:B------:R-:W-:Y:S02]  /*745e0*/  STL [R1+0x3998], R3 ;  /* 0x0039980301007387 */ /* 0x000fe40000100800 */
[----:B0-----:R-:W2:Y:S01]  /*745f0*/  LDL.LU R24, [R1+0x7c0] ;  /* 0x0007c00001187983 */ /* 0x001ea20000300800 */
[----:B------:R-:W2:Y:S04]  /*74600*/  LDL.LU R25, [R1+0x7c4] ;  /* 0x0007c40001197983 */ /* 0x000ea80000300800 */
        /* <DEDUP_REMOVED lines=10> */
[----:B------:R-:W2:Y:S02]  /*746b0*/  LDL.LU R12, [R1+0x7e0] ;  /* 0x0007e000010c7983 */ /* 0x000ea40000300800 */
[----:B------:R-:W2:Y:S01]  /*746c0*/  LDL.LU R13, [R1+0x7e4] ;  /* 0x0007e400010d7983 */ /* 0x000ea20000300800 */
[----:B------:R-:W2:Y:S01]  /*746d0*/  LDL.LU R14, [R1+0x7e8] ;  /* 0x0007e800010e7983 */ /* 0x000ea20000300800 */
[----:B------:R-:W2:Y:S02]  /*746e0*/  LDL.LU R15, [R1+0x7ec] ;  /* 0x0007ec00010f7983 */ /* 0x000ea40000300800 */
[----:B------:R-:W2:Y:S02]  /*746f0*/  LDL.64 R40, [R1+0x30] ;  /* 0x0000300001287983 */ /* 0x000ea40000100a00 */
[----:B------:R-:W2:Y:S01]  /*74700*/  LDL.64 R36, [R1+0x20] ;  /* 0x0000200001247983 */ /* 0x000ea20000100a00 */
[----:B------:R-:W4:Y:S04]  /*74710*/  LDL.64 R28, [R1+0x10] ;  /* 0x00001000011c7983 */ /* 0x000f280000100a00 */
[----:B------:R-:W2:Y:S01]  /*74720*/  LDL.64 R4, [R1] ;  /* 0x0000000001047983 */ /* 0x000ea20000100a00 */
[----:B------:R-:W-:Y:S02]  /*74730*/  STL.64 [R1+0x3720], R54 ;  /* 0x0037203601007387 */ /* 0x000fe40000100a00 */
[----:B------:R0:W-:Y:S02]  /*74740*/  STL.64 [R1+0x3718], R52 ;  /* 0x0037183401007387 */ /* 0x0001e40000100a00 */
[----:B0-----:R-:W2:Y:S02]  /*74750*/  LDL.LU.64 R52, [R1+0x50] ;  /* 0x0000500001347983 */ /* 0x001ea40000300a00 */
[C---:B--2---:R-:W-:Y:S11]  /*74760*/  HMMA.16816.F32 R20, R8.reuse, R52, R20 ;  /* 0x000000340814723c */ /* 0x044ff60000001814 */
[----:B------:R-:W-:Y:S11]  /*74770*/  @!UPT UIADD3 URZ, URZ, URZ, URZ ;  /* 0x0000003f3f3ff290 */ /* 0x000ff6000fffe03f */
[----:B------:R-:W-:Y:S02]  /*74780*/  @!UPT UIADD3 URZ, URZ, URZ, URZ ;  /* 0x0000003f3f3ff290 */ /* 0x000fe4000fffe03f */
[----:B------:R-:W-:Y:S02]  /*74790*/  IMAD.MOV.U32 R46, RZ, RZ, R20 ;  /* 0x000000ffff2e7224 */ /* 0x000fe400078e0014 */
[----:B------:R-:W-:Y:S02]  /*747a0*/  IMAD.MOV.U32 R47, RZ, RZ, R21 ;  /* 0x000000ffff2f7224 */ /* 0x000fe400078e0015 */
[----:B------:R-:W-:Y:S02]  /*747b0*/  IMAD.MOV.U32 R20, RZ, RZ, R60 ;  /* 0x000000ffff147224 */ /* 0x000fe400078e003c */
[----:B------:R-:W-:Y:S01]  /*747c0*/  IMAD.MOV.U32 R21, RZ, RZ, R61 ;  /* 0x000000ffff157224 */ /* 0x000fe200078e003d */
[----:B------:R-:W2:Y:S01]  /*747d0*/  LDL.LU R60, [R1+0x3cf8] ;  /* 0x003cf800013c7983 */ /* 0x000ea20000300800 */
[----:B------:R-:W-:Y:S02]  /*747e0*/  IMAD.MOV.U32 R34, RZ, RZ, R22 ;  /* 0x000000ffff227224 */ /* 0x000fe400078e0016 */
[----:B------:R-:W3:Y:S02]  /*747f0*/  LDL.LU R61, [R1+0x3cf4] ;  /* 0x003cf400013d7983 */ /* 0x000ee40000300800 */
[----:B------:R-:W-:Y:S01]  /*74800*/  IMAD.MOV.U32 R35, RZ, RZ, R23 ;  /* 0x000000ffff237224 */ /* 0x000fe200078e0017 */
[----:B------:R-:W4:Y:S01]  /*74810*/  LDL.LU R22, [R1+0x868] ;  /* 0x0008680001167983 */ /* 0x000f220000300800 */
[----:B------:R-:W4:Y:S02]  /*74820*/  LDL.LU R23, [R1+0x86c] ;  /* 0x00086c0001177983 */ /* 0x000f240000300800 */
[----:B------:R-:W-:Y:S02]  /*74830*/  STL.64 [R1+0x3ca0], R46 ;  /* 0x003ca02e01007387 */ /* 0x000fe40000100a00 */
[----:B------:R0:W-:Y:S02]  /*74840*/  STL.64 [R1+0x3c98], R44 ;  /* 0x003c982c01007387 */ /* 0x0001e40000100a00 */
[----:B0-----:R-:W4:Y:S01]  /*74850*/  LDL.LU R44, [R1+0x7f0] ;  /* 0x0007f000012c7983 */ /* 0x001f220000300800 */
[----:B------:R-:W4:Y:S02]  /*74860*/  LDL.LU R45, [R1+0x7f4] ;  /* 0x0007f400012d7983 */ /* 0x000f240000300800 */
[----:B------:R0:W-:Y:S02]  /*74870*/  STL.64 [R1+0x3c90], R52 ;  /* 0x003c903401007387 */ /* 0x0001e40000100a00 */
[----:B0-----:R-:W4:Y:S01]  /*74880*/  LDL.64 R52, [R1+0x40] ;  /* 0x0000400001347983 */ /* 0x001f220000100a00 */
[----:B------:R-:W-:Y:S01]  /*74890*/  HMMA.16816.F32 R12, R8, R36, R12 ;  /* 0x00000024080c723c */ /* 0x000fe2000000180c */
[----:B------:R-:W-:-:S02]  /*748a0*/  IMAD.MOV.U32 R43, RZ, RZ, R41 ;  /* 0x000000ffff2b7224 */ /* 0x000fc400078e0029 */
[----:B--2---:R-:W-:Y:S02]  /*748b0*/  IMAD.MOV.U32 R47, RZ, RZ, R60 ;  /* 0x000000ffff2f7224 */ /* 0x004fe400078e003c */
[----:B---3--:R-:W-:-:S07]  /*748c0*/  IMAD.MOV.U32 R46, RZ, RZ, R61 ;  /* 0x000000ffff2e7224 */ /* 0x008fce00078e003d */
[C---:B----4-:R-:W-:Y:S08]  /*748d0*/  HMMA.16816.F32 R44, R8.reuse, R40, R44 ;  /* 0x00000028082c723c */ /* 0x050ff0000000182c */
[----:B------:R-:W-:Y:S01]  /*748e0*/  HMMA.16816.F32 R16, R8, R52, R16 ;  /* 0x000000340810723c */ /* 0x000fe20000001810 */
[----:B------:R-:W-:Y:S02]  /*748f0*/  IMAD.MOV.U32 R3, RZ, RZ, R52 ;  /* 0x000000ffff037224 */ /* 0x000fe400078e0034 */
[----:B------:R-:W-:Y:S11]  /*74900*/  IMAD.MOV.U32 R2, RZ, RZ, R53 ;  /* 0x000000ffff027224 */ /* 0x000ff600078e0035 */
[----:B------:R-:W-:Y:S09]  /*74910*/  @!UPT UIADD3 URZ, URZ, URZ, URZ ;  /* 0x0000003f3f3ff290 */ /* 0x000ff2000fffe03f */
[----:B------:R0:W-:Y:S01]  /*74920*/  STL.64 [R1+0x500], R16 ;  /* 0x0005001001007387 */ /* 0x0001e20000100a00 */
[----:B------:R-:W-:Y:S02]  /*74930*/  IMAD.MOV.U32 R61, RZ, RZ, R18 ;  /* 0x000000ffff3d7224 */ /* 0x000fe400078e0012 */
[----:B------:R-:W-:Y:S01]  /*74940*/  IMAD.MOV.U32 R60, RZ, RZ, R19 ;  /* 0x000000ffff3c7224 */ /* 0x000fe200078e0013 */
        /* <DEDUP_REMOVED lines=8> */
[----:B------:R0:W-:Y:S01]  /*749d0*/  STL.64 [R1+0x4f0], R44 ;  /* 0x0004f02c01007387 */ /* 0x0001e20000100a00 */
[----:B------:R-:W-:Y:S02]  /*749e0*/  STL.64 [R1+0x4f8], R46 ;  /* 0x0004f82e01007387 */ /* 0x000fe40000100a00 */
[----:B------:R-:W4:Y:S02]  /*749f0*/  LDL.LU R42, [R1+0x3cf0] ;  /* 0x003cf000012a7983 */ /* 0x000f240000300800 */
[----:B0-----:R-:W-:-:S02]  /*74a00*/  IMAD.MOV.U32 R44, RZ, RZ, R40 ;  /* 0x000000ffff2c7224 */ /* 0x001fc400078e0028 */
[----:B------:R-:W2:Y:S01]  /*74a10*/  LDL.LU.64 R40, [R1+0x3ce8] ;  /* 0x003ce80001287983 */ /* 0x000ea20000300a00 */
[----:B------:R-:W-:Y:S02]  /*74a20*/  STL.64 [R1+0x4e0], R12 ;  /* 0x0004e00c01007387 */ /* 0x000fe40000100a00 */
[----:B------:R0:W-:Y:S02]  /*74a30*/  STL.64 [R1+0x4e8], R14 ;  /* 0x0004e80e01007387 */ /* 0x0001e40000100a00 */
[----:B0-----:R-:W2:Y:S01]  /*74a40*/  LDL.LU.64 R14, [R1+0x3ce0] ;  /* 0x003ce000010e7983 */ /* 0x001ea20000300a00 */
[----:B------:R-:W2:Y:S01]  /*74a50*/  LDL.LU.64 R12, [R1+0x3cd8] ;  /* 0x003cd800010c7983 */ /* 0x000ea20000300a00 */
[----:B------:R-:W-:Y:S01]  /*74a60*/  HMMA.16816.F32 R48, R8, R28, R48 ;  /* 0x0000001c0830723c */ /* 0x000fe20000001830 */
[----:B------:R-:W-:Y:S02]  /*74a70*/  IMAD.MOV.U32 R46, RZ, RZ, R36 ;  /* 0x000000ffff2e7224 */ /* 0x000fe400078e0024 */
[----:B------:R-:W-:-:S02]  /*74a80*/  IMAD.MOV.U32 R45, RZ, RZ, R37 ;  /* 0x000000ffff2d7224 */ /* 0x000fc400078e0025 */
[----:B------:R-:W3:Y:S03]  /*74a90*/  LDL.LU.64 R36, [R1+0x3cd0] ;  /* 0x003cd00001247983 */ /* 0x000ee60000300a00 */
[C---:B------:R-:W-:Y:S11]  /*74aa0*/  HMMA.16816.F32 R24, R8.reuse, R4, R24 ;  /* 0x000000040818723c */ /* 0x040ff60000001818 */
[----:B------:R-:W-:Y:S04]  /*74ab0*/  @!UPT UIADD3 URZ, URZ, URZ, URZ ;  /* 0x0000003f3f3ff290 */ /* 0x000fe8000fffe03f */
[----:B------:R0:W-:Y:S01]  /*74ac0*/  STL.64 [R1+0x4d0], R48 ;  /* 0x0004d03001007387 */ /* 0x0001e20000100a00 */
[----:B------:R1:W-:Y:S02]  /*74ad0*/  STL.64 [R1+0x4d8], R50 ;  /* 0x0004d83201007387 */ /* 0x0003e40000100a00 */
[----:B0-----:R-:W-:Y:S02]  /*74ae0*/  IMAD.MOV.U32 R49, RZ, RZ, R5 ;  /* 0x000000ffff317224 */ /* 0x001fe400078e0005 */
[----:B-1----:R-:W-:Y:S01]  /*74af0*/  IMAD.MOV.U32 R50, RZ, RZ, R4 ;  /* 0x000000ffff327224 */ /* 0x002fe200078e0004 */
[C---:B------:R-:W-:Y:S01]  /*74b00*/  HMMA.16816.F32 R20, R8.reuse, R56, R20 ;  /* 0x000000380814723c */ /* 0x040fe20000001814 */
[----:B------:R-:W-:Y:S02]  /*74b10*/  IMAD.MOV.U32 R48, RZ, RZ, R28 ;  /* 0x000000ffff307224 */ /* 0x000fe400078e001c */
[----:B------:R-:W-:Y:S02]  /*74b20*/  IMAD.MOV.U32 R47, RZ, RZ, R29 ;  /* 0x000000ffff2f7224 */ /* 0x000fe400078e001d */
[----:B------:R-:W3:Y:S01]  /*74b30*/  LDL.LU.64 R28, [R1+0x3cc8] ;  /* 0x003cc800011c7983 */ /* 0x000ee20000300a00 */
[----:B------:R0:W-:Y:S02]  /*74b40*/  STL.64 [R1+0x4c0], R24 ;  /* 0x0004c01801007387 */ /* 0x0001e40000100a00 */
[----:B------:R-:W-:Y:S01]  /*74b50*/  STL.64 [R1+0x4c8], R26 ;  /* 0x0004c81a01007387 */ /* 0x000fe20000100a00 */
[----:B0-----:R-:W3:Y:S04]  /*74b60*/  LDL.LU.64 R24, [R1+0x3cc0] ;  /* 0x003cc00001187983 */ /* 0x001ee80000300a00 */
[----:B----4-:R-:W0:Y:S01]  /*74b70*/  LDSM.16.MT88.4 R4, [R42+0x6000] ;  /* 0x006000002a04783b */ /* 0x010e220000004200 */
[C---:B--2---:R-:W-:Y:S03]  /*74b80*/  HMMA.16816.F32 R16, R8.reuse, R12, R16 ;  /* 0x0000000c0810723c */ /* 0x044fe60000001810 */
        /* <DEDUP_REMOVED lines=8> */
[----:B0-----:R-:W2:Y:S01]  /*74c10*/  LDL.LU.64 R22, [R1+0x3cb8] ;  /* 0x003cb80001167983 */ /* 0x001ea20000300a00 */
[----:B------:R-:W4:Y:S02]  /*74c20*/  LDL.LU.64 R20, [R1+0x3cb0] ;  /* 0x003cb00001147983 */ /* 0x000f240000300a00 */
[----:B------:R-:W-:Y:S02]  /*74c30*/  STL.64 [R1+0x3c38], R58 ;  /* 0x003c383a01007387 */ /* 0x000fe40000100a00 */
[----:B------:R0:W-:Y:S02]  /*74c40*/  STL.64 [R1+0x3c30], R56 ;  /* 0x003c303801007387 */ /* 0x0001e40000100a00 */
[----:B0-----:R-:W4:Y:S01]  /*74c50*/  LDL.LU R56, [R1+0xab0] ;  /* 0x000ab00001387983 */ /* 0x001f220000300800 */
[----:B------:R-:W4:Y:S02]  /*74c60*/  LDL.LU R57, [R1+0xab4] ;  /* 0x000ab40001397983 */ /* 0x000f240000300800 */
[----:B------:R-:W4:Y:S02]  /*74c70*/  LDL.LU R58, [R1+0xab8] ;  /* 0x000ab800013a7983 */ /* 0x000f240000300800 */
[----:B------:R-:W4:Y:S01]  /*74c80*/  LDL.LU R59, [R1+0xabc] ;  /* 0x000abc00013b7983 */ /* 0x000f220000300800 */
[----:B------:R0:W-:Y:S01]  /*74c90*/  STL.64 [R1+0x850], R16 ;  /* 0x0008501001007387 */ /* 0x0001e20000100a00 */
[----:B------:R-:W-:Y:S03]  /*74ca0*/  STL.64 [R1+0x858], R18 ;  /* 0x0008581201007387 */ /* 0x000fe60000100a00 */
[----:B0-----:R-:W2:Y:S01]  /*74cb0*/  LDL.LU.64 R16, [R1+0x3ca8] ;  /* 0x003ca80001107983 */ /* 0x001ea20000300a00 */
[----:B------:R-:W-:Y:S02]  /*74cc0*/  STL.64 [R1+0x3c28], R14 ;  /* 0x003c280e01007387 */ /* 0x000fe40000100a00 */
[----:B------:R0:W-:Y:S02]  /*74cd0*/  STL.64 [R1+0x3c20], R12 ;  /* 0x003c200c01007387 */ /* 0x0001e40000100a00 */
[----:B0-----:R-:W2:Y:S01]  /*74ce0*/  LDL.LU R12, [R1+0x840] ;  /* 0x00084000010c7983 */ /* 0x001ea20000300800 */
[----:B------:R-:W2:Y:S02]  /*74cf0*/  LDL.LU R13, [R1+0x844] ;  /* 0x00084400010d7983 */ /* 0x000ea40000300800 */
[----:B------:R-:W2:Y:S02]  /*74d00*/  LDL.LU R14, [R1+0x848] ;  /* 0x00084800010e7983 */ /* 0x000ea40000300800 */
[----:B------:R-:W2:Y:S01]  /*74d10*/  LDL.LU R15, [R1+0x84c] ;  /* 0x00084c00010f7983 */ /* 0x000ea20000300800 */
[C---:B---3--:R-:W-:Y:S11]  /*74d20*/  HMMA.16816.F32 R4, R8.reuse, R24, R4 ;  /* 0x000000180804723c */ /* 0x048ff60000001804 */
[----:B------:R-:W-:Y:S11]  /*74d30*/  @!UPT UIADD3 URZ, URZ, URZ, URZ ;  /* 0x0000003f3f3ff290 */ /* 0x000ff6000fffe03f */
[----:B------:R-:W-:Y:S02]  /*74d40*/  @!UPT UIADD3 URZ, URZ, URZ, URZ ;  /* 0x0000003f3f3ff290 */ /* 0x000fe4000fffe03f */
[----:B------:R-:W-:Y:S02]  /*74d50*/  IMAD.MOV.U32 R30, RZ, RZ, R4 ;  /* 0x000000ffff1e7224 */ /* 0x000fe400078e0004 */
[----:B------:R-:W-:Y:S02]  /*74d60*/  IMAD.MOV.U32 R31, RZ, RZ, R5 ;  /* 0x000000ffff1f7224 */ /* 0x000fe400078e0005 */
[----:B------:R-:W-:Y:S02]  /*74d70*/  IMAD.MOV.U32 R26, RZ, RZ, R6 ;  /* 0x000000ffff1a7224 */ /* 0x000fe400078e0006 */
[----:B------:R-:W-:Y:S02]  /*74d80*/  IMAD.MOV.U32 R27, RZ, RZ, R7 ;  /* 0x000000ffff1b7224 */ /* 0x000fe400078e0007 */
[C---:B------:R-:W-:Y:S08]  /*74d90*/  HMMA.16816.F32 R4, R8.reuse, R28, R52 ;  /* 0x0000001c0804723c */ /* 0x040ff00000001834 */
[C---:B--2---:R-:W-:Y:S11]  /*74da0*/  HMMA.16816.F32 R12, R8.reuse, R16, R12 ;  /* 0x00000010080c723c */ /* 0x044ff6000000180c */
[----:B------:R-:W-:Y:S11]  /*74db0*/  @!UPT UIADD3 URZ, URZ, URZ, URZ ;  /* 0x0000003f3f3ff290 */ /* 0x000ff6000fffe03f */
[----:B------:R-:W-:Y:S01]  /*74dc0*/  @!UPT UIADD3 URZ, URZ, URZ, URZ ;  /* 0x0000003f3f3ff290 */ /* 0x000fe2000fffe03f */
[----:B------:R-:W-:Y:S01]  /*74dd0*/  STL.64 [R1+0x840], R12 ;  /* 0x0008400c01007387 */ /* 0x000fe20000100a00 */
[----:B------:R4:W-:Y:S02]  /*74de0*/  STL.64 [R1+0x848], R14 ;  /* 0x0008480e01007387 */ /* 0x0009e40000100a00 */
[----:B----4-:R-:W-:Y:S01]  /*74df0*/  HMMA.16816.F32 R12, R8, R20, R56 ;  /* 0x00000014080c723c */ /* 0x010fe20000001838 */
[----:B------:R-:W-:Y:S01]  /*74e00*/  STL.64 [R1+0x3c08], R22 ;  /* 0x003c081601007387 */ /* 0x000fe20000100a00 */
[----:B------:R-:W-:Y:S02]  /*74e10*/  IMAD.MOV.U32 R38, RZ, RZ, R4 ;  /* 0x000000ffff267224 */ /* 0x000fe400078e0004 */
[----:B------:R-:W-:Y:S02]  /*74e20*/  IMAD.MOV.U32 R39, RZ, RZ, R5 ;  /* 0x000000ffff277224 */ /* 0x000fe400078e0005 */
[----:B------:R0:W-:Y:S02]  /*74e30*/  STL.64 [R1+0x3c00], R20 ;  /* 0x003c001401007387 */ /* 0x0001e40000100a00 */
[----:B------:R-:W-:-:S02]  /*74e40*/  IMAD.MOV.U32 R4, RZ, RZ, R50 ;  /* 0x000000ffff047224 */ /* 0x000fc400078e0032 */
[----:B------:R-:W-:Y:S02]  /*74e50*/  IMAD.MOV.U32 R5, RZ, RZ, R49 ;  /* 0x000000ffff057224 */ /* 0x000fe400078e0031 */
[----:B0-----:R-:W-:Y:S02]  /*74e60*/  IMAD.MOV.U32 R20, RZ, RZ, R48 ;  /* 0x000000ffff147224 */ /* 0x001fe400078e0030 */
[----:B------:R-:W-:-:S09]  /*74e70*/  IMAD.MOV.U32 R21, RZ, RZ, R47 ;  /* 0x000000ffff157224 */ /* 0x000fd200078e002f */
[----:B------:R-:W-:Y:S01]  /*74e80*/  STL.64 [R1+0x830], R12 ;  /* 0x0008300c01007387 */ /* 0x000fe20000100a00 */
[----:B------:R-:W-:Y:S02]  /*74e90*/  STL.64 [R1+0x838], R14 ;  /* 0x0008380e01007387 */ /* 0x000fe40000100a00 */
[----:B------:R-:W-:Y:S02]  /*74ea0*/  STL [R1+0x36cc], R27 ;  /* 0x0036cc1b01007387 */ /* 0x000fe40000100800 */
[----:B------:R-:W-:Y:S01]  /*74eb0*/  STL [R1+0x36c8], R26 ;  /* 0x0036c81a01007387 */ /* 0x000fe20000100800 */
[----:B------:R0:W-:Y:S01]  /*74ec0*/  STL.64 [R1+0x3c40], R4 ;  /* 0x003c400401007387 */ /* 0x0001e20000100a00 */
[----:B------:R1:W-:Y:S02]  /*74ed0*/  STL.64 [R1+0x3c48], R20 ;  /* 0x003c481401007387 */ /* 0x0003e40000100a00 */
[----:B------:R-:W2:Y:S02]  /*74ee0*/  LDL.LU R56, [R1+0x200] ;  /* 0x0002000001387983 */ /* 0x000ea40000300800 */
[----:B------:R-:W2:Y:S01]  /*74ef0*/  LDL.LU R57, [R1+0x204] ;  /* 0x0002040001397983 */ /* 0x000ea20000300800 */
[----:B------:R-:W3:Y:S01]  /*74f00*/  LDL.LU R58, [R1+0x208] ;  /* 0x00020800013a7983 */ /* 0x000ee20000300800 */
[----:B------:R-:W3:Y:S02]  /*74f10*/  LDL.LU R59, [R1+0x20c] ;  /* 0x00020c00013b7983 */ /* 0x000ee40000300800 */
[----:B0-----:R-:W-:-:S02]  /*74f20*/  IMAD.MOV.U32 R4, RZ, RZ, R46 ;  /* 0x000000ffff047224 */ /* 0x001fc400078e002e */
[----:B------:R-:W-:Y:S01]  /*74f30*/  IMAD.MOV.U32 R5, RZ, RZ, R45 ;  /* 0x000000ffff057224 */ /* 0x000fe200078e002d */
[----:B---3--:R-:W-:Y:S01]  /*74f40*/  STL.64 [R1+0x3c58], R58 ;  /* 0x003c583a01007387 */ /* 0x008fe20000100a00 */
[----:B--2---:R0:W-:Y:S03]  /*74f50*/  STL.64 [R1+0x3c50], R56 ;  /* 0x003c503801007387 */ /* 0x0041e60000100a00 */
[----:B------:R-:W-:Y:S02]  /*74f60*/  STL.64 [R1+0x3c60], R4 ;  /* 0x003c600401007387 */ /* 0x000fe40000100a00 */
[----:B-1----:R-:W2:Y:S01]  /*74f70*/  LDL.LU R20, [R1+0x210] ;  /* 0x0002100001147983 */ /* 0x002ea20000300800 */
[----:B------:R-:W2:Y:S01]  /*74f80*/  LDL.LU R21, [R1+0x214] ;  /* 0x0002140001157983 */ /* 0x000ea20000300800 */
[----:B------:R-:W3:Y:S02]  /*74f90*/  LDL.LU R22, [R1+0x218] ;  /* 0x0002180001167983 */ /* 0x000ee40000300800 */
[----:B------:R-:W3:Y:S02]  /*74fa0*/  LDL.LU R23, [R1+0x21c] ;  /* 0x00021c0001177983 */ /* 0x000ee40000300800 */
[----:B0-----:R-:W-:-:S02]  /*74fb0*/  IMAD.MOV.U32 R56, RZ, RZ, R44 ;  /* 0x000000ffff387224 */ /* 0x001fc400078e002c */
        /* <DEDUP_REMOVED lines=24> */
[----:B-1----:R-:W3:Y:S01]  /*75140*/  LDL.LU R56, [R1+0x420] ;  /* 0x0004200001387983 */ /* 0x002ee20000300800 */
[----:B------:R-:W3:Y:S02]  /*75150*/  LDL.LU R57, [R1+0x424] ;  /* 0x0004240001397983 */ /* 0x000ee40000300800 */
[----:B------:R-:W3:Y:S02]  /*75160*/  LDL.LU R58, [R1+0x428] ;  /* 0x00042800013a7983 */ /* 0x000ee40000300800 */
[----:B------:R-:W3:Y:S01]  /*75170*/  LDL.LU R59, [R1+0x42c] ;  /* 0x00042c00013b7983 */ /* 0x000ee20000300800 */
[----:B------:R-:W3:Y:S01]  /*75180*/  LDL.LU R4, [R1+0x220] ;  /* 0x0002200001047983 */ /* 0x000ee20000300800 */
[----:B------:R-:W-:-:S02]  /*75190*/  IMAD.MOV.U32 R18, RZ, RZ, R6 ;  /* 0x000000ffff127224 */ /* 0x000fc400078e0006 */
[----:B------:R-:W-:Y:S02]  /*751a0*/  IMAD.MOV.U32 R19, RZ, RZ, R7 ;  /* 0x000000ffff137224 */ /* 0x000fe400078e0007 */
[----:B------:R-:W3:Y:S01]  /*751b0*/  LDL.LU R5, [R1+0x224] ;  /* 0x0002240001057983 */ /* 0x000ee20000300800 */
[----:B------:R-:W3:Y:S01]  /*751c0*/  LDL.LU R6, [R1+0x228] ;  /* 0x0002280001067983 */ /* 0x000ee20000300800 */
[----:B------:R-:W3:Y:S02]  /*751d0*/  LDL.LU R7, [R1+0x22c] ;  /* 0x00022c0001077983 */ /* 0x000ee40000300800 */
[----:B------:R-:W-:Y:S02]  /*751e0*/  STL.64 [R1+0x3c18], R30 ;  /* 0x003c181e01007387 */ /* 0x000fe40000100a00 */
[----:B------:R-:W-:Y:S01]  /*751f0*/  STL.64 [R1+0x3c10], R28 ;  /* 0x003c101c01007387 */ /* 0x000fe20000100a00 */
[----:B------:R-:W-:Y:S01]  /*75200*/  STL [R1+0x3714], R19 ;  /* 0x0037141301007387 */ /* 0x000fe20000100800 */
[----:B------:R-:W-:Y:S02]  /*75210*/  STL [R1+0x3710], R18 ;  /* 0x0037101201007387 */ /* 0x000fe40000100800 */
[----:B------:R-:W-:Y:S02]  /*75220*/  STL [R1+0x370c], R39 ;  /* 0x00370c2701007387 */ /* 0x000fe40000100800 */
[----:B------:R-:W-:Y:S01]  /*75230*/  STL [R1+0x3708], R38 ;  /* 0x0037082601007387 */ /* 0x000fe20000100800 */
[C---:B--2---:R-:W-:Y:S08]  /*75240*/  HMMA.16816.F32 R12, R8.reuse, R32, R12 ;  /* 0x00000020080c723c */ /* 0x044ff0000000180c */
[----:B----4-:R-:W-:Y:S11]  /*75250*/  HMMA.16816.F32 R44, R8, R36, R44 ;  /* 0x00000024082c723c */ /* 0x010ff6000000182c */
[----:B------:R-:W-:Y:S04]  /*75260*/  @!UPT UIADD3 URZ, URZ, URZ, URZ ;  /* 0x0000003f3f3ff290 */ /* 0x000fe8000fffe03f */
[----:B------:R0:W-:Y:S01]  /*75270*/  STL.64 [R1+0x800], R12 ;  /* 0x0008000c01007387 */ /* 0x0001e20000100a00 */
[----:B------:R-:W-:Y:S02]  /*75280*/  IMAD.MOV.U32 R27, RZ, RZ, R14 ;  /* 0x000000ffff1b7224 */ /* 0x000fe400078e000e */
[----:B------:R-:W-:Y:S01]  /*75290*/  IMAD.MOV.U32 R26, RZ, RZ, R15 ;  /* 0x000000ffff1a7224 */ /* 0x000fe200078e000f */
[----:B0-----:R-:W2:Y:S01]  /*752a0*/  LDL.LU R12, [R1+0x8e0] ;  /* 0x0008e000010c7983 */ /* 0x001ea20000300800 */
[----:B------:R-:W2:Y:S02]  /*752b0*/  LDL.LU R13, [R1+0x8e4] ;  /* 0x0008e400010d7983 */ /* 0x000ea40000300800 */
[----:B------:R-:W2:Y:S02]  /*752c0*/  LDL.LU R14, [R1+0x8e8] ;  /* 0x0008e800010e7983 */ /* 0x000ea40000300800 */
[----:B------:R-:W2:Y:S02]  /*752d0*/  LDL.LU R15, [R1+0x8ec] ;  /* 0x0008ec00010f7983 */ /* 0x000ea40000300800 */
[----:B------:R-:W-:-:S02]  /*752e0*/  IMAD.MOV.U32 R39, RZ, RZ, R46 ;  /* 0x000000ffff277224 */ /* 0x000fc400078e002e */
[----:B------:R-:W-:Y:S02]  /*752f0*/  IMAD.MOV.U32 R38, RZ, RZ, R47 ;  /* 0x000000ffff267224 */ /* 0x000fe400078e002f */
[----:B------:R-:W-:Y:S02]  /*75300*/  IMAD.MOV.U32 R19, RZ, RZ, R44 ;  /* 0x000000ffff137224 */ /* 0x000fe400078e002c */
[----:B------:R-:W-:Y:S01]  /*75310*/  IMAD.MOV.U32 R18, RZ, RZ, R45 ;  /* 0x000000ffff127224 */ /* 0x000fe200078e002d */
[----:B------:R-:W4:Y:S01]  /*75320*/  LDL.LU.64 R46, [R1+0x3ca0] ;  /* 0x003ca000012e7983 */ /* 0x000f220000300a00 */
[----:B------:R-:W2:Y:S01]  /*75330*/  LDL.LU.64 R44, [R1+0x3c98] ;  /* 0x003c9800012c7983 */ /* 0x000ea20000300a00 */
[C---:B---3--:R-:W-:Y:S01]  /*75340*/  HMMA.16816.F32 R52, R8.reuse, R40, R52 ;  /* 0x000000280834723c */ /* 0x048fe20000001834 */
[----:B------:R-:W-:Y:S11]  /*75350*/  IMAD.MOV.U32 R28, RZ, RZ, R3 ;  /* 0x000000ffff1c7224 */ /* 0x000ff600078e0003 */
[----:B------:R-:W-:Y:S11]  /*75360*/  @!UPT UIADD3 URZ, URZ, URZ, URZ ;  /* 0x0000003f3f3ff290 */ /* 0x000ff6000fffe03f */
[----:B------:R0:W-:Y:S01]  /*75370*/  STL.64 [R1+0x7e0], R52 ;  /* 0x0007e03401007387 */ /* 0x0001e20000100a00 */
[----:B------:R-:W-:Y:S03]  /*75380*/  STL.64 [R1+0x7e8], R54 ;  /* 0x0007e83601007387 */ /* 0x000fe60000100a00 */
[----:B0-----:R-:W3:Y:S01]  /*75390*/  LDL.LU.64 R52, [R1+0x3c90] ;  /* 0x003c900001347983 */ /* 0x001ee20000300a00 */
[----:B------:R-:W3:Y:S01]  /*753a0*/  LDL R3, [R1+0x2f6c] ;  /* 0x002f6c0001037983 */ /* 0x000ee20000100800 */
        /* <DEDUP_REMOVED lines=10> */
[----:B---3--:R-:W-:Y:S11]  /*75450*/  HMMA.16816.F32 R56, R48, R52, R56 ;  /* 0x000000343038723c */ /* 0x008ff60000001838 */
[----:B------:R-:W-:Y:S11]  /*75460*/  @!UPT UIADD3 URZ, URZ, URZ, URZ ;  /* 0x0000003f3f3ff290 */ /* 0x000ff6000fffe03f */
[----:B------:R-:W-:Y:S01]  /*75470*/  @!UPT UIADD3 URZ, URZ, URZ, URZ ;  /* 0x0000003f3f3ff290 */ /* 0x000fe2000fffe03f */
[----:B------:R0:W-:Y:S01]  /*75480*/  STL.64 [R1+0x2c0], R56 ;  /* 0x0002c03801007387 */ /* 0x0001e20000100a00 */
[----:B------:R-:W-:Y:S03]  /*75490*/  STL.64 [R1+0x2c8], R58 ;  /* 0x0002c83a01007387 */ /* 0x000fe60000100a00 */
[----:B0-----:R-:W3:Y:S01]  /*754a0*/  LDL.LU.64 R56, [R1+0x3c78] ;  /* 0x003c780001387983 */ /* 0x001ee20000300a00 */
[----:B------:R-:W-:-:S07]  /*754b0*/  IMAD.MOV.U32 R29, RZ, RZ, R2 ;  /* 0x000000ffff1d7224 */ /* 0x000fce00078e0002 */
[C---:B------:R-:W-:Y:S01]  /*754c0*/  HMMA.16816.F32 R28, R48.reuse, R28, R20 ;  /* 0x0000001c301c723c */ /* 0x040fe20000001814 */
        /* <DEDUP_REMOVED lines=9> */
[C---:B---3--:R-:W-:Y:S01]  /*75560*/  HMMA.16816.F32 R56, R48.reuse, R56, R4 ;  /* 0x000000383038723c */ /* 0x048fe20000001804 */
[----:B------:R-:W2:Y:S11]  /*75570*/  LDL.LU.64 R4, [R1+0x3c60] ;  /* 0x003c600001047983 */ /* 0x000eb60000300a00 */
[----:B------:R-:W-:Y:S11]  /*75580*/  @!UPT UIADD3 URZ, URZ, URZ, URZ ;  /* 0x0000003f3f3ff290 */ /* 0x000ff6000fffe03f */
[----:B------:R-:W-:Y:S01]  /*75590*/  STL.64 [R1+0x2a0], R56 ;  /* 0x0002a03801007387 */ /* 0x000fe20000100a00 */
[----:B------:R0:W-:Y:S03]  /*755a0*/  STL.64 [R1+0x2a8], R58 ;  /* 0x0002a83a01007387 */ /* 0x0001e60000100a00 */
[----:B0-----:R-:W3:Y:S01]  /*755b0*/  LDL.LU.64 R58, [R1+0x3c58] ;  /* 0x003c5800013a7983 */ /* 0x001ee20000300a00 */
[----:B------:R-:W3:Y:S01]  /*755c0*/  LDL.LU.64 R56, [R1+0x3c50] ;  /* 0x003c500001387983 */ /* 0x000ee20000300a00 */
[C---:B--2---:R-:W-:Y:S02]  /*755d0*/  HMMA.16816.F32 R4, R48.reuse, R4, R20 ;  /* 0x000000043004723c */ /* 0x044fe40000001814 */
[----:B------:R-:W3:Y:S11]  /*755e0*/  LDL.LU.64 R20, [R1+0x3c48] ;  /* 0x003c480001147983 */ /* 0x000ef60000300a00 */
[----:B------:R-:W-:Y:S10]  /*755f0*/  @!UPT UIADD3 URZ, URZ, URZ, URZ ;  /* 0x0000003f3f3ff290 */ /* 0x000ff4000fffe03f */
[----:B------:R0:W-:Y:S01]  /*75600*/  STL.64 [R1+0x290], R4 ;  /* 0x0002900401007387 */ /* 0x0001e20000100a00 */
[----:B------:R1:W-:Y:S03]  /*75610*/  STL.64 [R1+0x298], R6 ;  /* 0x0002980601007387 */ /* 0x0003e60000100a00 */
[----:B0-----:R-:W1:Y:S01]  /*75620*/  LDL.LU.64 R4, [R1+0x3c40] ;  /* 0x003c400001047983 */ /* 0x001e620000300a00 */
[C---:B---3--:R-:W-:Y:S03]  /*75630*/  HMMA.16816.F32 R20, R48.reuse, R20, R56 ;  /* 0x000000143014723c */ /* 0x048fe60000001838 */
[----:B------:R-:W2:Y:S01]  /*75640*/  LDL.LU.64 R58, [R1+0x3c38] ;  /* 0x003c3800013a7983 */ /* 0x000ea20000300a00 */
[----:B------:R-:W3:Y:S04]  /*75650*/  LDL.LU.64 R56, [R1+0x3c30] ;  /* 0x003c300001387983 */ /* 0x000ee80000300a00 */
[C---:B-1----:R-:W-:Y:S01]  /*75660*/  HMMA.16816.F32 R4, R48.reuse, R4, R8 ;  /* 0x000000043004723c */ /* 0x042fe20000001808 */
[----:B------:R-:W0:Y:S11]  /*75670*/  LDSM.16.MT88.4 R8, [R42+0x6080] ;  /* 0x006080002a08783b */ /* 0x000e360000004200 */
[----:B------:R-:W-:Y:S03]  /*75680*/  @!UPT UIADD3 URZ, URZ, URZ, URZ ;  /* 0x0000003f3f3ff290 */ /* 0x000fe6000fffe03f */
[----:B------:R1:W-:Y:S01]  /*75690*/  STL.64 [R1+0x280], R20 ;  /* 0x0002801401007387 */ /* 0x0003e20000100a00 */
[----:B------:R4:W-:Y:S03]  /*756a0*/  STL.64 [R1+0x288], R22 ;  /* 0x0002881601007387 */ /* 0x0009e60000100a00 */
[----:B-1----:R-:W2:Y:S01]  /*756b0*/  LDL.LU R20, [R1+0x7a0] ;  /* 0x0007a00001147983 */ /* 0x002ea20000300800 */
[----:B------:R-:W2:Y:S02]  /*756c0*/  LDL.LU R21, [R1+0x7a4] ;  /* 0x0007a40001157983 */ /* 0x000ea40000300800 */
[----:B----4-:R-:W4:Y:S02]  /*756d0*/  LDL.LU R22, [R1+0x7a8] ;  /* 0x0007a80001167983 */ /* 0x010f240000300800 */
[----:B------:R-:W4:Y:S01]  /*756e0*/  LDL.LU R23, [R1+0x7ac] ;  /* 0x0007ac0001177983 */ /* 0x000f220000300800 */
[----:B------:R1:W-:Y:S01]  /*756f0*/  STL.64 [R1+0x270], R4 ;  /* 0x0002700401007387 */ /* 0x0003e20000100a00 */
[----:B------:R1:W-:Y:S03]  /*75700*/  STL.64 [R1+0x278], R6 ;  /* 0x0002780601007387 */ /* 0x0003e60000100a00 */
[----:B-1----:R-:W4:Y:S01]  /*75710*/  LDL.LU R4, [R1+0x790] ;  /* 0x0007900001047983 */ /* 0x002f220000300800 */
[----:B------:R-:W4:Y:S02]  /*75720*/  LDL.LU R5, [R1+0x794] ;  /* 0x0007940001057983 */ /* 0x000f240000300800 */
[----:B------:R-:W4:Y:S02]  /*75730*/  LDL.LU R6, [R1+0x798] ;  /* 0x0007980001067983 */ /* 0x000f240000300800 */
[----:B------:R-:W4:Y:S01]  /*75740*/  LDL.LU R7, [R1+0x79c] ;  /* 0x00079c0001077983 */ /* 0x000f220000300800 */
[----:B0-----:R-:W-:Y:S01]  /*75750*/  STL.64 [R1+0x3b28], R10 ;  /* 0x003b280a01007387 */ /* 0x001fe20000100a00 */
[----:B------:R0:W-:Y:S03]  /*75760*/  STL.64 [R1+0x3b20], R8 ;  /* 0x003b200801007387 */ /* 0x0001e60000100a00 */
[----:B0-----:R-:W4:Y:S01]  /*75770*/  LDL.LU R8, [R1+0x750] ;  /* 0x0007500001087983 */ /* 0x001f220000300800 */
[----:B------:R-:W4:Y:S02]  /*75780*/  LDL.LU R9, [R1+0x754] ;  /* 0x0007540001097983 */ /* 0x000f240000300800 */
[----:B------:R-:W4:Y:S02]  /*75790*/  LDL.LU R10, [R1+0x758] ;  /* 0x00075800010a7983 */ /* 0x000f240000300800 */
[----:B------:R-:W4:Y:S01]  /*757a0*/  LDL.LU R11, [R1+0x75c] ;  /* 0x00075c00010b7983 */ /* 0x000f220000300800 */
[C---:B---3--:R-:W-:Y:S11]  /*757b0*/  HMMA.16816.F32 R12, R48.reuse, R56, R12 ;  /* 0x00000038300c723c */ /* 0x048ff6000000180c */
[----:B------:R-:W-:Y:S11]  /*757c0*/  @!UPT UIADD3 URZ, URZ, URZ, URZ ;  /* 0x0000003f3f3ff290 */ /* 0x000ff6000fffe03f */
[----:B------:R-:W-:Y:S01]  /*757d0*/  @!UPT UIADD3 URZ, URZ, URZ, URZ ;  /* 0x0000003f3f3ff290 */ /* 0x000fe2000fffe03f */
[----:B------:R-:W-:Y:S01]  /*757e0*/  STL [R1+0x6c0], R12 ;  /* 0x0006c00c01007387 */ /* 0x000fe20000100800 */
[----:B------:R0:W-:Y:S02]  /*757f0*/  STL [R1+0x6cc], R15 ;  /* 0x0006cc0f01007387 */ /* 0x0001e40000100800 */
[----:B------:R-:W-:Y:S02]  /*75800*/  IMAD.MOV.U32 R43, RZ, RZ, R14 ;  /* 0x000000ffff2b7224 */ /* 0x000fe400078e000e */
[----:B------:R-:W-:Y:S01]  /*75810*/  IMAD.MOV.U32 R42, RZ, RZ, R13 ;  /* 0x000000ffff2a7224 */ /* 0x000fe200078e000d */
[----:B0-----:R-:W3:Y:S01]  /*75820*/  LDL.LU.64 R14, [R1+0x3c28] ;  /* 0x003c2800010e7983 */ /* 0x001ee20000300a00 */
[----:B------:R-:W3:Y:S02]  /*75830*/  LDL.LU.64 R12, [R1+0x3c20] ;  /* 0x003c2000010c7983 */ /* 0x000ee40000300a00 */
[----:B--2---:R-:W-:Y:S01]  /*75840*/  STL.64 [R1+0x3b78], R58 ;  /* 0x003b783a01007387 */ /* 0x004fe20000100a00 */
[----:B------:R0:W-:Y:S01]  /*75850*/  STL.64 [R1+0x3b70], R56 ;  /* 0x003b703801007387 */ /* 0x0001e20000100a00 */
[C---:B----4-:R-:W-:Y:S03]  /*75860*/  HMMA.16816.F32 R20, R48.reuse, R16, R20 ;  /* 0x000000103014723c */ /* 0x050fe60000001814 */
[----:B0-----:R-:W2:Y:S01]  /*75870*/  LDL.LU R56, [R1+0x760] ;  /* 0x0007600001387983 */ /* 0x001ea20000300800 */
[----:B------:R-:W2:Y:S02]  /*75880*/  LDL.LU R57, [R1+0x764] ;  /* 0x0007640001397983 */ /* 0x000ea40000300800 */
[----:B------:R-:W2:Y:S02]  /*75890*/  LDL.LU R58, [R1+0x768] ;  /* 0x00076800013a7983 */ /* 0x000ea40000300800 */
[----:B------:R-:W2:Y:S01]  /*758a0*/  LDL.LU R59, [R1+0x76c] ;  /* 0x00076c00013b7983 */ /* 0x000ea20000300800 */
[----:B------:R-:W-:Y:S01]  /*758b0*/  STL [R1+0x3674], R43 ;  /* 0x0036742b01007387 */ /* 0x000fe20000100800 */
[----:B------:R-:W-:Y:S01]  /*758c0*/  STL [R1+0x3670], R42 ;  /* 0x0036702a01007387 */ /* 0x000fe20000100800 */
[C---:B---3--:R-:W-:Y:S11]  /*758d0*/  HMMA.16816.F32 R28, R48.reuse, R12, R28 ;  /* 0x0000000c301c723c */ /* 0x048ff6000000181c */
[----:B------:R-:W-:Y:S11]  /*758e0*/  @!UPT UIADD3 URZ, URZ, URZ, URZ ;  /* 0x0000003f3f3ff290 */ /* 0x000ff6000fffe03f */
[----:B------:R-:W-:Y:S01]  /*758f0*/  @!UPT UIADD3 URZ, URZ, URZ, URZ ;  /* 0x0000003f3f3ff290 */ /* 0x000fe2000fffe03f */
[----:B------:R-:W-:Y:S01]  /*75900*/  STL.64 [R1+0x6b0], R28 ;  /* 0x0006b01c01007387 */ /* 0x000fe20000100a00 */
[----:B------:R0:W-:Y:S03]  /*75910*/  STL.64 [R1+0x6b8], R30 ;  /* 0x0006b81e01007387 */ /* 0x0001e60000100a00 */
[----:B0-----:R-:W3:Y:S01]  /*75920*/  LDL.LU.64 R30, [R1+0x3c18] ;  /* 0x003c1800011e7983 */ /* 0x001ee20000300a00 */
[----:B------:R-:W4:Y:S02]  /*75930*/  LDL.LU.64 R28, [R1+0x3c10] ;  /* 0x003c1000011c7983 */ /* 0x000f240000300a00 */
[----:B------:R-:W-:Y:S02]  /*75940*/  STL.64 [R1+0x3b68], R14 ;  /* 0x003b680e01007387 */ /* 0x000fe40000100a00 */
[----:B------:R0:W-:Y:S02]  /*75950*/  STL.64 [R1+0x3b60], R12 ;  /* 0x003b600c01007387 */ /* 0x0001e40000100a00 */
[----:B0-----:R-:W4:Y:S01]  /*75960*/  LDL.LU R12, [R1+0x770] ;  /* 0x00077000010c7983 */ /* 0x001f220000300800 */
[----:B------:R-:W4:Y:S02]  /*75970*/  LDL.LU R13, [R1+0x774] ;  /* 0x00077400010d7983 */ /* 0x000f240000300800 */
[----:B------:R-:W4:Y:S02]  /*75980*/  LDL.LU R14, [R1+0x778] ;  /* 0x00077800010e7983 */ /* 0x000f240000300800 */
[----:B------:R-:W4:Y:S01]  /*75990*/  LDL.LU R15, [R1+0x77c] ;  /* 0x00077c00010f7983 */ /* 0x000f220000300800 */
        /* <DEDUP_REMOVED lines=10> */
[C---:B------:R-:W-:Y:S08]  /*75a40*/  HMMA.16816.F32 R8, R48.reuse, R36, R8 ;  /* 0x000000243008723c */ /* 0x040ff00000001808 */
[C---:B----4-:R-:W-:Y:S08]  /*75a50*/  HMMA.16816.F32 R12, R48.reuse, R28, R12 ;  /* 0x0000001c300c723c */ /* 0x050ff0000000180c */
[C---:B--2---:R-:W-:Y:S08]  /*75a60*/  HMMA.16816.F32 R4, R48.reuse, R20, R4 ;  /* 0x000000143004723c */ /* 0x044ff00000001804 */
[C---:B---3--:R-:W-:Y:S11]  /*75a70*/  HMMA.16816.F32 R16, R48.reuse, R24, R16 ;  /* 0x000000183010723c */ /* 0x048ff60000001810 */
[----:B------:R-:W-:Y:S04]  /*75a80*/  @!UPT UIADD3 URZ, URZ, URZ, URZ ;  /* 0x0000003f3f3ff290 */ /* 0x000fe8000fffe03f */
[----:B------:R-:W-:Y:S01]  /*75a90*/  STL.64 [R1+0x690], R4 ;  /* 0x0006900401007387 */ /* 0x000fe20000100a00 */
[----:B------:R0:W-:Y:S02]  /*75aa0*/  STL.64 [R1+0x698], R6 ;  /* 0x0006980601007387 */ /* 0x0001e40000100a00 */
[----:B------:R-:W-:Y:S02]  /*75ab0*/  IMAD.MOV.U32 R43, RZ, RZ, R14 ;  /* 0x000000ffff2b7224 */ /* 0x000fe400078e000e */
[----:B------:R-:W-:Y:S01]  /*75ac0*/  IMAD.MOV.U32 R42, RZ, RZ, R15 ;  /* 0x000000ffff2a7224 */ /* 0x000fe200078e000f */
[----:B0-----:R-:W2:Y:S01]  /*75ad0*/  LDL.LU.64 R6, [R1+0x3bf8] ;  /* 0x003bf80001067983 */ /* 0x001ea20000300a00 */
[----:B------:R-:W2:Y:S02]  /*75ae0*/  LDL.LU.64 R4, [R1+0x3bf0] ;  /* 0x003bf00001047983 */ /* 0x000ea40000300a00 */
[----:B------:R-:W-:Y:S02]  /*75af0*/  STL.64 [R1+0x3b98], R22 ;  /* 0x003b981601007387 */ /* 0x000fe40000100a00 */
[----:B------:R-:W-:Y:S01]  /*75b00*/  STL.64 [R1+0x3b90], R20 ;  /* 0x003b901401007387 */ /* 0x000fe20000100a00 */
[----:B------:R-:W-:Y:S01]  /*75b10*/  STL.64 [R1+0x3ba8], R26 ;  /* 0x003ba81a01007387 */ /* 0x000fe20000100a00 */
[----:B------:R-:W-:Y:S02]  /*75b20*/  STL.64 [R1+0x3ba0], R24 ;  /* 0x003ba01801007387 */ /* 0x000fe40000100a00 */
[----:B------:R-:W-:Y:S02]  /*75b30*/  STL.64 [R1+0x680], R16 ;  /* 0x0006801001007387 */ /* 0x000fe40000100a00 */
[----:B------:R-:W-:Y:S01]  /*75b40*/  STL.64 [R1+0x688], R18 ;  /* 0x0006881201007387 */ /* 0x000fe20000100a00 */
[----:B------:R0:W-:Y:S02]  /*75b50*/  STL.64 [R1+0x670], R12 ;  /* 0x0006700c01007387 */ /* 0x0001e40000100a00 */
[----:B0-----:R-:W-:Y:S02]  /*75b60*/  HMMA.16816.F32 R12, R48, R32, R56 ;  /* 0x00000020300c723c */ /* 0x001fe40000001838 */
[----:B------:R-:W-:Y:S01]  /*75b70*/  STL.64 [R1+0x3bb8], R30 ;  /* 0x003bb81e01007387 */ /* 0x000fe20000100a00 */
[----:B------:R-:W-:Y:S02]  /*75b80*/  STL.64 [R1+0x3bb0], R28 ;  /* 0x003bb01c01007387 */ /* 0x000fe40000100a00 */
[----:B------:R-:W-:Y:S02]  /*75b90*/  STL.64 [R1+0x3b58], R34 ;  /* 0x003b582201007387 */ /* 0x000fe40000100a00 */
[----:B------:R-:W-:Y:S11]  /*75ba0*/  STL.64 [R1+0x3b50], R32 ;  /* 0x003b502001007387 */ /* 0x000ff60000100a00 */
[----:B------:R-:W-:Y:S05]  /*75bb0*/  @!UPT UIADD3 URZ, URZ, URZ, URZ ;  /* 0x0000003f3f3ff290 */ /* 0x000fea000fffe03f */
[----:B------:R0:W-:Y:S01]  /*75bc0*/  STL.64 [R1+0x660], R12 ;  /* 0x0006600c01007387 */ /* 0x0001e20000100a00 */
[----:B------:R1:W-:Y:S02]  /*75bd0*/  STL.64 [R1+0x668], R14 ;  /* 0x0006680e01007387 */ /* 0x0003e40000100a00 */
[----:B------:R-:W3:Y:S02]  /*75be0*/  LDL.LU R20, [R1+0x450] ;  /* 0x0004500001147983 */ /* 0x000ee40000300800 */
[----:B------:R-:W-:Y:S01]  /*75bf0*/  STL.64 [R1+0x650], R8 ;  /* 0x0006500801007387 */ /* 0x000fe20000100a00 */
[----:B------:R-:W-:Y:S01]  /*75c00*/  STL.64 [R1+0x658], R10 ;  /* 0x0006580a01007387 */ /* 0x000fe20000100a00 */
[----:B------:R-:W3:Y:S02]  /*75c10*/  LDL.LU R21, [R1+0x454] ;  /* 0x0004540001157983 */ /* 0x000ee40000300800 */
[----:B------:R-:W4:Y:S02]  /*75c20*/  LDL.LU R22, [R1+0x458] ;  /* 0x0004580001167983 */ /* 0x000f240000300800 */
[----:B------:R-:W4:Y:S01]  /*75c30*/  LDL.LU R23, [R1+0x45c] ;  /* 0x00045c0001177983 */ /* 0x000f220000300800 */
[----:B0-----:R-:W2:Y:S01]  /*75c40*/  LDL.LU R12, [R1+0x1e0] ;  /* 0x0001e000010c7983 */ /* 0x001ea20000300800 */
[----:B------:R-:W2:Y:S02]  /*75c50*/  LDL.LU R13, [R1+0x1e4] ;  /* 0x0001e400010d7983 */ /* 0x000ea40000300800 */
[----:B-1----:R-:W2:Y:S02]  /*75c60*/  LDL.LU R14, [R1+0x1e8] ;  /* 0x0001e800010e7983 */ /* 0x002ea40000300800 */
[----:B------:R-:W2:Y:S01]  /*75c70*/  LDL.LU R15, [R1+0x1ec] ;  /* 0x0001ec00010f7983 */ /* 0x000ea20000300800 */
[----:B----4-:R-:W-:Y:S01]  /*75c80*/  STL.64 [R1+0x3bc8], R22 ;  /* 0x003bc81601007387 */ /* 0x010fe20000100a00 */
[----:B---3--:R0:W-:Y:S03]  /*75c90*/  STL.64 [R1+0x3bc0], R20 ;  /* 0x003bc01401007387 */ /* 0x0081e60000100a00 */
[----:B0-----:R-:W3:Y:S01]  /*75ca0*/  LDL.LU R20, [R1+0x470] ;  /* 0x0004700001147983 */ /* 0x001ee20000300800 */
[----:B------:R-:W3:Y:S02]  /*75cb0*/  LDL.LU R21, [R1+0x474] ;  /* 0x0004740001157983 */ /* 0x000ee40000300800 */
[----:B------:R-:W4:Y:S02]  /*75cc0*/  LDL.LU R22, [R1+0x478] ;  /* 0x0004780001167983 */ /* 0x000f240000300800 */
[----:B------:R-:W4:Y:S01]  /*75cd0*/  LDL.LU R23, [R1+0x47c] ;  /* 0x00047c0001177983 */ /* 0x000f220000300800 */
[----:B------:R-:W2:Y:S01]  /*75ce0*/  LDL.LU R8, [R1+0x480] ;  /* 0x0004800001087983 */ /* 0x000ea20000300800 */
[----:B------:R-:W2:Y:S02]  /*75cf0*/  LDL.LU R9, [R1+0x484] ;  /* 0x0004840001097983 */ /* 0x000ea40000300800 */
[----:B------:R-:W2:Y:S02]  /*75d00*/  LDL.LU R10, [R1+0x488] ;  /* 0x00048800010a7983 */ /* 0x000ea40000300800 */
[----:B------:R-:W2:Y:S02]  /*75d10*/  LDL.LU R11, [R1+0x48c] ;  /* 0x00048c00010b7983 */ /* 0x000ea40000300800 */
[----:B--2---:R-:W-:Y:S01]  /*75d20*/  STL.64 [R1+0x3be8], R10 ;  /* 0x003be80a01007387 */ /* 0x004fe20000100a00 */
[----:B------:R0:W-:Y:S03]  /*75d30*/  STL.64 [R1+0x3be0], R8 ;  /* 0x003be00801007387 */ /* 0x0001e60000100a00 */
[----:B0-----:R-:W2:Y:S01]  /*75d40*/  LDL.LU R8, [R1+0x590] ;  /* 0x0005900001087983 */ /* 0x001ea20000300800 */
[----:B------:R-:W2:Y:S02]  /*75d50*/  LDL.LU R9, [R1+0x594] ;  /* 0x0005940001097983 */ /* 0x000ea40000300800 */
[----:B------:R-:W2:Y:S02]  /*75d60*/  LDL.LU R10, [R1+0x598] ;  /* 0x00059800010a7983 */ /* 0x000ea40000300800 */
[----:B------:R-:W2:Y:S01]  /*75d70*/  LDL.LU R11, [R1+0x59c] ;  /* 0x00059c00010b7983 */ /* 0x000ea20000300800 */
[----:B----4-:R-:W-:Y:S01]  /*75d80*/  STL.64 [R1+0x3bd8], R22 ;  /* 0x003bd81601007387 */ /* 0x010fe20000100a00 */
[----:B---3--:R0:W-:Y:S02]  /*75d90*/  STL.64 [R1+0x3bd0], R20 ;  /* 0x003bd01401007387 */ /* 0x0081e40000100a00 */
[----:B------:R-:W3:Y:S01]  /*75da0*/  LDL.64 R28, [R1+0x30] ;  /* 0x00003000011c7983 */ /* 0x000ee20000100a00 */
[----:B0-----:R-:W4:Y:S01]  /*75db0*/  LDL.64 R20, [R1+0x40] ;  /* 0x0000400001147983 */ /* 0x001f220000100a00 */
[----:B------:R-:W3:Y:S02]  /*75dc0*/  LDL.LU R32, [R1+0x460] ;  /* 0x0004600001207983 */ /* 0x000ee40000300800 */
[----:B------:R-:W3:Y:S02]  /*75dd0*/  LDL.LU R33, [R1+0x464] ;  /* 0x0004640001217983 */ /* 0x000ee40000300800 */
[----:B------:R-:W3:Y:S01]  /*75de0*/  LDL.LU R34, [R1+0x468] ;  /* 0x0004680001227983 */ /* 0x000ee20000300800 */
[----:B------:R-:W3:Y:S01]  /*75df0*/  LDL.LU R35, [R1+0x46c] ;  /* 0x00046c0001237983 */ /* 0x000ee20000300800 */
[----:B------:R-:W3:Y:S02]  /*75e00*/  LDL.64 R24, [R1+0x20] ;  /* 0x0000200001187983 */ /* 0x000ee40000100a00 */
[----:B------:R-:W3:Y:S02]  /*75e10*/  LDL.64 R16, [R1+0x10] ;  /* 0x0000100001107983 */ /* 0x000ee40000100a00 */
        /* <DEDUP_REMOVED lines=9> */
[----:B------:R-:W3:Y:S01]  /*75eb0*/  LDL.LU R39, [R1+0x74c] ;  /* 0x00074c0001277983 */ /* 0x000ee20000300800 */
[----:B--2---:R-:W-:Y:S08]  /*75ec0*/  HMMA.16816.F32 R8, R4, R52, R8 ;  /* 0x000000340408723c */ /* 0x004ff00000001808 */
[C---:B---3--:R-:W-:Y:S11]  /*75ed0*/  HMMA.16816.F32 R36, R48.reuse, R40, R36 ;  /* 0x000000283024723c */ /* 0x048ff60000001824 */
[----:B------:R-:W-:Y:S11]  /*75ee0*/  @!UPT UIADD3 URZ, URZ, URZ, URZ ;  /* 0x0000003f3f3ff290 */ /* 0x000ff6000fffe03f */
[----:B------:R-:W-:Y:S01]  /*75ef0*/  @!UPT UIADD3 URZ, URZ, URZ, URZ ;  /* 0x0000003f3f3ff290 */ /* 0x000fe2000fffe03f */
[----:B------:R-:W-:Y:S01]  /*75f00*/  STL.64 [R1+0x640], R36 ;  /* 0x0006402401007387 */ /* 0x000fe20000100a00 */
[----:B------:R0:W-:Y:S02]  /*75f10*/  STL.64 [R1+0x648], R38 ;  /* 0x0006482601007387 */ /* 0x0001e40000100a00 */
[----:B0-----:R-:W-:Y:S01]  /*75f20*/  HMMA.16816.F32 R36, R48, R44, R12 ;  /* 0x0000002c3024723c */ /* 0x001fe2000000180c */
[----:B------:R-:W2:Y:S01]  /*75f30*/  LDL.64 R48, [R1] ;  /* 0x0000000001307983 */ /* 0x000ea20000100a00 */
[----:B------:R-:W3:Y:S11]  /*75f40*/  LDL.LU R12, [R1+0xa50] ;  /* 0x000a5000010c7983 */ /* 0x000ef60000300800 */
[----:B------:R-:W-:Y:S10]  /*75f50*/  @!UPT UIADD3 URZ, URZ, URZ, URZ ;  /* 0x0000003f3f3ff290 */ /* 0x000ff4000fffe03f */
        /* <DEDUP_REMOVED lines=11> */
[----:B0-----:R-:W2:Y:S01]  /*76010*/  LDL.LU R44, [R1+0xa30] ;  /* 0x000a3000012c7983 */ /* 0x001ea20000300800 */
[----:B------:R-:W2:Y:S02]  /*76020*/  LDL.LU R45, [R1+0xa34] ;  /* 0x000a3400012d7983 */ /* 0x000ea40000300800 */
[----:B------:R-:W2:Y:S02]  /*76030*/  LDL.LU R46, [R1+0xa38] ;  /* 0x000a3800012e7983 */ /* 0x000ea40000300800 */
[----:B------:R-:W2:Y:S01]  /*76040*/  LDL.LU R47, [R1+0xa3c] ;  /* 0x000a3c00012f7983 */ /* 0x000ea20000300800 */
[----:B------:R-:W-:Y:S01]  /*76050*/  STL.64 [R1+0x4a0], R8 ;  /* 0x0004a00801007387 */ /* 0x000fe20000100a00 */
[----:B------:R0:W-:Y:S03]  /*76060*/  STL.64 [R1+0x4a8], R10 ;  /* 0x0004a80a01007387 */ /* 0x0001e60000100a00 */
[----:B0-----:R-:W4:Y:S01]  /*76070*/  LDL.LU.64 R10, [R1+0x3be8] ;  /* 0x003be800010a7983 */ /* 0x001f220000300a00 */
[----:B------:R-:W4:Y:S02]  /*76080*/  LDL.LU.64 R8, [R1+0x3be0] ;  /* 0x003be00001087983 */ /* 0x000f240000300a00 */
[C---:B----4-:R-:W-:Y:S11]  /*76090*/  HMMA.16816.F32 R8, R4.reuse, R20, R8 ;  /* 0x000000140408723c */ /* 0x050ff60000001808 */
[----:B------:R-:W-:Y:S11]  /*760a0*/  @!UPT UIADD3 URZ, URZ, URZ, URZ ;  /* 0x0000003f3f3ff290 */ /* 0x000ff6000fffe03f */
[----:B------:R-:W-:Y:S01]  /*760b0*/  @!UPT UIADD3 URZ, URZ, URZ, URZ ;  /* 0x0000003f3f3ff290 */ /* 0x000fe2000fffe03f */
[----:B------:R0:W-:Y:S01]  /*760c0*/  STL.64 [R1+0x490], R8 ;  /* 0x0004900801007387 */ /* 0x0001e20000100a00 */
[----:B------:R-:W-:Y:S02]  /*760d0*/  STL.64 [R1+0x498], R10 ;  /* 0x0004980a01007387 */ /* 0x000fe40000100a00 */
[----:B------:R-:W4:Y:S02]  /*760e0*/  LDL.LU.64 R22, [R1+0x3bd8] ;  /* 0x003bd80001167983 */ /* 0x000f240000300a00 */
[----:B0-----:R-:W-:Y:S02]  /*760f0*/  IMAD.MOV.U32 R9, RZ, RZ, R20 ;  /* 0x000000ffff097224 */ /* 0x001fe400078e0014 */
[----:B------:R-:W-:Y:S02]  /*76100*/  IMAD.MOV.U32 R8, RZ, RZ, R21 ;  /* 0x000000ffff087224 */ /* 0x000fe400078e0015 */
[----:B------:R-:W4:Y:S02]  /*76110*/  LDL.LU.64 R20, [R1+0x3bd0] ;  /* 0x003bd00001147983 */ /* 0x000f240000300a00 */
[C---:B----4-:R-:W-:Y:S11]  /*76120*/  HMMA.16816.F32 R20, R4.reuse, R28, R20 ;  /* 0x0000001c0414723c */ /* 0x050ff60000001814 */
[----:B------:R-:W-:Y:S11]  /*76130*/  @!UPT UIADD3 URZ, URZ, URZ, URZ ;  /* 0x0000003f3f3ff290 */ /* 0x000ff6000fffe03f */
[----:B------:R-:W-:Y:S01]  /*76140*/  @!UPT UIADD3 URZ, URZ, URZ, URZ ;  /* 0x0000003f3f3ff290 */ /* 0x000fe2000fffe03f */
[----:B------:R-:W-:Y:S01]  /*76150*/  STL.64 [R1+0x480], R20 ;  /* 0x0004801401007387 */ /* 0x000fe20000100a00 */
[----:B------:R0:W-:Y:S03]  /*76160*/  STL.64 [R1+0x488], R22 ;  /* 0x0004881601007387 */ /* 0x0001e60000100a00 */
[----:B0-----:R-:W4:Y:S01]  /*76170*/  LDL.LU.64 R22, [R1+0x3bc8] ;  /* 0x003bc80001167983 */ /* 0x001f220000300a00 */
[----:B------:R-:W4:Y:S01]  /*76180*/  LDL.LU.64 R20, [R1+0x3bc0] ;  /* 0x003bc00001147983 */ /* 0x000f220000300a00 */
[C---:B------:R-:W-:Y:S08]  /*76190*/  HMMA.16816.F32 R32, R4.reuse, R24, R32 ;  /* 0x000000180420723c */ /* 0x040ff00000001820 */
[----:B--2---:R-:W-:Y:S01]  /*761a0*/  HMMA.16816.F32 R56, R4, R48, R56 ;  /* 0x000000300438723c */ /* 0x004fe20000001838 */
[----:B------:R-:W-:-:S02]  /*761b0*/  IMAD.MOV.U32 R11, RZ, RZ, R28 ;  /* 0x000000ffff0b7224 */ /* 0x000fc400078e001c */
[----:B------:R-:W-:Y:S01]  /*761c0*/  IMAD.MOV.U32 R10, RZ, RZ, R29 ;  /* 0x000000ffff0a7224 */ /* 0x000fe200078e001d */
[----:B------:R-:W2:Y:S01]  /*761d0*/  LDL.LU.64 R30, [R1+0x3bb8] ;  /* 0x003bb800011e7983 */ /* 0x000ea20000300a00 */
[----:B------:R-:W2:Y:S10]  /*761e0*/  LDL.LU.64 R28, [R1+0x3bb0] ;  /* 0x003bb000011c7983 */ /* 0x000eb40000300a00 */
[----:B------:R0:W-:Y:S01]  /*761f0*/  STL.64 [R1+0x470], R32 ;  /* 0x0004702001007387 */ /* 0x0001e20000100a00 */
[----:B------:R1:W-:Y:S02]  /*76200*/  STL.64 [R1+0x478], R34 ;  /* 0x0004782201007387 */ /* 0x0003e40000100a00 */
[----:B------:R-:W2:Y:S02]  /*76210*/  LDL.LU.64 R26, [R1+0x3ba8] ;  /* 0x003ba800011a7983 */ /* 0x000ea40000300a00 */
[----:B0-----:R-:W-:-:S02]  /*76220*/  IMAD.MOV.U32 R33, RZ, RZ, R24 ;  /* 0x000000ffff217224 */ /* 0x001fc400078e0018 */
[----:B------:R-:W-:Y:S02]  /*76230*/  IMAD.MOV.U32 R32, RZ, RZ, R25 ;  /* 0x000000ffff207224 */ /* 0x000fe400078e0019 */
[----:B------:R-:W2:Y:S01]  /*76240*/  LDL.LU.64 R24, [R1+0x3ba0] ;  /* 0x003ba00001187983 */ /* 0x000ea20000300a00 */
[----:B-1----:R-:W-:Y:S02]  /*76250*/  IMAD.MOV.U32 R35, RZ, RZ, R16 ;  /* 0x000000ffff237224 */ /* 0x002fe400078e0010 */
[----:B------:R-:W-:Y:S01]  /*76260*/  IMAD.MOV.U32 R34, RZ, RZ, R17 ;  /* 0x000000ffff227224 */ /* 0x000fe200078e0011 */
[----:B----4-:R-:W-:Y:S11]  /*76270*/  HMMA.16816.F32 R20, R4, R16, R20 ;  /* 0x000000100414723c */ /* 0x010ff60000001814 */
[----:B------:R-:W-:Y:S11]  /*76280*/  @!UPT UIADD3 URZ, URZ, URZ, URZ ;  /* 0x0000003f3f3ff290 */ /* 0x000ff6000fffe03f */
[----:B------:R-:W-:Y:S01]  /*76290*/  @!UPT UIADD3 URZ, URZ, URZ, URZ ;  /* 0x0000003f3f3ff290 */ /* 0x000fe2000fffe03f */
[----:B------:R-:W-:Y:S01]  /*762a0*/  STL.64 [R1+0x460], R20 ;  /* 0x0004601401007387 */ /* 0x000fe20000100a00 */
[----:B------:R0:W-:Y:S03]  /*762b0*/  STL.64 [R1+0x468], R22 ;  /* 0x0004681601007387 */ /* 0x0001e60000100a00 */
[----:B0-----:R-:W4:Y:S01]  /*762c0*/  LDL.LU.64 R22, [R1+0x3b98] ;  /* 0x003b980001167983 */ /* 0x001f220000300a00 */
[----:B------:R-:W2:Y:S02]  /*762d0*/  LDL.LU.64 R20, [R1+0x3b90] ;  /* 0x003b900001147983 */ /* 0x000ea40000300a00 */
[----:B------:R-:W2:Y:S02]  /*762e0*/  LDL.LU.64 R18, [R1+0x3b88] ;  /* 0x003b880001127983 */ /* 0x000ea40000300a00 */
[----:B------:R-:W2:Y:S01]  /*762f0*/  LDL.LU.64 R16, [R1+0x3b80] ;  /* 0x003b800001107983 */ /* 0x000ea20000300a00 */
[----:B------:R-:W-:Y:S01]  /*76300*/  STL.64 [R1+0x450], R56 ;  /* 0x0004503801007387 */ /* 0x000fe20000100a00 */
[----:B------:R0:W-:Y:S03]  /*76310*/  STL.64 [R1+0x458], R58 ;  /* 0x0004583a01007387 */ /* 0x0001e60000100a00 */
[----:B0-----:R-:W2:Y:S01]  /*76320*/  LDL.LU.64 R58, [R1+0x3b78] ;  /* 0x003b7800013a7983 */ /* 0x001ea20000300a00 */
[----:B------:R-:W3:Y:S02]  /*76330*/  LDL.LU.64 R56, [R1+0x3b70] ;  /* 0x003b700001387983 */ /* 0x000ee40000300a00 */
[----:B------:R-:W-:-:S02]  /*76340*/  IMAD.MOV.U32 R2, RZ, RZ, R48 ;  /* 0x000000ffff027224 */ /* 0x000fc400078e0030 */
[----:B------:R-:W-:Y:S02]  /*76350*/  IMAD.MOV.U32 R54, RZ, RZ, R49 ;  /* 0x000000ffff367224 */ /* 0x000fe400078e0031 */
[----:B------:R-:W0:Y:S04]  /*76360*/  LDSM.16.MT88.4 R48, [R3+0x6000] ;  /* 0x006000000330783b */ /* 0x000e280000004200 */
        /* <DEDUP_REMOVED lines=9> */
[----:B------:R-:W-:Y:S01]  /*76400*/  STL.64 [R1+0x7d0], R12 ;  /* 0x0007d00c01007387 */ /* 0x000fe20000100a00 */
[----:B------:R0:W-:Y:S03]  /*76410*/  STL.64 [R1+0x7d8], R14 ;  /* 0x0007d80e01007387 */ /* 0x0001e60000100a00 */
[----:B0-----:R-:W3:Y:S01]  /*76420*/  LDL.LU.64 R14, [R1+0x3b68] ;  /* 0x003b6800010e7983 */ /* 0x001ee20000300a00 */
[----:B------:R-:W4:Y:S02]  /*76430*/  LDL.LU.64 R12, [R1+0x3b60] ;  /* 0x003b6000010c7983 */ /* 0x000f240000300a00 */
[----:B--2---:R-:W-:Y:S02]  /*76440*/  STL.64 [R1+0x3ab8], R58 ;  /* 0x003ab83a01007387 */ /* 0x004fe40000100a00 */
[----:B------:R-:W-:Y:S01]  /*76450*/  STL.64 [R1+0x3ab0], R56 ;  /* 0x003ab03801007387 */ /* 0x000fe20000100a00 */
[C---:B----4-:R-:W-:Y:S01]  /*76460*/  HMMA.16816.F32 R48, R4.reuse, R12, R48 ;  /* 0x0000000c0430723c */ /* 0x050fe20000001830 */
[----:B---3--:R-:W-:Y:S01]  /*76470*/  STL.64 [R1+0x3aa8], R14 ;  /* 0x003aa80e01007387 */ /* 0x008fe20000100a00 */
[----:B------:R0:W-:Y:S06]  /*76480*/  STL.64 [R1+0x3aa0], R12 ;  /* 0x003aa00c01007387 */ /* 0x0001ec0000100a00 */
[C---:B0-----:R-:W-:Y:S11]  /*76490*/  HMMA.16816.F32 R12, R4.reuse, R16, R44 ;  /* 0x00000010040c723c */ /* 0x041ff6000000182c */
[----:B------:R-:W-:Y:S04]  /*764a0*/  @!UPT UIADD3 URZ, URZ, URZ, URZ ;  /* 0x0000003f3f3ff290 */ /* 0x000fe8000fffe03f */
[----:B------:R-:W-:Y:S01]  /*764b0*/  STL.64 [R1+0x7c0], R48 ;  /* 0x0007c03001007387 */ /* 0x000fe20000100a00 */
[----:B------:R-:W-:Y:S02]  /*764c0*/  STL.64 [R1+0x7c8], R50 ;  /* 0x0007c83201007387 */ /* 0x000fe40000100a00 */
[----:B------:R-:W-:Y:S02]  /*764d0*/  STL.64 [R1+0x3a98], R18 ;  /* 0x003a981201007387 */ /* 0x000fe40000100a00 */
[----:B------:R-:W-:Y:S03]  /*764e0*/  STL.64 [R1+0x3a90], R16 ;  /* 0x003a901001007387 */ /* 0x000fe60000100a00 */
[----:B------:R-:W-:Y:S01]  /*764f0*/  STL.64 [R1+0x7b0], R12 ;  /* 0x0007b00c01007387 */ /* 0x000fe20000100a00 */
[----:B------:R0:W-:Y:S02]  /*76500*/  STL.64 [R1+0x7b8], R14 ;  /* 0x0007b80e01007387 */ /* 0x0001e40000100a00 */
[----:B------:R-:W2:Y:S02]  /*76510*/  LDL R55, [R1+0x2f68] ;  /* 0x002f680001377983 */ /* 0x000ea40000100800 */
[----:B------:R-:W3:Y:S01]  /*76520*/  LDL.LU R56, [R1+0x180] ;  /* 0x0001800001387983 */ /* 0x000ee20000300800 */
[----:B0-----:R-:W-:Y:S11]  /*76530*/  HMMA.16816.F32 R12, R4, R20, R36 ;  /* 0x00000014040c723c */ /* 0x001ff60000001824 */
[----:B------:R-:W-:Y:S11]  /*76540*/  @!UPT UIADD3 URZ, URZ, URZ, URZ ;  /* 0x0000003f3f3ff290 */ /* 0x000ff6000fffe03f */
[----:B------:R-:W-:Y:S01]  /*76550*/  @!UPT UIADD3 URZ, URZ, URZ, URZ ;  /* 0x0000003f3f3ff290 */ /* 0x000fe2000fffe03f */
[----:B------:R-:W-:Y:S01]  /*76560*/  STL.64 [R1+0x7a0], R12 ;  /* 0x0007a00c01007387 */ /* 0x000fe20000100a00 */
[----:B------:R-:W-:Y:S02]  /*76570*/  STL.64 [R1+0x7a8], R14 ;  /* 0x0007a80e01007387 */ /* 0x000fe40000100a00 */
[----:B------:R-:W3:Y:S02]  /*76580*/  LDL.LU R57, [R1+0x184] ;  /* 0x0001840001397983 */ /* 0x000ee40000300800 */
[----:B------:R-:W4:Y:S01]  /*76590*/  LDL.LU R58, [R1+0x188] ;  /* 0x00018800013a7983 */ /* 0x000f220000300800 */
[----:B------:R-:W4:Y:S01]  /*765a0*/  LDL.LU R59, [R1+0x18c] ;  /* 0x00018c00013b7983 */ /* 0x000f220000300800 */
[----:B------:R-:W-:Y:S02]  /*765b0*/  IMAD.MOV.U32 R48, RZ, RZ, R33 ;  /* 0x000000ffff307224 */ /* 0x000fe400078e0021 */
[----:B------:R-:W-:Y:S01]  /*765c0*/  IMAD.MOV.U32 R49, RZ, RZ, R32 ;  /* 0x000000ffff317224 */ /* 0x000fe200078e0020 */
[----:B----4-:R-:W-:Y:S01]  /*765d0*/  STL.64 [R1+0x3ac8], R58 ;  /* 0x003ac83a01007387 */ /* 0x010fe20000100a00 */
[----:B---3--:R0:W-:Y:S02]  /*765e0*/  STL.64 [R1+0x3ac0], R56 ;  /* 0x003ac03801007387 */ /* 0x0081e40000100a00 */
[----:B0-----:R-:W-:-:S02]  /*765f0*/  IMAD.MOV.U32 R56, RZ, RZ, R35 ;  /* 0x000000ffff387224 */ /* 0x001fc400078e0023 */
[----:B------:R-:W-:-:S05]  /*76600*/  IMAD.MOV.U32 R57, RZ, RZ, R34 ;  /* 0x000000ffff397224 */ /* 0x000fca00078e0022 */
[----:B------:R0:W-:Y:S01]  /*76610*/  STL.64 [R1+0x3ae0], R56 ;  /* 0x003ae03801007387 */ /* 0x0001e20000100a00 */
[----:B------:R1:W-:Y:S03]  /*76620*/  STL.64 [R1+0x3ae8], R48 ;  /* 0x003ae83001007387 */ /* 0x0003e60000100a00 */
[----:B0-----:R-:W3:Y:S01]  /*76630*/  LDL.LU R56, [R1+0x1a0] ;  /* 0x0001a00001387983 */ /* 0x001ee20000300800 */
[----:B------:R-:W3:Y:S02]  /*76640*/  LDL.LU R57, [R1+0x1a4] ;  /* 0x0001a40001397983 */ /* 0x000ee40000300800 */
[----:B------:R-:W4:Y:S02]  /*76650*/  LDL.LU R58, [R1+0x1a8] ;  /* 0x0001a800013a7983 */ /* 0x000f240000300800 */
[----:B------:R-:W4:Y:S02]  /*76660*/  LDL.LU R59, [R1+0x1ac] ;  /* 0x0001ac00013b7983 */ /* 0x000f240000300800 */
[----:B-1----:R-:W-:-:S02]  /*76670*/  IMAD.MOV.U32 R48, RZ, RZ, R11 ;  /* 0x000000ffff307224 */ /* 0x002fc400078e000b */
[----:B------:R-:W-:Y:S01]  /*76680*/  IMAD.MOV.U32 R49, RZ, RZ, R10 ;  /* 0x000000ffff317224 */ /* 0x000fe200078e000a */
[----:B----4-:R-:W-:Y:S01]  /*76690*/  STL.64 [R1+0x3af8], R58 ;  /* 0x003af83a01007387 */ /* 0x010fe20000100a00 */
[----:B---3--:R0:W-:Y:S03]  /*766a0*/  STL.64 [R1+0x3af0], R56 ;  /* 0x003af03801007387 */ /* 0x0081e60000100a00 */
[----:B------:R1:W-:Y:S01]  /*766b0*/  STL.64 [R1+0x3b00], R48 ;  /* 0x003b003001007387 */ /* 0x0003e20000100a00 */
[----:B0-----:R-:W3:Y:S01]  /*766c0*/  LDL.LU R56, [R1+0x1b0] ;  /* 0x0001b00001387983 */ /* 0x001ee20000300800 */
[----:B------:R-:W3:Y:S02]  /*766d0*/  LDL.LU R57, [R1+0x1b4] ;  /* 0x0001b40001397983 */ /* 0x000ee40000300800 */
[----:B------:R-:W4:Y:S02]  /*766e0*/  LDL.LU R58, [R1+0x1b8] ;  /* 0x0001b800013a7983 */ /* 0x000f240000300800 */
[----:B------:R-:W4:Y:S01]  /*766f0*/  LDL.LU R59, [R1+0x1bc] ;  /* 0x0001bc00013b7983 */ /* 0x000f220000300800 */
[----:B------:R-:W2:Y:S01]  /*76700*/  LDL.LU R12, [R1+0xa10] ;  /* 0x000a1000010c7983 */ /* 0x000ea20000300800 */
        /* <DEDUP_REMOVED lines=14> */
[----:B------:R-:W3:Y:S02]  /*767f0*/  LDL.LU R35, [R1+0xa0c] ;  /* 0x000a0c0001237983 */ /* 0x000ee40000300800 */
[----:B-1----:R-:W-:-:S02]  /*76800*/  IMAD.MOV.U32 R49, RZ, RZ, R8 ;  /* 0x000000ffff317224 */ /* 0x002fc400078e0008 */
        /* <DEDUP_REMOVED lines=9> */
[C---:B--2---:R-:W-:Y:S01]  /*768a0*/  HMMA.16816.F32 R12, R4.reuse, R24, R12 ;  /* 0x00000018040c723c */ /* 0x044fe2000000180c */
[----:B----4-:R-:W-:Y:S01]  /*768b0*/  STL.64 [R1+0x3b10], R58 ;  /* 0x003b103a01007387 */ /* 0x010fe20000100a00 */
[----:B---3--:R0:W-:Y:S06]  /*768c0*/  STL.64 [R1+0x3b08], R56 ;  /* 0x003b083801007387 */ /* 0x0081ec0000100a00 */
[C---:B------:R-:W-:Y:S01]  /*768d0*/  HMMA.16816.F32 R32, R4.reuse, R28, R32 ;  /* 0x0000001c0420723c */ /* 0x040fe20000001820 */
[----:B0-----:R-:W2:Y:S01]  /*768e0*/  LDL.LU R56, [R1+0x1c0] ;  /* 0x0001c00001387983 */ /* 0x001ea20000300800 */
[----:B------:R-:W2:Y:S02]  /*768f0*/  LDL.LU R57, [R1+0x1c4] ;  /* 0x0001c40001397983 */ /* 0x000ea40000300800 */
[----:B------:R-:W2:Y:S02]  /*76900*/  LDL.LU R58, [R1+0x1c8] ;  /* 0x0001c800013a7983 */ /* 0x000ea40000300800 */
[----:B------:R-:W2:Y:S01]  /*76910*/  LDL.LU R59, [R1+0x1cc] ;  /* 0x0001cc00013b7983 */ /* 0x000ea20000300800 */
[----:B------:R-:W-:Y:S01]  /*76920*/  STL.64 [R1+0x3a88], R22 ;  /* 0x003a881601007387 */ /* 0x000fe20000100a00 */
[----:B------:R0:W-:Y:S03]  /*76930*/  STL.64 [R1+0x3a80], R20 ;  /* 0x003a801401007387 */ /* 0x0001e60000100a00 */
[----:B0-----:R-:W3:Y:S01]  /*76940*/  LDL.LU R20, [R1+0x1d0] ;  /* 0x0001d00001147983 */ /* 0x001ee20000300800 */
[----:B------:R-:W3:Y:S02]  /*76950*/  LDL.LU R21, [R1+0x1d4] ;  /* 0x0001d40001157983 */ /* 0x000ee40000300800 */
[----:B------:R-:W3:Y:S02]  /*76960*/  LDL.LU R22, [R1+0x1d8] ;  /* 0x0001d80001167983 */ /* 0x000ee40000300800 */
[----:B------:R-:W3:Y:S01]  /*76970*/  LDL.LU R23, [R1+0x1dc] ;  /* 0x0001dc0001177983 */ /* 0x000ee20000300800 */
[----:B------:R-:W-:Y:S01]  /*76980*/  STL.64 [R1+0x3ad8], R26 ;  /* 0x003ad81a01007387 */ /* 0x000fe20000100a00 */
[----:B------:R0:W-:Y:S02]  /*76990*/  STL.64 [R1+0x3ad0], R24 ;  /* 0x003ad01801007387 */ /* 0x0001e40000100a00 */
[----:B------:R1:W-:Y:S02]  /*769a0*/  STL.64 [R1+0x790], R12 ;  /* 0x0007900c01007387 */ /* 0x0003e40000100a00 */
[----:B------:R4:W-:Y:S01]  /*769b0*/  STL.64 [R1+0x798], R14 ;  /* 0x0007980e01007387 */ /* 0x0009e20000100a00 */
[----:B0-----:R-:W2:Y:S01]  /*769c0*/  LDL.LU R24, [R1+0x190] ;  /* 0x0001900001187983 */ /* 0x001ea20000300800 */
[----:B------:R-:W2:Y:S02]  /*769d0*/  LDL.LU R25, [R1+0x194] ;  /* 0x0001940001197983 */ /* 0x000ea40000300800 */
[----:B------:R-:W2:Y:S02]  /*769e0*/  LDL.LU R26, [R1+0x198] ;  /* 0x00019800011a7983 */ /* 0x000ea40000300800 */
[----:B------:R-:W2:Y:S01]  /*769f0*/  LDL.LU R27, [R1+0x19c] ;  /* 0x00019c00011b7983 */ /* 0x000ea20000300800 */
[----:B-1----:R-:W2:Y:S01]  /*76a00*/  LDL.LU R12, [R1+0x700] ;  /* 0x00070000010c7983 */ /* 0x002ea20000300800 */
[----:B------:R-:W2:Y:S02]  /*76a10*/  LDL.LU R13, [R1+0x704] ;  /* 0x00070400010d7983 */ /* 0x000ea40000300800 */
[----:B----4-:R-:W4:Y:S02]  /*76a20*/  LDL.LU R14, [R1+0x708] ;  /* 0x00070800010e7983 */ /* 0x010f240000300800 */
[----:B------:R-:W4:Y:S01]  /*76a30*/  LDL.LU R15, [R1+0x70c] ;  /* 0x00070c00010f7983 */ /* 0x000f220000300800 */
        /* <DEDUP_REMOVED lines=23> */
[----:B0-----:R-:W2:Y:S01]  /*76bb0*/  LDL.LU.64 R46, [R1+0x3b38] ;  /* 0x003b3800012e7983 */ /* 0x001ea20000300a00 */
[----:B------:R-:W2:Y:S02]  /*76bc0*/  LDL.LU.64 R44, [R1+0x3b30] ;  /* 0x003b3000012c7983 */ /* 0x000ea40000300a00 */
[----:B--2---:R-:W-:Y:S01]  /*76bd0*/  HMMA.16816.F32 R4, R4, R44, R8 ;  /* 0x0000002c0404723c */ /* 0x004fe20000001808 */
[----:B------:R-:W3:Y:S01]  /*76be0*/  LDL.LU.64 R10, [R1+0x3b28] ;  /* 0x003b2800010a7983 */ /* 0x000ee20000300a00 */
[----:B------:R-:W3:Y:S11]  /*76bf0*/  LDL.LU.64 R8, [R1+0x3b20] ;  /* 0x003b200001087983 */ /* 0x000ef60000300a00 */
[----:B------:R-:W-:Y:S10]  /*76c00*/  @!UPT UIADD3 URZ, URZ, URZ, URZ ;  /* 0x0000003f3f3ff290 */ /* 0x000ff4000fffe03f */
[----:B------:R0:W-:Y:S01]  /*76c10*/  STL.64 [R1+0x440], R4 ;  /* 0x0004400401007387 */ /* 0x0001e20000100a00 */
[----:B------:R-:W-:Y:S02]  /*76c20*/  STL.64 [R1+0x448], R6 ;  /* 0x0004480601007387 */ /* 0x000fe40000100a00 */
[----:B0-----:R-:W-:Y:S02]  /*76c30*/  IMAD.MOV.U32 R4, RZ, RZ, R2 ;  /* 0x000000ffff047224 */ /* 0x001fe400078e0002 */
[----:B------:R-:W2:Y:S01]  /*76c40*/  LDL.LU R2, [R1+0x3b18] ;  /* 0x003b180001027983 */ /* 0x000ea20000300800 */
[C---:B---3--:R-:W-:Y:S08]  /*76c50*/  HMMA.16816.F32 R20, R8.reuse, R52, R20 ;  /* 0x000000340814723c */ /* 0x048ff00000001814 */
[C---:B------:R-:W-:Y:S11]  /*76c60*/  HMMA.16816.F32 R48, R8.reuse, R48, R56 ;  /* 0x000000300830723c */ /* 0x040ff60000001838 */
[----:B------:R-:W-:Y:S04]  /*76c70*/  @!UPT UIADD3 URZ, URZ, URZ, URZ ;  /* 0x0000003f3f3ff290 */ /* 0x000fe8000fffe03f */
[----:B------:R0:W-:Y:S01]  /*76c80*/  STL.64 [R1+0x250], R20 ;  /* 0x0002501401007387 */ /* 0x0001e20000100a00 */
[----:B------:R1:W-:Y:S03]  /*76c90*/  STL.64 [R1+0x258], R22 ;  /* 0x0002581601007387 */ /* 0x0003e60000100a00 */
[----:B0-----:R-:W3:Y:S01]  /*76ca0*/  LDL.LU R20, [R1+0x6e0] ;  /* 0x0006e00001147983 */ /* 0x001ee20000300800 */
[----:B------:R-:W3:Y:S02]  /*76cb0*/  LDL.LU R21, [R1+0x6e4] ;  /* 0x0006e40001157983 */ /* 0x000ee40000300800 */
[----:B-1----:R-:W3:Y:S02]  /*76cc0*/  LDL.LU R22, [R1+0x6e8] ;  /* 0x0006e80001167983 */ /* 0x002ee40000300800 */
[----:B------:R-:W3:Y:S01]  /*76cd0*/  LDL.LU R23, [R1+0x6ec] ;  /* 0x0006ec0001177983 */ /* 0x000ee20000300800 */
[----:B------:R-:W2:Y:S01]  /*76ce0*/  LDL.LU.64 R58, [R1+0x3b10] ;  /* 0x003b1000013a7983 */ /* 0x000ea20000300a00 */
[----:B------:R-:W2:Y:S02]  /*76cf0*/  LDL.LU.64 R56, [R1+0x3b08] ;  /* 0x003b080001387983 */ /* 0x000ea40000300a00 */
[----:B------:R0:W-:Y:S02]  /*76d00*/  STL.64 [R1+0x240], R48 ;  /* 0x0002403001007387 */ /* 0x0001e40000100a00 */
[----:B------:R2:W-:Y:S01]  /*76d10*/  STL.64 [R1+0x248], R50 ;  /* 0x0002483201007387 */ /* 0x0005e20000100a00 */
        /* <DEDUP_REMOVED lines=17> */
[----:B--2---:R-:W-:Y:S01]  /*76e30*/  HMMA.16816.F32 R56, R8, R56, R24 ;  /* 0x000000380838723c */ /* 0x004fe20000001818 */
[----:B------:R-:W2:Y:S01]  /*76e40*/  LDL.LU.64 R26, [R1+0x3ad8] ;  /* 0x003ad800011a7983 */ /* 0x000ea20000300a00 */
[----:B------:R-:W2:Y:S11]  /*76e50*/  LDL.LU.64 R24, [R1+0x3ad0] ;  /* 0x003ad00001187983 */ /* 0x000eb60000300a00 */
[----:B------:R-:W-:Y:S10]  /*76e60*/  @!UPT UIADD3 URZ, URZ, URZ, URZ ;  /* 0x0000003f3f3ff290 */ /* 0x000ff4000fffe03f */
[----:B------:R-:W-:Y:S01]  /*76e70*/  STL.64 [R1+0x210], R56 ;  /* 0x0002103801007387 */ /* 0x000fe20000100a00 */
[----:B------:R0:W-:Y:S03]  /*76e80*/  STL.64 [R1+0x218], R58 ;  /* 0x0002183a01007387 */ /* 0x0001e60000100a00 */
[----:B0-----:R-:W2:Y:S01]  /*76e90*/  LDL.LU.64 R58, [R1+0x3ac8] ;  /* 0x003ac800013a7983 */ /* 0x001ea20000300a00 */
[----:B------:R-:W2:Y:S02]  /*76ea0*/  LDL.LU.64 R56, [R1+0x3ac0] ;  /* 0x003ac00001387983 */ /* 0x000ea40000300a00 */
[----:B------:R-:W-:-:S07]  /*76eb0*/  IMAD.MOV.U32 R5, RZ, RZ, R54 ;  /* 0x000000ffff057224 */ /* 0x000fce00078e0036 */
[C---:B--2---:R-:W-:Y:S01]  /*76ec0*/  HMMA.16816.F32 R4, R8.reuse, R4, R56 ;  /* 0x000000040804723c */ /* 0x044fe20000001838 */
[----:B------:R-:W2:Y:S01]  /*76ed0*/  LDL.LU.64 R58, [R1+0x3ab8] ;  /* 0x003ab800013a7983 */ /* 0x000ea20000300a00 */
[----:B------:R-:W4:Y:S11]  /*76ee0*/  LDL.LU.64 R56, [R1+0x3ab0] ;  /* 0x003ab00001387983 */ /* 0x000f360000300a00 */
[----:B------:R-:W-:Y:S10]  /*76ef0*/  @!UPT UIADD3 URZ, URZ, URZ, URZ ;  /* 0x0000003f3f3ff290 */ /* 0x000ff4000fffe03f */
[----:B------:R-:W-:Y:S01]  /*76f00*/  STL.64 [R1+0x200], R4 ;  /* 0x0002000401007387 */ /* 0x000fe20000100a00 */
[----:B------:R-:W-:Y:S02]  /*76f10*/  STL.64 [R1+0x208], R6 ;  /* 0x0002080601007387 */ /* 0x000fe40000100a00 */
[----:B------:R-:W0:Y:S02]  /*76f20*/  LDSM.16.MT88.4 R4, [R3+0x6080] ;  /* 0x006080000304783b */ /* 0x000e240000004200 */
[----:B0-----:R-:W-:Y:S02]  /*76f30*/  STL.64 [R1+0x39a8], R6 ;  /* 0x0039a80601007387 */ /* 0x001fe40000100a00 */
[----:B------:R0:W-:Y:S02]  /*76f40*/  STL.64 [R1+0x39a0], R4 ;  /* 0x0039a00401007387 */ /* 0x0001e40000100a00 */
[----:B0-----:R-:W3:Y:S01]  /*76f50*/  LDL.LU R4, [R1+0x5e0] ;  /* 0x0005e00001047983 */ /* 0x001ee20000300800 */
[----:B------:R-:W3:Y:S02]  /*76f60*/  LDL.LU R5, [R1+0x5e4] ;  /* 0x0005e40001057983 */ /* 0x000ee40000300800 */
[----:B------:R-:W3:Y:S02]  /*76f70*/  LDL.LU R6, [R1+0x5e8] ;  /* 0x0005e80001067983 */ /* 0x000ee40000300800 */
[----:B------:R-:W3:Y:S01]  /*76f80*/  LDL.LU R7, [R1+0x5ec] ;  /* 0x0005ec0001077983 */ /* 0x000ee20000300800 */
        /* <DEDUP_REMOVED lines=8> */
[----:B------:R0:W-:Y:S02]  /*77010*/  STL.64 [R1+0x39f0], R56 ;  /* 0x0039f03801007387 */ /* 0x0001e40000100a00 */
        /* <DEDUP_REMOVED lines=10> */
[----:B------:R-:W2:Y:S02]  /*770c0*/  LDL.LU.64 R16, [R1+0x3a90] ;  /* 0x003a900001107983 */ /* 0x000ea40000300a00 */
[----:B----4-:R-:W-:Y:S02]  /*770d0*/  STL.64 [R1+0x39e8], R14 ;  /* 0x0039e80e01007387 */ /* 0x010fe40000100a00 */
[----:B------:R0:W-:Y:S02]  /*770e0*/  STL.64 [R1+0x39e0], R12 ;  /* 0x0039e00c01007387 */ /* 0x0001e40000100a00 */
        /* <DEDUP_REMOVED lines=10> */
[----:B------:R-:W2:Y:S02]  /*77190*/  LDL.LU.64 R20, [R1+0x3a80] ;  /* 0x003a800001147983 */ /* 0x000ea40000300a00 */
[----:B---3--:R-:W-:Y:S02]  /*771a0*/  STL.64 [R1+0x3a08], R18 ;  /* 0x003a081201007387 */ /* 0x008fe40000100a00 */
[----:B------:R0:W-:Y:S02]  /*771b0*/  STL.64 [R1+0x3a00], R16 ;  /* 0x003a001001007387 */ /* 0x0001e40000100a00 */
[----:B0-----:R-:W3:Y:S01]  /*771c0*/  LDL.LU R16, [R1+0x610] ;  /* 0x0006100001107983 */ /* 0x001ee20000300800 */
[----:B------:R-:W3:Y:S02]  /*771d0*/  LDL.LU R17, [R1+0x614] ;  /* 0x0006140001117983 */ /* 0x000ee40000300800 */
[----:B------:R-:W3:Y:S02]  /*771e0*/  LDL.LU R18, [R1+0x618] ;  /* 0x0006180001127983 */ /* 0x000ee40000300800 */
[----:B------:R-:W3:Y:S01]  /*771f0*/  LDL.LU R19, [R1+0x61c] ;  /* 0x00061c0001137983 */ /* 0x000ee20000300800 */
[C---:B----4-:R-:W-:Y:S08]  /*77200*/  HMMA.16816.F32 R12, R8.reuse, R28, R12 ;  /* 0x0000001c080c723c */ /* 0x050ff0000000180c */
[C---:B------:R-:W-:Y:S08]  /*77210*/  HMMA.16816.F32 R4, R8.reuse, R36, R4 ;  /* 0x000000240804723c */ /* 0x040ff00000001804 */
[C---:B--2---:R-:W-:Y:S08]  /*77220*/  HMMA.16816.F32 R48, R8.reuse, R20, R48 ;  /* 0x000000140830723c */ /* 0x044ff00000001830 */
[C---:B---3--:R-:W-:Y:S11]  /*77230*/  HMMA.16816.F32 R16, R8.reuse, R24, R16 ;  /* 0x000000180810723c */ /* 0x048ff60000001810 */
[----:B------:R-:W-:Y:S04]  /*77240*/  @!UPT UIADD3 URZ, URZ, URZ, URZ ;  /* 0x0000003f3f3ff290 */ /* 0x000fe8000fffe03f */
[----:B------:R-:W-:Y:S01]  /*77250*/  STL.64 [R1+0x1c0], R48 ;  /* 0x0001c03001007387 */ /* 0x000fe20000100a00 */
[----:B------:R0:W-:Y:S03]  /*77260*/  STL.64 [R1+0x1c8], R50 ;  /* 0x0001c83201007387 */ /* 0x0001e60000100a00 */
        /* <DEDUP_REMOVED lines=8> */
[----:B------:R-:W-:Y:S01]  /*772f0*/  STL.64 [R1+0x3a38], R30 ;  /* 0x003a381e01007387 */ /* 0x000fe20000100a00 */
[----:B------:R-:W-:Y:S02]  /*77300*/  STL.64 [R1+0x3a30], R28 ;  /* 0x003a301c01007387 */ /* 0x000fe40000100a00 */
[----:B------:R-:W-:Y:S02]  /*77310*/  STL.64 [R1+0x1a0], R12 ;  /* 0x0001a00c01007387 */ /* 0x000fe40000100a00 */
[----:B------:R0:W-:Y:S02]  /*77320*/  STL.64 [R1+0x1a8], R14 ;  /* 0x0001a80e01007387 */ /* 0x0001e40000100a00 */
[----:B0-----:R-:W-:Y:S01]  /*77330*/  HMMA.16816.F32 R12, R8, R32, R56 ;  /* 0x00000020080c723c */ /* 0x001fe20000001838 */
[----:B------:R-:W-:Y:S01]  /*77340*/  STL.64 [R1+0x39d8], R34 ;  /* 0x0039d82201007387 */ /* 0x000fe20000100a00 */
[----:B------:R-:W-:Y:S11]  /*77350*/  STL.64 [R1+0x39d0], R32 ;  /* 0x0039d02001007387 */ /* 0x000ff60000100a00 */
[----:B------:R-:W-:Y:S10]  /*77360*/  @!UPT UIADD3 URZ, URZ, URZ, URZ ;  /* 0x0000003f3f3ff290 */ /* 0x000ff4000fffe03f */
        /* <DEDUP_REMOVED lines=150> */
[----:B------:R-:W2:Y:S01]  /*77cd0*/  LDL.LU R56, [R1+0x320] ;  /* 0x0003200001387983 */ /* 0x000ea20000300800 */
[----:B0-----:R-:W-:Y:S11]  /*77ce0*/  HMMA.16816.F32 R8, R48, R20, R36 ;  /* 0x000000143008723c */ /* 0x001ff60000001824 */
[----:B------:R-:W-:Y:S11]  /*77cf0*/  @!UPT UIADD3 URZ, URZ, URZ, URZ ;  /* 0x0000003f3f3ff290 */ /* 0x000ff6000fffe03f */
[----:B------:R-:W-:Y:S01]  /*77d00*/  @!UPT UIADD3 URZ, URZ, URZ, URZ ;  /* 0x0000003f3f3ff290 */ /* 0x000fe2000fffe03f */
[----:B------:R0:W-:Y:S01]  /*77d10*/  STL.64 [R1+0x720], R8 ;  /* 0x0007200801007387 */ /* 0x0001e20000100a00 */
[----:B------:R-:W-:Y:S02]  /*77d20*/  STL.64 [R1+0x728], R10 ;  /* 0x0007280a01007387 */ /* 0x000fe40000100a00 */
[----:B------:R-:W2:Y:S02]  /*77d30*/  LDL.LU R57, [R1+0x324] ;  /* 0x0003240001397983 */ /* 0x000ea40000300800 */
[----:B------:R-:W3:Y:S01]  /*77d40*/  LDL.LU R58, [R1+0x328] ;  /* 0x00032800013a7983 */ /* 0x000ee20000300800 */
[----:B------:R-:W3:Y:S01]  /*77d50*/  LDL.LU R59, [R1+0x32c] ;  /* 0x00032c00013b7983 */ /* 0x000ee20000300800 */
[----:B0-----:R-:W-:Y:S02]  /*77d60*/  IMAD.MOV.U32 R8, RZ, RZ, R33 ;  /* 0x000000ffff087224 */ /* 0x001fe400078e0021 */
[----:B------:R-:W-:Y:S01]  /*77d70*/  IMAD.MOV.U32 R9, RZ, RZ, R32 ;  /* 0x000000ffff097224 */ /* 0x000fe200078e0020 */
[----:B---3--:R-:W-:Y:S01]  /*77d80*/  STL.64 [R1+0x3948], R58 ;  /* 0x0039483a01007387 */ /* 0x008fe20000100a00 */
[----:B--2---:R0:W-:Y:S02]  /*77d90*/  STL.64 [R1+0x3940], R56 ;  /* 0x0039403801007387 */ /* 0x0041e40000100a00 */
[----:B0-----:R-:W-:-:S02]  /*77da0*/  IMAD.MOV.U32 R56, RZ, RZ, R35 ;  /* 0x000000ffff387224 */ /* 0x001fc400078e0023 */
[----:B------:R-:W-:-:S05]  /*77db0*/  IMAD.MOV.U32 R57, RZ, RZ, R34 ;  /* 0x000000ffff397224 */ /* 0x000fca00078e0022 */
[----:B------:R0:W-:Y:S01]  /*77dc0*/  STL.64 [R1+0x3960], R56 ;  /* 0x0039603801007387 */ /* 0x0001e20000100a00 */
[----:B------:R1:W-:Y:S03]  /*77dd0*/  STL.64 [R1+0x3968], R8 ;  /* 0x0039680801007387 */ /* 0x0003e60000100a00 */
[----:B0-----:R-:W2:Y:S01]  /*77de0*/  LDL.LU R56, [R1+0x340] ;  /* 0x0003400001387983 */ /* 0x001ea20000300800 */
[----:B------:R-:W2:Y:S02]  /*77df0*/  LDL.LU R57, [R1+0x344] ;  /* 0x0003440001397983 */ /* 0x000ea40000300800 */
[----:B------:R-:W3:Y:S02]  /*77e00*/  LDL.LU R58, [R1+0x348] ;  /* 0x00034800013a7983 */ /* 0x000ee40000300800 */
[----:B------:R-:W3:Y:S02]  /*77e10*/  LDL.LU R59, [R1+0x34c] ;  /* 0x00034c00013b7983 */ /* 0x000ee40000300800 */
[----:B-1----:R-:W-:-:S02]  /*77e20*/  IMAD.MOV.U32 R8, RZ, RZ, R7 ;  /* 0x000000ffff087224 */ /* 0x002fc400078e0007 */
        /* <DEDUP_REMOVED lines=23> */
[----:B------:R-:W2:Y:S02]  /*77fa0*/  LDL.LU R35, [R1+0x99c] ;  /* 0x00099c0001237983 */ /* 0x000ea40000300800 */
[----:B-1----:R-:W-:-:S02]  /*77fb0*/  IMAD.MOV.U32 R9, RZ, RZ, R4 ;  /* 0x000000ffff097224 */ /* 0x002fc400078e0004 */
[----:B------:R-:W-:Y:S01]  /*77fc0*/  IMAD.MOV.U32 R8, RZ, RZ, R5 ;  /* 0x000000ffff087224 */ /* 0x000fe200078e0005 */
        /* <DEDUP_REMOVED lines=8> */
[C---:B----4-:R-:W-:Y:S01]  /*78050*/  HMMA.16816.F32 R12, R48.reuse, R24, R12 ;  /* 0x00000018300c723c */ /* 0x050fe2000000180c */
[----:B---3--:R-:W-:Y:S01]  /*78060*/  STL.64 [R1+0x3990], R58 ;  /* 0x0039903a01007387 */ /* 0x008fe20000100a00 */
[----:B--2---:R0:W-:Y:S06]  /*78070*/  STL.64 [R1+0x3988], R56 ;  /* 0x0039883801007387 */ /* 0x0041ec0000100a00 */
        /* <DEDUP_REMOVED lines=160> */
[C---:B---3--:R-:W-:Y:S08]  /*78a80*/  HMMA.16816.F32 R16, R4.reuse, R28, R16 ;  /* 0x0000001c0410723c */ /* 0x048ff00000001810 */
[C---:B----4-:R-:W-:Y:S01]  /*78a90*/  HMMA.16816.F32 R12, R4.reuse, R32, R12 ;  /* 0x00000020040c723c */ /* 0x050fe2000000180c */
[----:B------:R-:W-:Y:S01]  /*78aa0*/  STL.64 [R1+0x38a8], R26 ;  /* 0x0038a81a01007387 */ /* 0x000fe20000100a00 */
[----:B------:R-:W-:Y:S06]  /*78ab0*/  STL.64 [R1+0x38a0], R24 ;  /* 0x0038a01801007387 */ /* 0x000fec0000100a00 */
[C---:B--2---:R-:W-:Y:S11]  /*78ac0*/  HMMA.16816.F32 R20, R4.reuse, R24, R20 ;  /* 0x000000180414723c */ /* 0x044ff60000001814 */
[----:B------:R-:W-:Y:S11]  /*78ad0*/  @!UPT UIADD3 URZ, URZ, URZ, URZ ;  /* 0x0000003f3f3ff290 */ /* 0x000ff6000fffe03f */
[----:B------:R-:W-:Y:S01]  /*78ae0*/  @!UPT UIADD3 URZ, URZ, URZ, URZ ;  /* 0x0000003f3f3ff290 */ /* 0x000fe2000fffe03f */
[----:B------:R-:W-:Y:S01]  /*78af0*/  STL.64 [R1+0x580], R20 ;  /* 0x0005801401007387 */ /* 0x000fe20000100a00 */
[----:B------:R-:W-:Y:S02]  /*78b00*/  STL.64 [R1+0x588], R22 ;  /* 0x0005881601007387 */ /* 0x000fe40000100a00 */
[----:B------:R-:W-:Y:S02]  /*78b10*/  STL.64 [R1+0x38b8], R30 ;  /* 0x0038b81e01007387 */ /* 0x000fe40000100a00 */
[----:B------:R-:W-:Y:S01]  /*78b20*/  STL.64 [R1+0x38b0], R28 ;  /* 0x0038b01c01007387 */ /* 0x000fe20000100a00 */
[----:B------:R-:W-:Y:S01]  /*78b30*/  STL.64 [R1+0x570], R16 ;  /* 0x0005701001007387 */ /* 0x000fe20000100a00 */
[----:B------:R-:W-:Y:S02]  /*78b40*/  STL.64 [R1+0x578], R18 ;  /* 0x0005781201007387 */ /* 0x000fe40000100a00 */
[----:B------:R-:W-:Y:S02]  /*78b50*/  STL.64 [R1+0x38c8], R34 ;  /* 0x0038c82201007387 */ /* 0x000fe40000100a00 */
[----:B------:R-:W-:Y:S01]  /*78b60*/  STL.64 [R1+0x38c0], R32 ;  /* 0x0038c02001007387 */ /* 0x000fe20000100a00 */
        /* <DEDUP_REMOVED lines=9> */
[C---:B0-----:R-:W-:Y:S11]  /*78c00*/  HMMA.16816.F32 R12, R4.reuse, R40, R48 ;  /* 0x00000028040c723c */ /* 0x041ff60000001830 */
[----:B------:R-:W-:Y:S11]  /*78c10*/  @!UPT UIADD3 URZ, URZ, URZ, URZ ;  /* 0x0000003f3f3ff290 */ /* 0x000ff6000fffe03f */
[----:B------:R-:W-:Y:S01]  /*78c20*/  @!UPT UIADD3 URZ, URZ, URZ, URZ ;  /* 0x0000003f3f3ff290 */ /* 0x000fe2000fffe03f */
        /* <DEDUP_REMOVED lines=13> */
[----:B---3--:R-:W-:Y:S01]  /*78d00*/  STL.64 [R1+0x38d8], R18 ;  /* 0x0038d81201007387 */ /* 0x008fe20000100a00 */
[----:B--2---:R-:W-:Y:S02]  /*78d10*/  STL.64 [R1+0x38d0], R16 ;  /* 0x0038d01001007387 */ /* 0x004fe40000100a00 */
[----:B------:R-:W2:Y:S02]  /*78d20*/  LDL.LU R28, [R1+0x300] ;  /* 0x00030000011c7983 */ /* 0x000ea40000300800 */
[----:B------:R-:W2:Y:S01]  /*78d30*/  LDL.LU R29, [R1+0x304] ;  /* 0x00030400011d7983 */ /* 0x000ea20000300800 */
[----:B------:R-:W3:Y:S01]  /*78d40*/  LDL.LU R30, [R1+0x308] ;  /* 0x00030800011e7983 */ /* 0x000ee20000300800 */
[----:B------:R-:W3:Y:S01]  /*78d50*/  LDL.LU R31, [R1+0x30c] ;  /* 0x00030c00011f7983 */ /* 0x000ee20000300800 */
[----:B----4-:R-:W-:Y:S02]  /*78d60*/  HMMA.16816.F32 R4, R4, R44, R36 ;  /* 0x0000002c0404723c */ /* 0x010fe40000001824 */
[----:B---3--:R-:W-:Y:S01]  /*78d70*/  STL.64 [R1+0x38e8], R30 ;  /* 0x0038e81e01007387 */ /* 0x008fe20000100a00 */
[----:B--2---:R0:W-:Y:S03]  /*78d80*/  STL.64 [R1+0x38e0], R28 ;  /* 0x0038e01c01007387 */ /* 0x0041e60000100a00 */
[----:B0-----:R-:W2:Y:S01]  /*78d90*/  LDL.LU R28, [R1+0x380] ;  /* 0x00038000011c7983 */ /* 0x001ea20000300800 */
[----:B------:R-:W2:Y:S02]  /*78da0*/  LDL.LU R29, [R1+0x384] ;  /* 0x00038400011d7983 */ /* 0x000ea40000300800 */
[----:B------:R-:W2:Y:S02]  /*78db0*/  LDL.LU R30, [R1+0x388] ;  /* 0x00038800011e7983 */ /* 0x000ea40000300800 */
[----:B------:R-:W2:Y:S01]  /*78dc0*/  LDL.LU R31, [R1+0x38c] ;  /* 0x00038c00011f7983 */ /* 0x000ea20000300800 */
[----:B------:R-:W2:Y:S01]  /*78dd0*/  LDL.LU.64 R16, [R1+0x40] ;  /* 0x0000400001107983 */ /* 0x000ea20000300a00 */
[----:B------:R-:W3:Y:S02]  /*78de0*/  LDL.LU.64 R32, [R1+0x30] ;  /* 0x0000300001207983 */ /* 0x000ee40000300a00 */
[----:B------:R-:W4:Y:S02]  /*78df0*/  LDL.LU.64 R24, [R1+0x20] ;  /* 0x0000200001187983 */ /* 0x000f240000300a00 */
[----:B------:R-:W3:Y:S01]  /*78e00*/  LDL.LU.64 R20, [R1+0x10] ;  /* 0x0000100001147983 */ /* 0x000ee20000300a00 */
[----:B------:R-:W3:Y:S01]  /*78e10*/  LDL.LU.64 R56, [R1] ;  /* 0x0000000001387983 */ /* 0x000ee20000300a00 */
        /* <DEDUP_REMOVED lines=11> */
[----:B------:R0:W-:Y:S02]  /*78ed0*/  STL.64 [R1+0x3830], R44 ;  /* 0x0038302c01007387 */ /* 0x0001e40000100a00 */
[----:B------:R-:W-:Y:S02]  /*78ee0*/  STL.64 [R1+0x160], R4 ;  /* 0x0001600401007387 */ /* 0x000fe40000100a00 */
[----:B------:R1:W-:Y:S01]  /*78ef0*/  STL.64 [R1+0x168], R6 ;  /* 0x0001680601007387 */ /* 0x0003e20000100a00 */
[----:B0-----:R-:W3:Y:S01]  /*78f00*/  LDL.LU R44, [R1+0x2f0] ;  /* 0x0002f000012c7983 */ /* 0x001ee20000300800 */
[----:B------:R-:W3:Y:S01]  /*78f10*/  LDL.LU R45, [R1+0x2f4] ;  /* 0x0002f400012d7983 */ /* 0x000ee20000300800 */
[----:B-1----:R-:W-:Y:S01]  /*78f20*/  HMMA.16816.F32 R4, R8, R52, R48 ;  /* 0x000000340804723c */ /* 0x002fe20000001830 */
[----:B------:R-:W4:Y:S01]  /*78f30*/  LDL.LU R46, [R1+0x2f8] ;  /* 0x0002f800012e7983 */ /* 0x000f220000300800 */
[----:B------:R-:W4:Y:S01]  /*78f40*/  LDL.LU R47, [R1+0x2fc] ;  /* 0x0002fc00012f7983 */ /* 0x000f220000300800 */
[----:B------:R-:W-:-:S02]  /*78f50*/  IMAD.MOV.U32 R37, RZ, RZ, R52 ;  /* 0x000000ffff257224 */ /* 0x000fc400078e0034 */
[----:B------:R-:W-:Y:S11]  /*78f60*/  IMAD.MOV.U32 R36, RZ, RZ, R53 ;  /* 0x000000ffff247224 */ /* 0x000ff600078e0035 */
[----:B------:R-:W-:Y:S07]  /*78f70*/  @!UPT UIADD3 URZ, URZ, URZ, URZ ;  /* 0x0000003f3f3ff290 */ /* 0x000fee000fffe03f */
[----:B------:R-:W-:Y:S01]  /*78f80*/  STL.64 [R1+0x3b0], R4 ;  /* 0x0003b00401007387 */ /* 0x000fe20000100a00 */
[----:B------:R0:W-:Y:S03]  /*78f90*/  STL.64 [R1+0x3b8], R6 ;  /* 0x0003b80601007387 */ /* 0x0001e60000100a00 */
[----:B0-----:R-:W4:Y:S01]  /*78fa0*/  LDL R7, [R1+0xb4c] ;  /* 0x000b4c0001077983 */ /* 0x001f220000100800 */
        /* <DEDUP_REMOVED lines=16> */
[----:B------:R-:W2:Y:S02]  /*790b0*/  LDL.LU.64 R18, [R1+0x38d8] ;  /* 0x0038d80001127983 */ /* 0x000ea40000300a00 */
[----:B------:R-:W2:Y:S01]  /*790c0*/  LDL.LU.64 R16, [R1+0x38d0] ;  /* 0x0038d00001107983 */ /* 0x000ea20000300a00 */
[C---:B---3--:R-:W-:Y:S08]  /*790d0*/  HMMA.16816.F32 R40, R8.reuse, R32, R40 ;  /* 0x000000200828723c */ /* 0x048ff00000001828 */
[----:B----4-:R-:W-:Y:S11]  /*790e0*/  HMMA.16816.F32 R44, R8, R20, R44 ;  /* 0x00000014082c723c */ /* 0x010ff6000000182c */
[----:B------:R-:W-:Y:S04]  /*790f0*/  @!UPT UIADD3 URZ, URZ, URZ, URZ ;  /* 0x0000003f3f3ff290 */ /* 0x000fe8000fffe03f */
[----:B------:R0:W-:Y:S01]  /*79100*/  STL.64 [R1+0x390], R40 ;  /* 0x0003902801007387 */ /* 0x0001e20000100a00 */
[----:B------:R1:W-:Y:S02]  /*79110*/  STL.64 [R1+0x398], R42 ;  /* 0x0003982a01007387 */ /* 0x0003e40000100a00 */
[----:B------:R-:W3:Y:S02]  /*79120*/  LDL.LU.64 R34, [R1+0x38c8] ;  /* 0x0038c80001227983 */ /* 0x000ee40000300a00 */
[----:B0-----:R-:W-:Y:S02]  /*79130*/  IMAD.MOV.U32 R41, RZ, RZ, R32 ;  /* 0x000000ffff297224 */ /* 0x001fe400078e0020 */
[----:B------:R-:W-:Y:S01]  /*79140*/  IMAD.MOV.U32 R40, RZ, RZ, R33 ;  /* 0x000000ffff287224 */ /* 0x000fe200078e0021 */
[----:B------:R-:W0:Y:S04]  /*79150*/  LDSM.16.MT88.4 R4, [R7+0x7000] ;  /* 0x007000000704783b */ /* 0x000e280000004200 */
[----:B------:R-:W4:Y:S01]  /*79160*/  LDL.LU.64 R32, [R1+0x38c0] ;  /* 0x0038c00001207983 */ /* 0x000f220000300a00 */
[----:B-1----:R-:W-:-:S02]  /*79170*/  IMAD.MOV.U32 R43, RZ, RZ, R24 ;  /* 0x000000ffff2b7224 */ /* 0x002fc400078e0018 */
[----:B------:R-:W-:Y:S01]  /*79180*/  IMAD.MOV.U32 R42, RZ, RZ, R25 ;  /* 0x000000ffff2a7224 */ /* 0x000fe200078e0019 */
[C---:B--2---:R-:W-:Y:S08]  /*79190*/  HMMA.16816.F32 R28, R8.reuse, R24, R28 ;  /* 0x00000018081c723c */ /* 0x044ff0000000181c */
[----:B------:R-:W-:Y:S11]  /*791a0*/  HMMA.16816.F32 R16, R8, R56, R16 ;  /* 0x000000380810723c */ /* 0x000ff60000001810 */
[----:B------:R-:W-:Y:S04]  /*791b0*/  @!UPT UIADD3 URZ, URZ, URZ, URZ ;  /* 0x0000003f3f3ff290 */ /* 0x000fe8000fffe03f */
[----:B------:R-:W-:Y:S01]  /*791c0*/  STL.64 [R1+0x380], R28 ;  /* 0x0003801c01007387 */ /* 0x000fe20000100a00 */
[----:B------:R1:W-:Y:S03]  /*791d0*/  STL.64 [R1+0x388], R30 ;  /* 0x0003881e01007387 */ /* 0x0003e60000100a00 */
[----:B-1----:R-:W2:Y:S01]  /*791e0*/  LDL.LU.64 R30, [R1+0x38b8] ;  /* 0x0038b800011e7983 */ /* 0x002ea20000300a00 */
[----:B------:R-:W2:Y:S02]  /*791f0*/  LDL.LU.64 R28, [R1+0x38b0] ;  /* 0x0038b000011c7983 */ /* 0x000ea40000300a00 */
[----:B------:R-:W2:Y:S02]  /*79200*/  LDL.LU.64 R26, [R1+0x38a8] ;  /* 0x0038a800011a7983 */ /* 0x000ea40000300a00 */
[----:B------:R-:W2:Y:S01]  /*79210*/  LDL.LU.64 R24, [R1+0x38a0] ;  /* 0x0038a00001187983 */ /* 0x000ea20000300a00 */
[----:B------:R1:W-:Y:S01]  /*79220*/  STL.64 [R1+0x370], R44 ;  /* 0x0003702c01007387 */ /* 0x0003e20000100a00 */
[----:B------:R0:W-:Y:S02]  /*79230*/  STL.64 [R1+0x378], R46 ;  /* 0x0003782e01007387 */ /* 0x0001e40000100a00 */
[----:B------:R-:W2:Y:S02]  /*79240*/  LDL.LU.64 R22, [R1+0x3898] ;  /* 0x0038980001167983 */ /* 0x000ea40000300a00 */
[----:B-1----:R-:W-:-:S02]  /*79250*/  IMAD.MOV.U32 R45, RZ, RZ, R20 ;  /* 0x000000ffff2d7224 */ /* 0x002fc400078e0014 */
[----:B------:R-:W-:Y:S02]  /*79260*/  IMAD.MOV.U32 R44, RZ, RZ, R21 ;  /* 0x000000ffff2c7224 */ /* 0x000fe400078e0015 */
[----:B------:R-:W2:Y:S01]  /*79270*/  LDL.LU.64 R20, [R1+0x3890] ;  /* 0x0038900001147983 */ /* 0x000ea20000300a00 */
[----:B------:R-:W-:Y:S02]  /*79280*/  STL.64 [R1+0x360], R16 ;  /* 0x0003601001007387 */ /* 0x000fe40000100a00 */
[----:B------:R1:W-:Y:S02]  /*79290*/  STL.64 [R1+0x368], R18 ;  /* 0x0003681201007387 */ /* 0x0003e40000100a00 */
[----:B0-----:R-:W-:Y:S02]  /*792a0*/  IMAD.MOV.U32 R47, RZ, RZ, R56 ;  /* 0x000000ffff2f7224 */ /* 0x001fe400078e0038 */
[----:B------:R-:W-:Y:S01]  /*792b0*/  IMAD.MOV.U32 R46, RZ, RZ, R57 ;  /* 0x000000ffff2e7224 */ /* 0x000fe200078e0039 */
[----:B-1----:R-:W2:Y:S01]  /*792c0*/  LDL.LU.64 R18, [R1+0x3888] ;  /* 0x0038880001127983 */ /* 0x002ea20000300a00 */
        /* <DEDUP_REMOVED lines=9> */
[----:B------:R-:W3:Y:S02]  /*79360*/  LDL.LU.64 R12, [R1+0x3860] ;  /* 0x00386000010c7983 */ /* 0x000ee40000300a00 */
        /* <DEDUP_REMOVED lines=8> */
[----:B0-----:R-:W4:Y:S01]  /*793f0*/  LDL.LU R4, [R1+0x960] ;  /* 0x0009600001047983 */ /* 0x001f220000300800 */
[----:B------:R-:W4:Y:S02]  /*79400*/  LDL.LU R5, [R1+0x964] ;  /* 0x0009640001057983 */ /* 0x000f240000300800 */
[----:B------:R-:W4:Y:S02]  /*79410*/  LDL.LU R6, [R1+0x968] ;  /* 0x0009680001067983 */ /* 0x000f240000300800 */
[----:B------:R-:W4:Y:S01]  /*79420*/  LDL.LU R7, [R1+0x96c] ;  /* 0x00096c0001077983 */ /* 0x000f220000300800 */
[----:B--2---:R-:W-:Y:S01]  /*79430*/  STL.64 [R1+0x3780], R14 ;  /* 0x0037800e01007387 */ /* 0x004fe20000100a00 */
[----:B---3--:R-:W-:Y:S01]  /*79440*/  STL.64 [R1+0x3778], R12 ;  /* 0x0037780c01007387 */ /* 0x008fe20000100a00 */
[C---:B----4-:R-:W-:Y:S11]  /*79450*/  HMMA.16816.F32 R4, R8.reuse, R12, R4 ;  /* 0x0000000c0804723c */ /* 0x050ff60000001804 */
        /* <DEDUP_REMOVED lines=18> */
[----:B------:R-:W-:Y:S11]  /*79580*/  IMAD.MOV.U32 R57, RZ, RZ, R46 ;  /* 0x000000ffff397224 */ /* 0x000ff600078e002e */
[----:B------:R-:W-:Y:S09]  /*79590*/  @!UPT UIADD3 URZ, URZ, URZ, URZ ;  /* 0x0000003f3f3ff290 */ /* 0x000ff2000fffe03f */
[----:B------:R-:W-:Y:S01]  /*795a0*/  STL.64 [R1+0x310], R4 ;  /* 0x0003100401007387 */ /* 0x000fe20000100a00 */
[----:B------:R-:W-:Y:S02]  /*795b0*/  STL.64 [R1+0x318], R6 ;  /* 0x0003180601007387 */ /* 0x000fe40000100a00 */
[----:B------:R0:W-:Y:S02]  /*795c0*/  STL.64 [R1+0x37a8], R56 ;  /* 0x0037a83801007387 */ /* 0x0001e40000100a00 */
[----:B------:R-:W2:Y:S01]  /*795d0*/  LDL.LU R16, [R1+0x70] ;  /* 0x0000700001107983 */ /* 0x000ea20000300800 */
[----:B------:R-:W2:Y:S01]  /*795e0*/  LDL.LU R17, [R1+0x74] ;  /* 0x0000740001117983 */ /* 0x000ea20000300800 */
[----:B------:R-:W3:Y:S02]  /*795f0*/  LDL.LU R18, [R1+0x78] ;  /* 0x0000780001127983 */ /* 0x000ee40000300800 */
[----:B------:R-:W3:Y:S02]  /*79600*/  LDL.LU R19, [R1+0x7c] ;  /* 0x00007c0001137983 */ /* 0x000ee40000300800 */
[----:B0-----:R-:W-:-:S02]  /*79610*/  IMAD.MOV.U32 R56, RZ, RZ, R45 ;  /* 0x000000ffff387224 */ /* 0x001fc400078e002d */
[----:B------:R-:W-:Y:S01]  /*79620*/  IMAD.MOV.U32 R57, RZ, RZ, R44 ;  /* 0x000000ffff397224 */ /* 0x000fe200078e002c */
[----:B---3--:R-:W-:Y:S01]  /*79630*/  STL.64 [R1+0x37b8], R18 ;  /* 0x0037b81201007387 */ /* 0x008fe20000100a00 */
[----:B--2---:R0:W-:Y:S03]  /*79640*/  STL.64 [R1+0x37b0], R16 ;  /* 0x0037b01001007387 */ /* 0x0041e60000100a00 */
[----:B------:R1:W-:Y:S01]  /*79650*/  STL.64 [R1+0x37c0], R56 ;  /* 0x0037c03801007387 */ /* 0x0003e20000100a00 */
        /* <DEDUP_REMOVED lines=16> */
[----:B--2---:R-:W-:Y:S03]  /*79760*/  STL.64 [R1+0x37e0], R16 ;  /* 0x0037e01001007387 */ /* 0x004fe60000100a00 */
[----:B------:R0:W-:Y:S02]  /*79770*/  STL.64 [R1+0x37f0], R56 ;  /* 0x0037f03801007387 */ /* 0x0001e40000100a00 */
[----:B0-----:R-:W-:Y:S02]  /*79780*/  IMAD.MOV.U32 R56, RZ, RZ, R39 ;  /* 0x000000ffff387224 */ /* 0x001fe400078e0027 */
[----:B------:R-:W-:-:S05]  /*79790*/  IMAD.MOV.U32 R57, RZ, RZ, R38 ;  /* 0x000000ffff397224 */ /* 0x000fca00078e0026 */
[----:B------:R0:W-:Y:S01]  /*797a0*/  STL.64 [R1+0x3808], R56 ;  /* 0x0038083801007387 */ /* 0x0001e20000100a00 */
[----:B------:R-:W2:Y:S02]  /*797b0*/  LDL.LU R16, [R1+0x890] ;  /* 0x0008900001107983 */ /* 0x000ea40000300800 */
[----:B------:R-:W2:Y:S02]  /*797c0*/  LDL.LU R17, [R1+0x894] ;  /* 0x0008940001117983 */ /* 0x000ea40000300800 */
[----:B------:R-:W3:Y:S01]  /*797d0*/  LDL.LU R18, [R1+0x898] ;  /* 0x0008980001127983 */ /* 0x000ee20000300800 */
[----:B------:R-:W3:Y:S01]  /*797e0*/  LDL.LU R19, [R1+0x89c] ;  /* 0x00089c0001137983 */ /* 0x000ee20000300800 */
[----:B0-----:R-:W-:Y:S02]  /*797f0*/  IMAD.MOV.U32 R57, RZ, RZ, R36 ;  /* 0x000000ffff397224 */ /* 0x001fe400078e0024 */
[----:B------:R-:W-:Y:S01]  /*79800*/  IMAD.MOV.U32 R56, RZ, RZ, R37 ;  /* 0x000000ffff387224 */ /* 0x000fe200078e0025 */
        /* <DEDUP_REMOVED lines=33> */
[----:B------:R-:W3:Y:S01]  /*79a20*/  LDL.LU R12, [R1+0x60] ;  /* 0x00006000010c7983 */ /* 0x000ee20000300800 */
[----:B------:R-:W3:Y:S01]  /*79a30*/  LDL.LU R13, [R1+0x64] ;  /* 0x00006400010d7983 */ /* 0x000ee20000300800 */
[C---:B------:R-:W-:Y:S01]  /*79a40*/  HMMA.16816.F32 R36, R8.reuse, R32, R36 ;  /* 0x000000200824723c */ /* 0x040fe20000001824 */
[----:B------:R-:W3:Y:S01]  /*79a50*/  LDL.LU R14, [R1+0x68] ;  /* 0x00006800010e7983 */ /* 0x000ee20000300800 */
[----:B------:R-:W3:Y:S01]  /*79a60*/  LDL.LU R15, [R1+0x6c] ;  /* 0x00006c00010f7983 */ /* 0x000ee20000300800 */
[----:B------:R-:W4:Y:S02]  /*79a70*/  LDL.LU R52, [R1+0xd0] ;  /* 0x0000d00001347983 */ /* 0x000f240000300800 */
[----:B------:R-:W4:Y:S02]  /*79a80*/  LDL.LU R53, [R1+0xd4] ;  /* 0x0000d40001357983 */ /* 0x000f240000300800 */
[----:B------:R-:W4:Y:S01]  /*79a90*/  LDL.LU R54, [R1+0xd8] ;  /* 0x0000d80001367983 */ /* 0x000f220000300800 */
[----:B------:R-:W4:Y:S01]  /*79aa0*/  LDL.LU R55, [R1+0xdc] ;  /* 0x0000dc0001377983 */ /* 0x000f220000300800 */
[----:B------:R-:W2:Y:S02]  /*79ab0*/  LDL.LU R20, [R1+0xc0] ;  /* 0x0000c00001147983 */ /* 0x000ea40000300800 */
[----:B------:R-:W2:Y:S02]  /*79ac0*/  LDL.LU R21, [R1+0xc4] ;  /* 0x0000c40001157983 */ /* 0x000ea40000300800 */
[----:B------:R-:W2:Y:S01]  /*79ad0*/  LDL.LU R22, [R1+0xc8] ;  /* 0x0000c80001167983 */ /* 0x000ea20000300800 */
[----:B------:R-:W2:Y:S01]  /*79ae0*/  LDL.LU R23, [R1+0xcc] ;  /* 0x0000cc0001177983 */ /* 0x000ea20000300800 */
[----:B------:R-:W-:Y:S02]  /*79af0*/  STL.64 [R1+0x3760], R26 ;  /* 0x0037601a01007387 */ /* 0x000fe40000100a00 */
[----:B------:R0:W-:Y:S02]  /*79b00*/  STL.64 [R1+0x3758], R24 ;  /* 0x0037581801007387 */ /* 0x0001e40000100a00 */
[----:B0-----:R-:W2:Y:S01]  /*79b10*/  LDL.LU R24, [R1+0xb0] ;  /* 0x0000b00001187983 */ /* 0x001ea20000300800 */
[----:B------:R-:W2:Y:S02]  /*79b20*/  LDL.LU R25, [R1+0xb4] ;  /* 0x0000b40001197983 */ /* 0x000ea40000300800 */
[----:B------:R-:W2:Y:S02]  /*79b30*/  LDL.LU R26, [R1+0xb8] ;  /* 0x0000b800011a7983 */ /* 0x000ea40000300800 */
[----:B------:R-:W2:Y:S01]  /*79b40*/  LDL.LU R27, [R1+0xbc] ;  /* 0x0000bc00011b7983 */ /* 0x000ea20000300800 */
        /* <DEDUP_REMOVED lines=24> */
[----:B--2---:R-:W-:Y:S01]  /*79cd0*/  HMMA.16816.F32 R8, R8, R44, R48 ;  /* 0x0000002c0808723c */ /* 0x004fe20000001830 */
[----:B------:R-:W2:Y:S01]  /*79ce0*/  LDL.LU.64 R50, [R1+0x3828] ;  /* 0x0038280001327983 */ /* 0x000ea20000300a00 */
[----:B------:R-:W2:Y:S11]  /*79cf0*/  LDL.LU.64 R48, [R1+0x3820] ;  /* 0x0038200001307983 */ /* 0x000eb60000300a00 */
[----:B------:R-:W-:Y:S10]  /*79d00*/  @!UPT UIADD3 URZ, URZ, URZ, URZ ;  /* 0x0000003f3f3ff290 */ /* 0x000ff4000fffe03f */
[----:B------:R-:W-:Y:S01]  /*79d10*/  STL.64 [R1+0x150], R8 ;  /* 0x0001500801007387 */ /* 0x000fe20000100a00 */
[----:B------:R0:W-:Y:S03]  /*79d20*/  STL.64 [R1+0x158], R10 ;  /* 0x0001580a01007387 */ /* 0x0001e60000100a00 */
[----:B0-----:R-:W3:Y:S01]  /*79d30*/  LDL R11, [R1+0xb4c] ;  /* 0x000b4c00010b7983 */ /* 0x001ee20000100800 */
[C---:B--2---:R-:W-:Y:S03]  /*79d40*/  HMMA.16816.F32 R56, R48.reuse, R56, R16 ;  /* 0x000000383038723c */ /* 0x044fe60000001810 */
[----:B------:R-:W2:Y:S01]  /*79d50*/  LDL.LU.64 R18, [R1+0x3818] ;  /* 0x0038180001127983 */ /* 0x000ea20000300a00 */
[----:B------:R-:W2:Y:S11]  /*79d60*/  LDL.LU.64 R16, [R1+0x3810] ;  /* 0x0038100001107983 */ /* 0x000eb60000300a00 */
[----:B------:R-:W-:Y:S08]  /*79d70*/  @!UPT UIADD3 URZ, URZ, URZ, URZ ;  /* 0x0000003f3f3ff290 */ /* 0x000ff0000fffe03f */
[----:B------:R0:W-:Y:S01]  /*79d80*/  STL.64 [R1+0x140], R56 ;  /* 0x0001403801007387 */ /* 0x0001e20000100a00 */
[----:B------:R2:W-:Y:S03]  /*79d90*/  STL.64 [R1+0x148], R58 ;  /* 0x0001483a01007387 */ /* 0x0005e60000100a00 */
[----:B---3--:R-:W1:Y:S04]  /*79da0*/  LDSM.16.MT88.4 R8, [R11+0x7080] ;  /* 0x007080000b08783b */ /* 0x008e680000004200 */
        /* <DEDUP_REMOVED lines=31> */
[----:B------:R-:W3:Y:S11]  /*79fa0*/  LDL.LU.64 R16, [R1+0x3798] ;  /* 0x0037980001107983 */ /* 0x000ef60000300a00 */
[----:B------:R-:W-:Y:S09]  /*79fb0*/  @!UPT UIADD3 URZ, URZ, URZ, URZ ;  /* 0x0000003f3f3ff290 */ /* 0x000ff2000fffe03f */
        /* <DEDUP_REMOVED lines=12> */
[----:B-1----:R-:W-:Y:S01]  /*7a080*/  STL.64 [R1+0x3658], R10 ;  /* 0x0036580a01007387 */ /* 0x002fe20000100a00 */
[----:B------:R0:W-:Y:S04]  /*7a090*/  STL.64 [R1+0x3650], R8 ;  /* 0x0036500801007387 */ /* 0x0001e80000100a00 */
[----:B0-----:R-:W3:Y:S01]  /*7a0a0*/  LDL.LU R8, [R1+0x90] ;  /* 0x0000900001087983 */ /* 0x001ee20000300800 */
[----:B------:R-:W3:Y:S02]  /*7a0b0*/  LDL.LU R9, [R1+0x94] ;  /* 0x0000940001097983 */ /* 0x000ee40000300800 */
[----:B------:R-:W3:Y:S02]  /*7a0c0*/  LDL.LU R10, [R1+0x98] ;  /* 0x00009800010a7983 */ /* 0x000ee40000300800 */
[----:B------:R-:W3:Y:S01]  /*7a0d0*/  LDL.LU R11, [R1+0x9c] ;  /* 0x00009c00010b7983 */ /* 0x000ee20000300800 */
[C---:B----4-:R-:W-:Y:S11]  /*7a0e0*/  HMMA.16816.F32 R52, R48.reuse, R12, R52 ;  /* 0x0000000c3034723c */ /* 0x050ff60000001834 */
[----:B------:R-:W-:Y:S11]  /*7a0f0*/  @!UPT UIADD3 URZ, URZ, URZ, URZ ;  /* 0x0000003f3f3ff290 */ /* 0x000ff6000fffe03f */
[----:B------:R-:W-:Y:S01]  /*7a100*/  @!UPT UIADD3 URZ, URZ, URZ, URZ ;  /* 0x0000003f3f3ff290 */ /* 0x000fe2000fffe03f */
[----:B------:R0:W-:Y:S01]  /*7a110*/  STL.64 [R1+0xd0], R52 ;  /* 0x0000d03401007387 */ /* 0x0001e20000100a00 */
[----:B------:R1:W-:Y:S03]  /*7a120*/  STL.64 [R1+0xd8], R54 ;  /* 0x0000d83601007387 */ /* 0x0003e60000100a00 */
[----:B0-----:R-:W4:Y:S01]  /*7a130*/  LDL.LU R52, [R1+0x80] ;  /* 0x0000800001347983 */ /* 0x001f220000300800 */
[----:B------:R-:W4:Y:S02]  /*7a140*/  LDL.LU R53, [R1+0x84] ;  /* 0x0000840001357983 */ /* 0x000f240000300800 */
[----:B-1----:R-:W4:Y:S02]  /*7a150*/  LDL.LU R54, [R1+0x88] ;  /* 0x0000880001367983 */ /* 0x002f240000300800 */
[----:B------:R-:W4:Y:S01]  /*7a160*/  LDL.LU R55, [R1+0x8c] ;  /* 0x00008c0001377983 */ /* 0x000f220000300800 */
        /* <DEDUP_REMOVED lines=12> */
[----:B------:R-:W3:Y:S02]  /*7a230*/  LDL.LU R20, [R1+0x520] ;  /* 0x0005200001147983 */ /* 0x000ee40000300800 */
[----:B------:R-:W-:-:S02]  /*7a240*/  IMAD.MOV.U32 R21, RZ, RZ, R3 ;  /* 0x000000ffff157224 */ /* 0x000fc400078e0003 */
[----:B0-----:R-:W-:Y:S01]  /*7a250*/  IMAD.MOV.U32 R23, RZ, RZ, R0 ;  /* 0x000000ffff177224 */ /* 0x001fe200078e0000 */
[C---:B--2---:R-:W-:Y:S11]  /*7a260*/  HMMA.16816.F32 R4, R48.reuse, R24, R4 ;  /* 0x000000183004723c */ /* 0x044ff60000001804 */
[----:B------:R-:W-:Y:S11]  /*7a270*/  @!UPT UIADD3 URZ, URZ, URZ, URZ ;  /* 0x0000003f3f3ff290 */ /* 0x000ff6000fffe03f */
[----:B------:R-:W-:Y:S01]  /*7a280*/  @!UPT UIADD3 URZ, URZ, URZ, URZ ;  /* 0x0000003f3f3ff290 */ /* 0x000fe2000fffe03f */
[----:B------:R0:W-:Y:S01]  /*7a290*/  STL.64 [R1+0xa0], R4 ;  /* 0x0000a00401007387 */ /* 0x0001e20000100a00 */
[----:B------:R-:W-:Y:S02]  /*7a2a0*/  IMAD.MOV.U32 R0, RZ, RZ, R6 ;  /* 0x000000ffff007224 */ /* 0x000fe400078e0006 */
[----:B------:R-:W-:Y:S02]  /*7a2b0*/  IMAD.MOV.U32 R3, RZ, RZ, R7 ;  /* 0x000000ffff037224 */ /* 0x000fe400078e0007 */
[----:B------:R-:W2:Y:S04]  /*7a2c0*/  LDL.LU.64 R6, [R1+0x3750] ;  /* 0x0037500001067983 */ /* 0x000ea80000300a00 */
[----:B0-----:R-:W2:Y:S01]  /*7a2d0*/  LDL.LU.64 R4, [R1+0x3748] ;  /* 0x0037480001047983 */ /* 0x001ea20000300a00 */
[----:B------:R-:W2:Y:S01]  /*7a2e0*/  LDL R24, [R1+0x2f70] ;  /* 0x002f700001187983 */ /* 0x000ea20000100800 */
[C---:B---3--:R-:W-:Y:S08]  /*7a2f0*/  HMMA.16816.F32 R8, R48.reuse, R28, R8 ;  /* 0x0000001c3008723c */ /* 0x048ff00000001808 */
[----:B----4-:R-:W-:Y:S01]  /*7a300*/  HMMA.16816.F32 R52, R48, R32, R52 ;  /* 0x000000203034723c */ /* 0x010fe20000001834 */
[----:B------:R-:W-:Y:S01]  /*7a310*/  STL [R1+0x31ec], R3 ;  /* 0x0031ec0301007387 */ /* 0x000fe20000100800 */
[----:B------:R-:W-:Y:S02]  /*7a320*/  STL [R1+0x31e8], R0 ;  /* 0x0031e80001007387 */ /* 0x000fe40000100800 */
[----:B------:R-:W-:Y:S11]  /*7a330*/  IMAD.MOV.U32 R22, RZ, RZ, R2 ;  /* 0x000000ffff167224 */ /* 0x000ff600078e0002 */
[----:B------:R-:W-:Y:S01]  /*7a340*/  @!UPT UIADD3 URZ, URZ, URZ, URZ ;  /* 0x0000003f3f3ff290 */ /* 0x000fe2000fffe03f */
[----:B------:R-:W-:Y:S02]  /*7a350*/  IMAD.MOV.U32 R56, RZ, RZ, R8 ;  /* 0x000000ffff387224 */ /* 0x000fe400078e0008 */
[----:B------:R-:W-:Y:S02]  /*7a360*/  IMAD.MOV.U32 R29, RZ, RZ, R9 ;  /* 0x000000ffff1d7224 */ /* 0x000fe400078e0009 */
[----:B------:R-:W-:Y:S02]  /*7a370*/  IMAD.MOV.U32 R8, RZ, RZ, R46 ;  /* 0x000000ffff087224 */ /* 0x000fe400078e002e */
[----:B------:R-:W-:Y:S01]  /*7a380*/  IMAD.MOV.U32 R25, RZ, RZ, R10 ;  /* 0x000000ffff197224 */ /* 0x000fe200078e000a */
[----:B------:R-:W3:Y:S01]  /*7a390*/  LDL.LU R46, [R1+0x3744] ;  /* 0x00374400012e7983 */ /* 0x000ee20000300800 */
[----:B------:R-:W-:Y:S02]  /*7a3a0*/  IMAD.MOV.U32 R9, RZ, RZ, R47 ;  /* 0x000000ffff097224 */ /* 0x000fe400078e002f */
[----:B------:R-:W-:-:S02]  /*7a3b0*/  IMAD.MOV.U32 R2, RZ, RZ, R11 ;  /* 0x000000ffff027224 */ /* 0x000fc400078e000b */
[----:B------:R-:W3:Y:S02]  /*7a3c0*/  LDL.LU R47, [R1+0x3740] ;  /* 0x00374000012f7983 */ /* 0x000ee40000300800 */
[----:B------:R-:W-:Y:S02]  /*7a3d0*/  IMAD.MOV.U32 R10, RZ, RZ, R34 ;  /* 0x000000ffff0a7224 */ /* 0x000fe400078e0022 */
[----:B------:R-:W-:Y:S01]  /*7a3e0*/  IMAD.MOV.U32 R11, RZ, RZ, R35 ;  /* 0x000000ffff0b7224 */ /* 0x000fe200078e0023 */
[----:B------:R-:W4:Y:S01]  /*7a3f0*/  LDL.LU R34, [R1+0x373c] ;  /* 0x00373c0001227983 */ /* 0x000f220000300800 */
[----:B------:R-:W4:Y:S02]  /*7a400*/  LDL.LU R35, [R1+0x3738] ;  /* 0x0037380001237983 */ /* 0x000f240000300800 */
[----:B------:R0:W-:Y:S02]  /*7a410*/  STL.64 [R1+0x36d8], R26 ;  /* 0x0036d81a01007387 */ /* 0x0001e40000100a00 */
[----:B------:R-:W-:-:S02]  /*7a420*/  IMAD.MOV.U32 R17, RZ, RZ, R55 ;  /* 0x000000ffff117224 */ /* 0x000fc400078e0037 */
[----:B0-----:R-:W-:Y:S02]  /*7a430*/  IMAD.MOV.U32 R26, RZ, RZ, R58 ;  /* 0x000000ffff1a7224 */ /* 0x001fe400078e003a */
[----:B------:R-:W-:Y:S01]  /*7a440*/  IMAD.MOV.U32 R27, RZ, RZ, R59 ;  /* 0x000000ffff1b7224 */ /* 0x000fe200078e003b */
[----:B--2---:R0:W-:Y:S02]  /*7a450*/  STL.64 [R1+0x36d0], R24 ;  /* 0x0036d01801007387 */ /* 0x0041e40000100a00 */
[----:B0-----:R-:W-:Y:S02]  /*7a460*/  IMAD.MOV.U32 R24, RZ, RZ, R14 ;  /* 0x000000ffff187224 */ /* 0x001fe400078e000e */
[----:B------:R-:W-:Y:S01]  /*7a470*/  IMAD.MOV.U32 R25, RZ, RZ, R15 ;  /* 0x000000ffff197224 */ /* 0x000fe200078e000f */
[----:B------:R-:W2:Y:S01]  /*7a480*/  LDL.LU R14, [R1+0x3734] ;  /* 0x00373400010e7983 */ /* 0x000ea20000300800 */
[----:B------:R-:W2:Y:S02]  /*7a490*/  LDL.LU R15, [R1+0x3730] ;  /* 0x00373000010f7983 */ /* 0x000ea40000300800 */
[----:B------:R-:W3:Y:S02]  /*7a4a0*/  LDL.LU R58, [R1+0x372c] ;  /* 0x00372c00013a7983 */ /* 0x000ee40000300800 */
[----:B------:R-:W3:Y:S01]  /*7a4b0*/  LDL.LU R59, [R1+0x3728] ;  /* 0x00372800013b7983 */ /* 0x000ee20000300800 */
[----:B------:R-:W-:Y:S01]  /*7a4c0*/  STL [R1+0x31f4], R29 ;  /* 0x0031f41d01007387 */ /* 0x000fe20000100800 */
[----:B------:R-:W-:Y:S02]  /*7a4d0*/  STL [R1+0x31f0], R56 ;  /* 0x0031f03801007387 */ /* 0x000fe40000100800 */
[----:B------:R-:W-:Y:S02]  /*7a4e0*/  STL.64 [R1+0x80], R52 ;  /* 0x0000803401007387 */ /* 0x000fe40000100a00 */
[----:B------:R0:W-:Y:S02]  /*7a4f0*/  STL [R1+0x88], R54 ;  /* 0x0000883601007387 */ /* 0x0001e40000100800 */
[----:B0-----:R-:W3:Y:S01]  /*7a500*/  LDL.LU.64 R54, [R1+0x3720] ;  /* 0x0037200001367983 */ /* 0x001ee20000300a00 */
[----:B------:R-:W3:Y:S01]  /*7a510*/  LDL.LU.64 R52, [R1+0x3718] ;  /* 0x0037180001347983 */ /* 0x000ee20000300a00 */
[C---:B------:R-:W-:Y:S08]  /*7a520*/  HMMA.16816.F32 R24, R48.reuse, R36, R24 ;  /* 0x000000243018723c */ /* 0x040ff00000001818 */
[----:B------:R-:W-:Y:S01]  /*7a530*/  HMMA.16816.F32 R20, R48, R40, R20 ;  /* 0x000000283014723c */ /* 0x000fe20000001814 */
[----:B----4-:R-:W-:Y:S11]  /*7a540*/  STL.64 [R1+0x3678], R34 ;  /* 0x0036782201007387 */ /* 0x010ff60000100a00 */
[----:B------:R-:W-:Y:S04]  /*7a550*/  @!UPT UIADD3 URZ, URZ, URZ, URZ ;  /* 0x0000003f3f3ff290 */ /* 0x000fe8000fffe03f */
[----:B------:R-:W-:Y:S02]  /*7a560*/  IMAD.MOV.U32 R13, RZ, RZ, R26 ;  /* 0x000000ffff0d7224 */ /* 0x000fe400078e001a */
[----:B------:R-:W-:Y:S02]  /*7a570*/  IMAD.MOV.U32 R12, RZ, RZ, R27 ;  /* 0x000000ffff0c7224 */ /* 0x000fe400078e001b */
[----:B------:R-:W-:-:S04]  /*7a580*/  IMAD.MOV.U32 R56, RZ, RZ, R25 ;  /* 0x000000ffff387224 */ /* 0x000fc800078e0019 */
[----:B------:R-:W-:Y:S02]  /*7a590*/  IMAD.MOV.U32 R57, RZ, RZ, R22 ;  /* 0x000000ffff397224 */ /* 0x000fe400078e0016 */
[----:B------:R-:W-:Y:S02]  /*7a5a0*/  IMAD.MOV.U32 R29, RZ, RZ, R24 ;  /* 0x000000ffff1d7224 */ /* 0x000fe400078e0018 */
[----:B------:R-:W-:Y:S01]  /*7a5b0*/  IMAD.MOV.U32 R28, RZ, RZ, R23 ;  /* 0x000000ffff1c7224 */ /* 0x000fe200078e0017 */
[----:B--2---:R0:W-:Y:S01]  /*7a5c0*/  STL.64 [R1+0x36c0], R14 ;  /* 0x0036c00e01007387 */ /* 0x0041e20000100a00 */
[----:B------:R-:W-:Y:S03]  /*7a5d0*/  STL.64 [R1+0x36b8], R12 ;  /* 0x0036b80c01007387 */ /* 0x000fe60000100a00 */
[----:B0-----:R-:W2:Y:S01]  /*7a5e0*/  LDL.64 R14, [R1+0x48] ;  /* 0x00004800010e7983 */ /* 0x001ea20000100a00 */
[----:B---3--:R-:W-:Y:S03]  /*7a5f0*/  HMMA.16816.F32 R52, R48, R44, R52 ;  /* 0x0000002c3034723c */ /* 0x008fe60000001834 */
[----:B------:R-:W-:Y:S01]  /*7a600*/  STL.64 [R1+0x36f0], R58 ;  /* 0x0036f03a01007387 */ /* 0x000fe20000100a00 */
[----:B------:R-:W-:Y:S02]  /*7a610*/  STL.64 [R1+0x36e8], R56 ;  /* 0x0036e83801007387 */ /* 0x000fe40000100a00 */
[----:B------:R-:W-:Y:S02]  /*7a620*/  STL.64 [R1+0x36e0], R42 ;  /* 0x0036e02a01007387 */ /* 0x000fe40000100a00 */
[----:B------:R-:W-:Y:S01]  /*7a630*/  STL.64 [R1+0x36a0], R30 ;  /* 0x0036a01e01007387 */ /* 0x000fe20000100a00 */
[----:B------:R0:W-:Y:S04]  /*7a640*/  STL.64 [R1+0x3698], R28 ;  /* 0x0036981c01007387 */ /* 0x0001e80000100a00 */
[----:B0-----:R-:W2:Y:S01]  /*7a650*/  LDL.LU R28, [R1+0x500] ;  /* 0x00050000011c7983 */ /* 0x001ea20000300800 */
[----:B------:R-:W2:Y:S02]  /*7a660*/  LDL.LU R29, [R1+0x504] ;  /* 0x00050400011d7983 */ /* 0x000ea40000300800 */
[----:B------:R-:W-:Y:S07]  /*7a670*/  STL.64 [R1+0x3660], R46 ;  /* 0x0036602e01007387 */ /* 0x000fee0000100a00 */
[----:B------:R0:W-:Y:S01]  /*7a680*/  STL.64 [R1+0x31b8], R54 ;  /* 0x0031b83601007387 */ /* 0x0001e20000100a00 */
[----:B------:R-:W-:Y:S03]  /*7a690*/  STL.64 [R1+0x31b0], R52 ;  /* 0x0031b03401007387 */ /* 0x000fe60000100a00 */
[----:B0-----:R-:W3:Y:S02]  /*7a6a0*/  LDL.LU.64 R54, [R1+0x58] ;  /* 0x0000580001367983 */ /* 0x001ee40000300a00 */
[----:B---3--:R-:W-:Y:S11]  /*7a6b0*/  HMMA.16816.F32 R8, R4, R54, R8 ;  /* 0x000000360408723c */ /* 0x008ff60000001808 */
[----:B------:R-:W-:Y:S11]  /*7a6c0*/  @!UPT UIADD3 URZ, URZ, URZ, URZ ;  /* 0x0000003f3f3ff290 */ /* 0x000ff6000fffe03f */
[----:B------:R-:W-:Y:S01]  /*7a6d0*/  @!UPT UIADD3 URZ, URZ, URZ, URZ ;  /* 0x0000003f3f3ff290 */ /* 0x000fe2000fffe03f */
[----:B------:R0:W-:Y:S01]  /*7a6e0*/  STL.64 [R1+0xe70], R8 ;  /* 0x000e700801007387 */ /* 0x0001e20000100a00 */
[----:B------:R1:W-:Y:S02]  /*7a6f0*/  STL.64 [R1+0xe78], R10 ;  /* 0x000e780a01007387 */ /* 0x0003e40000100a00 */
[----:B------:R-:W3:Y:S02]  /*7a700*/  LDL.LU R24, [R1+0x4c0] ;  /* 0x0004c00001187983 */ /* 0x000ee40000300800 */
[----:B------:R-:W3:Y:S01]  /*7a710*/  LDL.LU R25, [R1+0x4c4] ;  /* 0x0004c40001197983 */ /* 0x000ee20000300800 */
[----:B------:R-:W4:Y:S01]  /*7a720*/  LDL.LU R26, [R1+0x4c8] ;  /* 0x0004c800011a7983 */ /* 0x000f220000300800 */
[----:B------:R-:W4:Y:S02]  /*7a730*/  LDL.LU R27, [R1+0x4cc] ;  /* 0x0004cc00011b7983 */ /* 0x000f240000300800 */
[----:B------:R-:W3:Y:S02]  /*7a740*/  LDL.LU R32, [R1+0x4f0] ;  /* 0x0004f00001207983 */ /* 0x000ee40000300800 */
[----:B------:R-:W3:Y:S01]  /*7a750*/  LDL.LU R33, [R1+0x4f4] ;  /* 0x0004f40001217983 */ /* 0x000ee20000300800 */
[----:B------:R-:W3:Y:S01]  /*7a760*/  LDL.LU R34, [R1+0x4f8] ;  /* 0x0004f80001227983 */ /* 0x000ee20000300800 */
[----:B------:R-:W3:Y:S02]  /*7a770*/  LDL.LU R35, [R1+0x4fc] ;  /* 0x0004fc0001237983 */ /* 0x000ee40000300800 */
[----:B------:R-:W3:Y:S02]  /*7a780*/  LDL.64 R22, [R1+0x38] ;  /* 0x0000380001167983 */ /* 0x000ee40000100a00 */
[----:B------:R-:W-:-:S02]  /*7a790*/  IMAD.MOV.U32 R31, RZ, RZ, R60 ;  /* 0x000000ffff1f7224 */ /* 0x000fc400078e003c */
[----:B------:R-:W-:Y:S02]  /*7a7a0*/  IMAD.MOV.U32 R30, RZ, RZ, R61 ;  /* 0x000000ffff1e7224 */ /* 0x000fe400078e003d */
[----:B------:R-:W-:Y:S02]  /*7a7b0*/  IMAD.MOV.U32 R60, RZ, RZ, R8 ;  /* 0x000000ffff3c7224 */ /* 0x000fe400078e0008 */
[----:B------:R-:W-:-:S03]  /*7a7c0*/  IMAD.MOV.U32 R61, RZ, RZ, R9 ;  /* 0x000000ffff3d7224 */ /* 0x000fc600078e0009 */
[C---:B--2---:R-:W-:Y:S01]  /*7a7d0*/  HMMA.16816.F32 R28, R4.reuse, R14, R28 ;  /* 0x0000000e041c723c */ /* 0x044fe2000000181c */
[----:B----4-:R2:W-:Y:S01]  /*7a7e0*/  STL.64 [R1+0x3700], R26 ;  /* 0x0037001a01007387 */ /* 0x0105e20000100a00 */
[----:B---3--:R-:W-:Y:S03]  /*7a7f0*/  STL.64 [R1+0x36f8], R24 ;  /* 0x0036f81801007387 */ /* 0x008fe60000100a00 */
[----:B------:R-:W3:Y:S01]  /*7a800*/  LDL R42, [R1+0x18] ;  /* 0x00001800012a7983 */ /* 0x000ee20000100800 */
[----:B------:R-:W3:Y:S03]  /*7a810*/  LDL R43, [R1+0x1c] ;  /* 0x00001c00012b7983 */ /* 0x000ee60000100800 */
[----:B0-----:R-:W4:Y:S01]  /*7a820*/  LDL.LU R8, [R1+0x4e0] ;  /* 0x0004e00001087983 */ /* 0x001f220000300800 */
[----:B------:R-:W4:Y:S02]  /*7a830*/  LDL.LU R9, [R1+0x4e4] ;  /* 0x0004e40001097983 */ /* 0x000f240000300800 */
[----:B-1----:R-:W4:Y:S02]  /*7a840*/  LDL.LU R10, [R1+0x4e8] ;  /* 0x0004e800010a7983 */ /* 0x002f240000300800 */
[----:B------:R-:W4:Y:S01]  /*7a850*/  LDL.LU R11, [R1+0x4ec] ;  /* 0x0004ec00010b7983 */ /* 0x000f220000300800 */
[----:B--2---:R-:W4:Y:S01]  /*7a860*/  LDL.64 R26, [R1+0x28] ;  /* 0x00002800011a7983 */ /* 0x004f220000100a00 */
[----:B------:R-:W-:Y:S01]  /*7a870*/  HMMA.16816.F32 R32, R4, R22, R32 ;  /* 0x000000160420723c */ /* 0x000fe20000001820 */
[----:B------:R-:W3:Y:S02]  /*7a880*/  LDL.LU R56, [R1+0x4d0] ;  /* 0x0004d00001387983 */ /* 0x000ee40000300800 */
[----:B------:R-:W3:Y:S01]  /*7a890*/  LDL.LU R57, [R1+0x4d4] ;  /* 0x0004d40001397983 */ /* 0x000ee20000300800 */
[----:B------:R-:W3:Y:S01]  /*7a8a0*/  LDL.LU R58, [R1+0x4d8] ;  /* 0x0004d800013a7983 */ /* 0x000ee20000300800 */
[----:B------:R-:W3:Y:S02]  /*7a8b0*/  LDL.LU R59, [R1+0x4dc] ;  /* 0x0004dc00013b7983 */ /* 0x000ee40000300800 */
[----:B------:R-:W2:Y:S02]  /*7a8c0*/  LDL.64 R50, [R1+0x8] ;  /* 0x0000080001327983 */ /* 0x000ea40000100a00 */
[----:B------:R-:W-:Y:S01]  /*7a8d0*/  STL [R1+0x3174], R60 ;  /* 0x0031743c01007387 */ /* 0x000fe20000100800 */
[----:B------:R-:W-:Y:S01]  /*7a8e0*/  STL [R1+0x3170], R61 ;  /* 0x0031703d01007387 */ /* 0x000fe20000100800 */
[----:B------:R0:W-:Y:S02]  /*7a8f0*/  STL.64 [R1+0xe60], R28 ;  /* 0x000e601c01007387 */ /* 0x0001e40000100a00 */
[----:B------:R1:W-:Y:S02]  /*7a900*/  STL.64 [R1+0xe68], R30 ;  /* 0x000e681e01007387 */ /* 0x0003e40000100a00 */
[----:B------:R-:W2:Y:S02]  /*7a910*/  LDL.LU R12, [R1+0x860] ;  /* 0x00086000010c7983 */ /* 0x000ea40000300800 */
[----:B------:R-:W-:Y:S01]  /*7a920*/  IMAD.MOV.U32 R37, RZ, RZ, R14 ;  /* 0x000000ffff257224 */ /* 0x000fe200078e000e */
[----:B------:R-:W2:Y:S01]  /*7a930*/  LDL.LU R13, [R1+0x864] ;  /* 0x00086400010d7983 */ /* 0x000ea20000300800 */
[----:B------:R-:W-:-:S02]  /*7a940*/  IMAD.MOV.U32 R36, RZ, RZ, R15 ;  /* 0x000000ffff247224 */ /* 0x000fc400078e000f */
[----:B------:R-:W2:Y:S02]  /*7a950*/  LDL.LU R14, [R1+0x868] ;  /* 0x00086800010e7983 */ /* 0x000ea40000300800 */
[----:B------:R-:W2:Y:S02]  /*7a960*/  LDL.LU R15, [R1+0x86c] ;  /* 0x00086c00010f7983 */ /* 0x000ea40000300800 */
[----:B------:R-:W-:Y:S02]  /*7a970*/  IMAD.MOV.U32 R44, RZ, RZ, R19 ;  /* 0x000000ffff2c7224 */ /* 0x000fe400078e0013 */
[----:B------:R-:W-:Y:S01]  /*7a980*/  IMAD.MOV.U32 R45, RZ, RZ, R18 ;  /* 0x000000ffff2d7224 */ /* 0x000fe200078e0012 */
[----:B------:R-:W2:Y:S01]  /*7a990*/  LDL.LU R19, [R1+0x3714] ;  /* 0x0037140001137983 */ /* 0x000ea20000300800 */
[----:B------:R-:W2:Y:S02]  /*7a9a0*/  LDL.LU R18, [R1+0x3710] ;  /* 0x0037100001127983 */ /* 0x000ea40000300800 */
[----:B------:R-:W-:-:S02]  /*7a9b0*/  IMAD.MOV.U32 R46, RZ, RZ, R39 ;  /* 0x000000ffff2e7224 */ /* 0x000fc400078e0027 */
[----:B------:R-:W-:Y:S01]  /*7a9c0*/  IMAD.MOV.U32 R47, RZ, RZ, R38 ;  /* 0x000000ffff2f7224 */ /* 0x000fe200078e0026 */
[----:B------:R-:W2:Y:S01]  /*7a9d0*/  LDL.LU R39, [R1+0x370c] ;  /* 0x00370c0001277983 */ /* 0x000ea20000300800 */
[----:B------:R-:W2:Y:S02]  /*7a9e0*/  LDL.LU R38, [R1+0x3708] ;  /* 0x0037080001267983 */ /* 0x000ea40000300800 */
[----:B0-----:R-:W2:Y:S02]  /*7a9f0*/  LDL.LU R28, [R1+0x850] ;  /* 0x00085000011c7983 */ /* 0x001ea40000300800 */
[----:B------:R-:W2:Y:S01]  /*7aa00*/  LDL.LU R29, [R1+0x854] ;  /* 0x00085400011d7983 */ /* 0x000ea20000300800 */
[----:B-1----:R-:W2:Y:S01]  /*7aa10*/  LDL.LU R30, [R1+0x858] ;  /* 0x00085800011e7983 */ /* 0x002ea20000300800 */
[----:B------:R-:W2:Y:S02]  /*7aa20*/  LDL.LU R31, [R1+0x85c] ;  /* 0x00085c00011f7983 */ /* 0x000ea40000300800 */
[----:B------:R0:W-:Y:S02]  /*7aa30*/  STL.64 [R1+0xe50], R32 ;  /* 0x000e502001007387 */ /* 0x0001e40000100a00 */
[----:B------:R-:W-:Y:S01]  /*7aa40*/  IMAD.MOV.U32 R3, RZ, RZ, R20 ;  /* 0x000000ffff037224 */ /* 0x000fe200078e0014 */
[----:B------:R1:W-:Y:S01]  /*7aa50*/  STL.64 [R1+0xe58], R34 ;  /* 0x000e582201007387 */ /* 0x0003e20000100a00 */
[----:B------:R-:W-:-:S02]  /*7aa60*/  IMAD.MOV.U32 R0, RZ, RZ, R21 ;  /* 0x000000ffff007224 */ /* 0x000fc400078e0015 */
[----:B------:R-:W2:Y:S02]  /*7aa70*/  LDL.LU R20, [R1+0x840] ;  /* 0x0008400001147983 */ /* 0x000ea40000300800 */
[----:B------:R-:W-:Y:S01]  /*7aa80*/  IMAD.MOV.U32 R52, RZ, RZ, R22 ;  /* 0x000000ffff347224 */ /* 0x000fe200078e0016 */
[----:B------:R-:W2:Y:S01]  /*7aa90*/  LDL.LU R21, [R1+0x844] ;  /* 0x0008440001157983 */ /* 0x000ea20000300800 */
[----:B------:R-:W-:Y:S02]  /*7aaa0*/  IMAD.MOV.U32 R16, RZ, RZ, R23 ;  /* 0x000000ffff107224 */ /* 0x000fe400078e0017 */
[----:B------:R-:W2:Y:S02]  /*7aab0*/  LDL.LU R22, [R1+0x848] ;  /* 0x0008480001167983 */ /* 0x000ea40000300800 */
[----:B------:R-:W2:Y:S01]  /*7aac0*/  LDL.LU R23, [R1+0x84c] ;  /* 0x00084c0001177983 */ /* 0x000ea20000300800 */
[----:B0-----:R-:W2:Y:S01]  /*7aad0*/  LDL.LU R32, [R1+0x830] ;  /* 0x0008300001207983 */ /* 0x001ea20000300800 */
[----:B------:R-:W2:Y:S02]  /*7aae0*/  LDL.LU R33, [R1+0x834] ;  /* 0x0008340001217983 */ /* 0x000ea40000300800 */
[----:B-1----:R-:W2:Y:S02]  /*7aaf0*/  LDL.LU R34, [R1+0x838] ;  /* 0x0008380001227983 */ /* 0x002ea40000300800 */
[----:B------:R-:W2:Y:S01]  /*7ab00*/  LDL.LU R35, [R1+0x83c] ;  /* 0x00083c0001237983 */ /* 0x000ea20000300800 */
[C---:B----4-:R-:W-:Y:S11]  /*7ab10*/  HMMA.16816.F32 R8, R4.reuse, R26, R8 ;  /* 0x0000001a0408723c */ /* 0x050ff60000001808 */
[----:B------:R-:W-:Y:S11]  /*7ab20*/  @!UPT UIADD3 URZ, URZ, URZ, URZ ;  /* 0x0000003f3f3ff290 */ /* 0x000ff6000fffe03f */
[----:B------:R-:W-:Y:S01]  /*7ab30*/  @!UPT UIADD3 URZ, URZ, URZ, URZ ;  /* 0x0000003f3f3ff290 */ /* 0x000fe2000fffe03f */
[----:B------:R0:W-:Y:S01]  /*7ab40*/  STL.64 [R1+0xe40], R8 ;  /* 0x000e400801007387 */ /* 0x0001e20000100a00 */
[----:B------:R-:W-:Y:S02]  /*7ab50*/  STL.64 [R1+0xe48], R10 ;  /* 0x000e480a01007387 */ /* 0x000fe40000100a00 */
[----:B0-----:R-:W-:Y:S02]  /*7ab60*/  IMAD.MOV.U32 R9, RZ, RZ, R26 ;  /* 0x000000ffff097224 */ /* 0x001fe400078e001a */
[----:B------:R-:W-:Y:S02]  /*7ab70*/  IMAD.MOV.U32 R8, RZ, RZ, R27 ;  /* 0x000000ffff087224 */ /* 0x000fe400078e001b */
[----:B------:R-:W2:Y:S01]  /*7ab80*/  LDL.LU.64 R26, [R1+0x3700] ;  /* 0x00370000011a7983 */ /* 0x000ea20000300a00 */
[----:B------:R-:W2:Y:S01]  /*7ab90*/  LDL.LU.64 R24, [R1+0x36f8] ;  /* 0x0036f80001187983 */ /* 0x000ea20000300a00 */
[C---:B---3--:R-:W-:Y:S01]  /*7aba0*/  HMMA.16816.F32 R40, R4.reuse, R42, R56 ;  /* 0x0000002a0428723c */ /* 0x048fe20000001838 */
[----:B------:R-:W3:Y:S01]  /*7abb0*/  LDL.LU.64 R58, [R1+0x36f0] ;  /* 0x0036f000013a7983 */ /* 0x000ee20000300a00 */
[----:B------:R-:W4:Y:S11]  /*7abc0*/  LDL.LU.64 R56, [R1+0x36e8] ;  /* 0x0036e80001387983 */ /* 0x000f360000300a00 */
[----:B------:R-:W-:Y:S10]  /*7abd0*/  @!UPT UIADD3 URZ, URZ, URZ, URZ ;  /* 0x0000003f3f3ff290 */ /* 0x000ff4000fffe03f */
[----:B------:R-:W-:Y:S01]  /*7abe0*/  STL.64 [R1+0xca0], R40 ;  /* 0x000ca02801007387 */ /* 0x000fe20000100a00 */
[----:B------:R0:W-:Y:S03]  /*7abf0*/  STL.64 [R1+0xca8], R42 ;  /* 0x000ca82a01007387 */ /* 0x0001e60000100a00 */
[----:B0-----:R-:W3:Y:S01]  /*7ac00*/  LDL.LU.64 R42, [R1+0x36e0] ;  /* 0x0036e000012a7983 */ /* 0x001ee20000300a00 */
[C---:B--2---:R-:W-:Y:S11]  /*7ac10*/  HMMA.16816.F32 R24, R4.reuse, R50, R24 ;  /* 0x000000320418723c */ /* 0x044ff60000001818 */
[----:B------:R-:W-:Y:S11]  /*7ac20*/  @!UPT UIADD3 URZ, URZ, URZ, URZ ;  /* 0x0000003f3f3ff290 */ /* 0x000ff6000fffe03f */
[----:B------:R-:W-:Y:S01]  /*7ac30*/  @!UPT UIADD3 URZ, URZ, URZ, URZ ;  /* 0x0000003f3f3ff290 */ /* 0x000fe2000fffe03f */
[----:B------:R-:W-:Y:S01]  /*7ac40*/  STL.64 [R1+0xc70], R24 ;  /* 0x000c701801007387 */ /* 0x000fe20000100a00 */
[----:B------:R0:W-:Y:S03]  /*7ac50*/  STL.64 [R1+0xc78], R26 ;  /* 0x000c781a01007387 */ /* 0x0001e60000100a00 */
[----:B0-----:R-:W2:Y:S01]  /*7ac60*/  LDL.LU.64 R26, [R1+0x36d8] ;  /* 0x0036d800011a7983 */ /* 0x001ea20000300a00 */
[----:B------:R-:W2:Y:S02]  /*7ac70*/  LDL.LU.64 R24, [R1+0x36d0] ;  /* 0x0036d00001187983 */ /* 0x000ea40000300a00 */
[----:B------:R-:W-:Y:S02]  /*7ac80*/  IMAD.MOV.U32 R41, RZ, RZ, R50 ;  /* 0x000000ffff297224 */ /* 0x000fe400078e0032 */
[----:B------:R-:W-:Y:S01]  /*7ac90*/  IMAD.MOV.U32 R40, RZ, RZ, R51 ;  /* 0x000000ffff287224 */ /* 0x000fe200078e0033 */
[----:B---3--:R-:W-:Y:S01]  /*7aca0*/  HMMA.16816.F32 R12, R4, R58, R12 ;  /* 0x0000003a040c723c */ /* 0x008fe2000000180c */
[----:B--2---:R-:W0:Y:S04]  /*7acb0*/  LDSM.16.MT88.4 R48, [R24+0x7000] ;  /* 0x007000001830783b */ /* 0x004e280000004200 */
[----:B0-----:R0:W-:Y:S01]  /*7acc0*/  STL.64 [R1+0x3598], R50 ;  /* 0x0035983201007387 */ /* 0x0011e20000100a00 */
[----:B------:R1:W-:Y:S02]  /*7acd0*/  STL.64 [R1+0x3590], R48 ;  /* 0x0035903001007387 */ /* 0x0003e40000100a00 */
[----:B0-----:R-:W-:Y:S01]  /*7ace0*/  IMAD.MOV.U32 R50, RZ, RZ, R27 ;  /* 0x000000ffff327224 */ /* 0x001fe200078e001b */
[----:B-1----:R-:W2:Y:S01]  /*7acf0*/  LDL.LU R48, [R1+0x800] ;  /* 0x0008000001307983 */ /* 0x002ea20000300800 */
[----:B------:R-:W2:Y:S02]  /*7ad00*/  LDL.LU R49, [R1+0x804] ;  /* 0x0008040001317983 */ /* 0x000ea40000300800 */
[----:B------:R-:W3:Y:S02]  /*7ad10*/  LDL.LU R27, [R1+0x36cc] ;  /* 0x0036cc00011b7983 */ /* 0x000ee40000300800 */
[----:B------:R-:W-:-:S02]  /*7ad20*/  IMAD.MOV.U32 R51, RZ, RZ, R26 ;  /* 0x000000ffff337224 */ /* 0x000fc400078e001a */
[----:B------:R-:W2:Y:S07]  /*7ad30*/  LDL.LU R26, [R1+0x36c8] ;  /* 0x0036c800011a7983 */ /* 0x000eae0000300800 */
[----:B------:R-:W-:Y:S02]  /*7ad40*/  STL.64 [R1+0xc90], R12 ;  /* 0x000c900c01007387 */ /* 0x000fe40000100a00 */
[----:B------:R0:W-:Y:S02]  /*7ad50*/  STL.64 [R1+0xc98], R14 ;  /* 0x000c980e01007387 */ /* 0x0001e40000100a00 */
[----:B0-----:R-:W2:Y:S01]  /*7ad60*/  LDL.LU.64 R14, [R1+0x36c0] ;  /* 0x0036c000010e7983 */ /* 0x001ea20000300a00 */
[----:B------:R-:W3:Y:S02]  /*7ad70*/  LDL.LU.64 R12, [R1+0x36b8] ;  /* 0x0036b800010c7983 */ /* 0x000ee40000300a00 */
[----:B------:R-:W-:Y:S02]  /*7ad80*/  STL.64 [R1+0x35d0], R58 ;  /* 0x0035d03a01007387 */ /* 0x000fe40000100a00 */
[----:B----4-:R0:W-:Y:S02]  /*7ad90*/  STL.64 [R1+0x35c8], R56 ;  /* 0x0035c83801007387 */ /* 0x0101e40000100a00 */
[----:B0-----:R-:W-:-:S02]  /*7ada0*/  IMAD.MOV.U32 R56, RZ, RZ, R38 ;  /* 0x000000ffff387224 */ /* 0x001fc400078e0026 */
[----:B------:R-:W-:Y:S01]  /*7adb0*/  IMAD.MOV.U32 R57, RZ, RZ, R39 ;  /* 0x000000ffff397224 */ /* 0x000fe200078e0027 */
[----:B------:R-:W4:Y:S01]  /*7adc0*/  LDL.LU R38, [R1+0x36b4] ;  /* 0x0036b40001267983 */ /* 0x000f220000300800 */
[----:B------:R-:W4:Y:S02]  /*7add0*/  LDL.LU R39, [R1+0x36b0] ;  /* 0x0036b00001277983 */ /* 0x000f240000300800 */
[----:B------:R-:W-:Y:S02]  /*7ade0*/  IMAD.MOV.U32 R58, RZ, RZ, R18 ;  /* 0x000000ffff3a7224 */ /* 0x000fe400078e0012 */
[----:B------:R-:W-:Y:S01]  /*7adf0*/  IMAD.MOV.U32 R59, RZ, RZ, R19 ;  /* 0x000000ffff3b7224 */ /* 0x000fe200078e0013 */
[----:B------:R-:W3:Y:S01]  /*7ae00*/  LDL.LU R18, [R1+0x36ac] ;  /* 0x0036ac0001127983 */ /* 0x000ee20000300800 */
[----:B------:R-:W3:Y:S01]  /*7ae10*/  LDL.LU R19, [R1+0x36a8] ;  /* 0x0036a80001137983 */ /* 0x000ee20000300800 */
[C---:B--2---:R-:W-:Y:S11]  /*7ae20*/  HMMA.16816.F32 R28, R4.reuse, R14, R28 ;  /* 0x0000000e041c723c */ /* 0x044ff6000000181c */
[----:B------:R-:W-:Y:S11]  /*7ae30*/  @!UPT UIADD3 URZ, URZ, URZ, URZ ;  /* 0x0000003f3f3ff290 */ /* 0x000ff6000fffe03f */
[----:B------:R-:W-:Y:S01]  /*7ae40*/  @!UPT UIADD3 URZ, URZ, URZ, URZ ;  /* 0x0000003f3f3ff290 */ /* 0x000fe2000fffe03f */
[----:B------:R-:W-:Y:S01]  /*7ae50*/  STL.64 [R1+0xc80], R28 ;  /* 0x000c801c01007387 */ /* 0x000fe20000100a00 */
[----:B------:R0:W-:Y:S03]  /*7ae60*/  STL.64 [R1+0xc88], R30 ;  /* 0x000c881e01007387 */ /* 0x0001e60000100a00 */
[----:B0-----:R-:W2:Y:S01]  /*7ae70*/  LDL.LU.64 R30, [R1+0x36a0] ;  /* 0x0036a000011e7983 */ /* 0x001ea20000300a00 */
[----:B---3--:R-:W-:Y:S01]  /*7ae80*/  HMMA.16816.F32 R20, R4, R18, R20 ;  /* 0x000000120414723c */ /* 0x008fe20000001814 */
[----:B------:R-:W3:Y:S02]  /*7ae90*/  LDL.LU.64 R28, [R1+0x3698] ;  /* 0x00369800011c7983 */ /* 0x000ee40000300a00 */
[----:B------:R0:W-:Y:S01]  /*7aea0*/  STL.64 [R1+0x35c0], R14 ;  /* 0x0035c00e01007387 */ /* 0x0001e20000100a00 */
[----:B------:R2:W-:Y:S01]  /*7aeb0*/  STL.64 [R1+0x35b8], R12 ;  /* 0x0035b80c01007387 */ /* 0x0005e20000100a00 */
[----:B0-----:R-:W-:-:S02]  /*7aec0*/  IMAD.MOV.U32 R14, RZ, RZ, R26 ;  /* 0x000000ffff0e7224 */ /* 0x001fc400078e001a */
[----:B------:R-:W-:Y:S02]  /*7aed0*/  IMAD.MOV.U32 R15, RZ, RZ, R27 ;  /* 0x000000ffff0f7224 */ /* 0x000fe400078e001b */
[----:B--2---:R-:W-:Y:S02]  /*7aee0*/  IMAD.MOV.U32 R12, RZ, RZ, R30 ;  /* 0x000000ffff0c7224 */ /* 0x004fe400078e001e */
[----:B------:R-:W-:Y:S01]  /*7aef0*/  IMAD.MOV.U32 R13, RZ, RZ, R31 ;  /* 0x000000ffff0d7224 */ /* 0x000fe200078e001f */
[----:B------:R-:W2:Y:S01]  /*7af00*/  LDL.LU R30, [R1+0x3694] ;  /* 0x00369400011e7983 */ /* 0x000ea20000300800 */
[----:B------:R-:W2:Y:S02]  /*7af10*/  LDL.LU R31, [R1+0x3690] ;  /* 0x00369000011f7983 */ /* 0x000ea40000300800 */
[----:B------:R-:W2:Y:S02]  /*7af20*/  LDL.LU R26, [R1+0x368c] ;  /* 0x00368c00011a7983 */ /* 0x000ea40000300800 */
[----:B------:R-:W2:Y:S06]  /*7af30*/  LDL.LU R27, [R1+0x3688] ;  /* 0x00368800011b7983 */ /* 0x000eac0000300800 */
[----:B------:R-:W-:Y:S01]  /*7af40*/  STL.64 [R1+0xa80], R20 ;  /* 0x000a801401007387 */ /* 0x000fe20000100a00 */
[----:B------:R0:W-:Y:S03]  /*7af50*/  STL.64 [R1+0xa88], R22 ;  /* 0x000a881601007387 */ /* 0x0001e60000100a00 */
[----:B0-----:R-:W2:Y:S01]  /*7af60*/  LDL.LU.64 R22, [R1+0x3680] ;  /* 0x0036800001167983 */ /* 0x001ea20000300a00 */
[----:B------:R-:W-:Y:S02]  /*7af70*/  STL.64 [R1+0x3648], R18 ;  /* 0x0036481201007387 */ /* 0x000fe40000100a00 */
[----:B------:R-:W-:Y:S01]  /*7af80*/  STL [R1+0x3640], R17 ;  /* 0x0036401101007387 */ /* 0x000fe20000100800 */
[C---:B--2---:R-:W-:Y:S11]  /*7af90*/  HMMA.16816.F32 R32, R4.reuse, R22, R32 ;  /* 0x000000160420723c */ /* 0x044ff60000001820 */
[----:B------:R-:W-:Y:S11]  /*7afa0*/  @!UPT UIADD3 URZ, URZ, URZ, URZ ;  /* 0x0000003f3f3ff290 */ /* 0x000ff6000fffe03f */
[----:B------:R-:W-:Y:S01]  /*7afb0*/  @!UPT UIADD3 URZ, URZ, URZ, URZ ;  /* 0x0000003f3f3ff290 */ /* 0x000fe2000fffe03f */
[----:B------:R-:W-:Y:S01]  /*7afc0*/  STL.64 [R1+0xa70], R32 ;  /* 0x000a702001007387 */ /* 0x000fe20000100a00 */
[----:B------:R0:W-:Y:S03]  /*7afd0*/  STL.64 [R1+0xa78], R34 ;  /* 0x000a782201007387 */ /* 0x0001e60000100a00 */
[----:B0-----:R-:W2:Y:S01]  /*7afe0*/  LDL.LU.64 R34, [R1+0x3678] ;  /* 0x0036780001227983 */ /* 0x001ea20000300a00 */
[C---:B------:R-:W-:Y:S01]  /*7aff0*/  HMMA.16816.F32 R12, R4.reuse, R26, R12 ;  /* 0x0000001a040c723c */ /* 0x040fe2000000180c */
[----:B------:R-:W-:Y:S02]  /*7b000*/  STL.64 [R1+0x35e8], R22 ;  /* 0x0035e81601007387 */ /* 0x000fe40000100a00 */
[----:B------:R-:W-:Y:S01]  /*7b010*/  STL.64 [R1+0x35e0], R26 ;  /* 0x0035e01a01007387 */ /* 0x000fe20000100a00 */
[----:B------:R-:W-:Y:S11]  /*7b020*/  STL.64 [R1+0x35d8], R24 ;  /* 0x0035d81801007387 */ /* 0x000ff60000100a00 */
[----:B------:R-:W-:Y:S08]  /*7b030*/  @!UPT UIADD3 URZ, URZ, URZ, URZ ;  /* 0x0000003f3f3ff290 */ /* 0x000ff0000fffe03f */
[----:B------:R-:W-:Y:S01]  /*7b040*/  STL.64 [R1+0xa60], R12 ;  /* 0x000a600c01007387 */ /* 0x000fe20000100a00 */
[----:B------:R0:W-:Y:S02]  /*7b050*/  STL.64 [R1+0xa68], R14 ;  /* 0x000a680e01007387 */ /* 0x0001e40000100a00 */
[C---:B0-----:R-:W-:Y:S01]  /*7b060*/  HMMA.16816.F32 R12, R4.reuse, R30, R56 ;  /* 0x0000001e040c723c */ /* 0x041fe20000001838 */
[----:B------:R-:W-:Y:S01]  /*7b070*/  STL.64 [R1+0x35f8], R30 ;  /* 0x0035f81e01007387 */ /* 0x000fe20000100a00 */
[----:B---3--:R-:W-:Y:S11]  /*7b080*/  STL.64 [R1+0x35f0], R28 ;  /* 0x0035f01c01007387 */ /* 0x008ff60000100a00 */
[----:B------:R-:W-:Y:S10]  /*7b090*/  @!UPT UIADD3 URZ, URZ, URZ, URZ ;  /* 0x0000003f3f3ff290 */ /* 0x000ff4000fffe03f */
[----:B------:R-:W-:Y:S01]  /*7b0a0*/  STL.64 [R1+0xa50], R12 ;  /* 0x000a500c01007387 */ /* 0x000fe20000100a00 */
[----:B------:R4:W-:Y:S02]  /*7b0b0*/  STL.64 [R1+0xa58], R14 ;  /* 0x000a580e01007387 */ /* 0x0009e40000100a00 */
[C---:B----4-:R-:W-:Y:S08]  /*7b0c0*/  HMMA.16816.F32 R12, R4.reuse, R38, R44 ;  /* 0x00000026040c723c */ /* 0x050ff0000000182c */
[----:B--2---:R-:W-:Y:S01]  /*7b0d0*/  HMMA.16816.F32 R20, R4, R34, R48 ;  /* 0x000000220414723c */ /* 0x004fe20000001830 */
[----:B------:R-:W-:Y:S11]  /*7b0e0*/  STL.64 [R1+0x3600], R34 ;  /* 0x0036002201007387 */ /* 0x000ff60000100a00 */
[----:B------:R-:W-:Y:S11]  /*7b0f0*/  @!UPT UIADD3 URZ, URZ, URZ, URZ ;  /* 0x0000003f3f3ff290 */ /* 0x000ff6000fffe03f */
[----:B------:R0:W-:Y:S01]  /*7b100*/  STL.64 [R1+0x8d0], R20 ;  /* 0x0008d01401007387 */ /* 0x0001e20000100a00 */
[----:B------:R1:W-:Y:S02]  /*7b110*/  STL.64 [R1+0x8d8], R22 ;  /* 0x0008d81601007387 */ /* 0x0003e40000100a00 */
[----:B------:R-:W2:Y:S02]  /*7b120*/  LDL.LU R48, [R1+0x670] ;  /* 0x0006700001307983 */ /* 0x000ea40000300800 */
[----:B------:R-:W-:Y:S01]  /*7b130*/  STL.64 [R1+0x8c0], R12 ;  /* 0x0008c00c01007387 */ /* 0x000fe20000100a00 */
[----:B------:R-:W-:Y:S01]  /*7b140*/  STL.64 [R1+0x8c8], R14 ;  /* 0x0008c80e01007387 */ /* 0x000fe20000100a00 */
[----:B------:R-:W2:Y:S02]  /*7b150*/  LDL.LU R49, [R1+0x674] ;  /* 0x0006740001317983 */ /* 0x000ea40000300800 */
[----:B------:R-:W-:Y:S02]  /*7b160*/  IMAD.MOV.U32 R50, RZ, RZ, R43 ;  /* 0x000000ffff327224 */ /* 0x000fe400078e002b */
[----:B------:R-:W-:Y:S01]  /*7b170*/  IMAD.MOV.U32 R51, RZ, RZ, R42 ;  /* 0x000000ffff337224 */ /* 0x000fe200078e002a */
[----:B------:R-:W3:Y:S01]  /*7b180*/  LDL.LU R43, [R1+0x3674] ;  /* 0x00367400012b7983 */ /* 0x000ee20000300800 */
[----:B------:R-:W4:Y:S03]  /*7b190*/  LDL.LU R42, [R1+0x3670] ;  /* 0x00367000012a7983 */ /* 0x000f260000300800 */
[----:B------:R0:W-:Y:S04]  /*7b1a0*/  STL.64 [R1+0x3610], R50 ;  /* 0x0036103201007387 */ /* 0x0001e80000100a00 */
[----:B--2---:R-:W-:Y:S01]  /*7b1b0*/  STL.64 [R1+0x3608], R48 ;  /* 0x0036083001007387 */ /* 0x004fe20000100a00 */
[----:B0-----:R-:W2:Y:S02]  /*7b1c0*/  LDL.LU R20, [R1+0x280] ;  /* 0x0002800001147983 */ /* 0x001ea40000300800 */
[----:B------:R-:W2:Y:S02]  /*7b1d0*/  LDL.LU R21, [R1+0x284] ;  /* 0x0002840001157983 */ /* 0x000ea40000300800 */
[----:B-1----:R-:W2:Y:S01]  /*7b1e0*/  LDL.LU R22, [R1+0x288] ;  /* 0x0002880001167983 */ /* 0x002ea20000300800 */
[----:B------:R-:W2:Y:S01]  /*7b1f0*/  LDL.LU R23, [R1+0x28c] ;  /* 0x00028c0001177983 */ /* 0x000ea20000300800 */
[----:B------:R-:W-:-:S02]  /*7b200*/  IMAD.MOV.U32 R30, RZ, RZ, R9 ;  /* 0x000000ffff1e7224 */ /* 0x000fc400078e0009 */
[----:B------:R-:W-:Y:S01]  /*7b210*/  IMAD.MOV.U32 R31, RZ, RZ, R8 ;  /* 0x000000ffff1f7224 */ /* 0x000fe200078e0008 */
[----:B--2---:R-:W-:Y:S01]  /*7b220*/  STL.64 [R1+0x3620], R22 ;  /* 0x0036201601007387 */ /* 0x004fe20000100a00 */
[----:B------:R0:W-:Y:S03]  /*7b230*/  STL.64 [R1+0x3618], R20 ;  /* 0x0036181401007387 */ /* 0x0001e60000100a00 */
[----:B------:R-:W-:Y:S02]  /*7b240*/  STL.64 [R1+0x3628], R30 ;  /* 0x0036281e01007387 */ /* 0x000fe40000100a00 */
        /* <DEDUP_REMOVED lines=12> */
[----:B------:R-:W-:-:S02]  /*7b310*/  IMAD.MOV.U32 R51, RZ, RZ, R16 ;  /* 0x000000ffff337224 */ /* 0x000fc400078e0010 */
[----:B----4-:R-:W-:Y:S02]  /*7b320*/  IMAD.MOV.U32 R13, RZ, RZ, R42 ;  /* 0x000000ffff0d7224 */ /* 0x010fe400078e002a */
[----:B---3--:R-:W-:Y:S01]  /*7b330*/  IMAD.MOV.U32 R14, RZ, RZ, R43 ;  /* 0x000000ffff0e7224 */ /* 0x008fe200078e002b */
[----:B--2---:R-:W-:Y:S01]  /*7b340*/  STL.64 [R1+0x3638], R34 ;  /* 0x0036382201007387 */ /* 0x004fe20000100a00 */
[----:B------:R1:W-:Y:S02]  /*7b350*/  STL.64 [R1+0x3630], R32 ;  /* 0x0036302001007387 */ /* 0x0003e40000100a00 */
[----:B------:R-:W2:Y:S02]  /*7b360*/  LDL.LU R16, [R1+0x2c0] ;  /* 0x0002c00001107983 */ /* 0x000ea40000300800 */
[----:B------:R-:W2:Y:S01]  /*7b370*/  LDL.LU R17, [R1+0x2c4] ;  /* 0x0002c40001117983 */ /* 0x000ea20000300800 */
[----:B------:R-:W2:Y:S01]  /*7b380*/  LDL.LU R18, [R1+0x2c8] ;  /* 0x0002c80001127983 */ /* 0x000ea20000300800 */
[----:B------:R-:W2:Y:S02]  /*7b390*/  LDL.LU R19, [R1+0x2cc] ;  /* 0x0002cc0001137983 */ /* 0x000ea40000300800 */
[----:B0-----:R-:W3:Y:S02]  /*7b3a0*/  LDL.LU R20, [R1+0x2a0] ;  /* 0x0002a00001147983 */ /* 0x001ee40000300800 */
[----:B------:R-:W3:Y:S01]  /*7b3b0*/  LDL.LU R21, [R1+0x2a4] ;  /* 0x0002a40001157983 */ /* 0x000ee20000300800 */
[----:B------:R-:W3:Y:S01]  /*7b3c0*/  LDL.LU R22, [R1+0x2a8] ;  /* 0x0002a80001167983 */ /* 0x000ee20000300800 */
[----:B------:R-:W3:Y:S03]  /*7b3d0*/  LDL.LU R23, [R1+0x2ac] ;  /* 0x0002ac0001177983 */ /* 0x000ee60000300800 */
[----:B-1----:R-:W4:Y:S01]  /*7b3e0*/  LDL.LU R32, [R1+0x2b0] ;  /* 0x0002b00001207983 */ /* 0x002f220000300800 */
[----:B------:R-:W4:Y:S02]  /*7b3f0*/  LDL.LU R33, [R1+0x2b4] ;  /* 0x0002b40001217983 */ /* 0x000f240000300800 */
[----:B------:R-:W4:Y:S02]  /*7b400*/  LDL.LU R34, [R1+0x2b8] ;  /* 0x0002b80001227983 */ /* 0x000f240000300800 */
[----:B------:R-:W4:Y:S01]  /*7b410*/  LDL.LU R35, [R1+0x2bc] ;  /* 0x0002bc0001237983 */ /* 0x000f220000300800 */
        /* <DEDUP_REMOVED lines=8> */
[----:B------:R-:W3:Y:S01]  /*7b4a0*/  LDL.LU R15, [R1+0x6cc] ;  /* 0x0006cc00010f7983 */ /* 0x000ee20000300800 */
[----:B------:R-:W-:-:S02]  /*7b4b0*/  IMAD.MOV.U32 R31, RZ, RZ, R36 ;  /* 0x000000ffff1f7224 */ /* 0x000fc400078e0024 */
[----:B------:R0:W-:Y:S02]  /*7b4c0*/  STL.64 [R1+0x35b0], R38 ;  /* 0x0035b02601007387 */ /* 0x0001e40000100a00 */
[----:B------:R-:W-:Y:S01]  /*7b4d0*/  IMAD.MOV.U32 R30, RZ, RZ, R37 ;  /* 0x000000ffff1e7224 */ /* 0x000fe200078e0025 */
[----:B------:R-:W3:Y:S01]  /*7b4e0*/  LDL.LU R36, [R1+0x680] ;  /* 0x0006800001247983 */ /* 0x000ee20000300800 */
[----:B------:R-:W3:Y:S03]  /*7b4f0*/  LDL.LU R37, [R1+0x684] ;  /* 0x0006840001257983 */ /* 0x000ee60000300800 */
[----:B0-----:R-:W3:Y:S01]  /*7b500*/  LDL.LU R38, [R1+0x688] ;  /* 0x0006880001267983 */ /* 0x001ee20000300800 */
[----:B------:R-:W3:Y:S01]  /*7b510*/  LDL.LU R39, [R1+0x68c] ;  /* 0x00068c0001277983 */ /* 0x000ee20000300800 */
[C---:B--2---:R-:W-:Y:S11]  /*7b520*/  HMMA.16816.F32 R44, R4.reuse, R42, R44 ;  /* 0x0000002a042c723c */ /* 0x044ff6000000182c */
[----:B------:R-:W-:Y:S11]  /*7b530*/  @!UPT UIADD3 URZ, URZ, URZ, URZ ;  /* 0x0000003f3f3ff290 */ /* 0x000ff6000fffe03f */
[----:B------:R-:W-:Y:S01]  /*7b540*/  @!UPT UIADD3 URZ, URZ, URZ, URZ ;  /* 0x0000003f3f3ff290 */ /* 0x000fe2000fffe03f */
[----:B------:R-:W-:Y:S01]  /*7b550*/  STL.64 [R1+0x8b0], R44 ;  /* 0x0008b02c01007387 */ /* 0x000fe20000100a00 */
[----:B------:R0:W-:Y:S03]  /*7b560*/  STL.64 [R1+0x8b8], R46 ;  /* 0x0008b82e01007387 */ /* 0x0001e60000100a00 */
[----:B0-----:R-:W2:Y:S02]  /*7b570*/  LDL.LU.64 R46, [R1+0x3660] ;  /* 0x00366000012e7983 */ /* 0x001ea40000300a00 */
[----:B--2---:R-:W-:Y:S02]  /*7b580*/  HMMA.16816.F32 R4, R4, R46, R8 ;  /* 0x0000002e0404723c */ /* 0x004fe40000001808 */
[----:B------:R-:W2:Y:S01]  /*7b590*/  LDL.LU.64 R10, [R1+0x3658] ;  /* 0x00365800010a7983 */ /* 0x000ea20000300a00 */
[----:B------:R-:W2:Y:S02]  /*7b5a0*/  LDL.LU.64 R8, [R1+0x3650] ;  /* 0x0036500001087983 */ /* 0x000ea40000300a00 */
[----:B------:R-:W-:Y:S11]  /*7b5b0*/  IMAD.MOV.U32 R50, RZ, RZ, R52 ;  /* 0x000000ffff327224 */ /* 0x000ff600078e0034 */
[----:B------:R-:W-:Y:S07]  /*7b5c0*/  @!UPT UIADD3 URZ, URZ, URZ, URZ ;  /* 0x0000003f3f3ff290 */ /* 0x000fee000fffe03f */
[----:B------:R-:W-:Y:S01]  /*7b5d0*/  STL.64 [R1+0x8a0], R4 ;  /* 0x0008a00401007387 */ /* 0x000fe20000100a00 */
[----:B------:R-:W-:Y:S02]  /*7b5e0*/  STL.64 [R1+0x8a8], R6 ;  /* 0x0008a80601007387 */ /* 0x000fe40000100a00 */
[----:B------:R0:W-:Y:S02]  /*7b5f0*/  STL.64 [R1+0x35a0], R46 ;  /* 0x0035a02e01007387 */ /* 0x0001e40000100a00 */
[----:B------:R-:W3:Y:S01]  /*7b600*/  LDL.LU R44, [R1+0x690] ;  /* 0x00069000012c7983 */ /* 0x000ee20000300800 */
[----:B------:R-:W3:Y:S04]  /*7b610*/  LDL.LU R45, [R1+0x694] ;  /* 0x00069400012d7983 */ /* 0x000ee80000300800 */
[----:B0-----:R-:W3:Y:S01]  /*7b620*/  LDL.LU R46, [R1+0x698] ;  /* 0x00069800012e7983 */ /* 0x001ee20000300800 */
[----:B------:R-:W3:Y:S01]  /*7b630*/  LDL.LU R47, [R1+0x69c] ;  /* 0x00069c00012f7983 */ /* 0x000ee20000300800 */
[C---:B--2---:R-:W-:Y:S08]  /*7b640*/  HMMA.16816.F32 R16, R8.reuse, R54, R16 ;  /* 0x000000360810723c */ /* 0x044ff00000001810 */
[C---:B----4-:R-:W-:Y:S08]  /*7b650*/  HMMA.16816.F32 R28, R8.reuse, R30, R32 ;  /* 0x0000001e081c723c */ /* 0x050ff00000001820 */
[----:B---3--:R-:W-:Y:S07]  /*7b660*/  HMMA.16816.F32 R48, R8, R50, R20 ;  /* 0x000000320830723c */ /* 0x008fee0000001814 */
[----:B------:R-:W-:Y:S01]  /*7b670*/  STL.64 [R1+0xd70], R16 ;  /* 0x000d701001007387 */ /* 0x000fe20000100a00 */
[----:B------:R0:W-:Y:S03]  /*7b680*/  STL.64 [R1+0xd78], R18 ;  /* 0x000d781201007387 */ /* 0x0001e60000100a00 */
[----:B0-----:R-:W2:Y:S01]  /*7b690*/  LDL.LU.64 R18, [R1+0x3648] ;  /* 0x0036480001127983 */ /* 0x001ea20000300a00 */
[----:B------:R-:W3:Y:S02]  /*7b6a0*/  LDL.LU R17, [R1+0x3640] ;  /* 0x0036400001117983 */ /* 0x000ee40000300800 */
[----:B------:R0:W-:Y:S02]  /*7b6b0*/  STL.64 [R1+0x35a8], R54 ;  /* 0x0035a83601007387 */ /* 0x0001e40000100a00 */
[----:B------:R-:W2:Y:S01]  /*7b6c0*/  LDL.LU R52, [R1+0x6a0] ;  /* 0x0006a00001347983 */ /* 0x000ea20000300800 */
[----:B------:R-:W2:Y:S04]  /*7b6d0*/  LDL.LU R53, [R1+0x6a4] ;  /* 0x0006a40001357983 */ /* 0x000ea80000300800 */
[----:B0-----:R-:W2:Y:S01]  /*7b6e0*/  LDL.LU R54, [R1+0x6a8] ;  /* 0x0006a80001367983 */ /* 0x001ea20000300800 */
[----:B------:R-:W2:Y:S02]  /*7b6f0*/  LDL.LU R55, [R1+0x6ac] ;  /* 0x0006ac0001377983 */ /* 0x000ea40000300800 */
[----:B------:R-:W3:Y:S02]  /*7b700*/  LDL R16, [R1+0x2f6c] ;  /* 0x002f6c0001107983 */ /* 0x000ee40000100800 */
[----:B------:R-:W4:Y:S01]  /*7b710*/  LDL.LU.64 R34, [R1+0x3638] ;  /* 0x0036380001227983 */ /* 0x000f220000300a00 */
[----:B------:R-:W4:Y:S01]  /*7b720*/  LDL.LU.64 R32, [R1+0x3630] ;  /* 0x0036300001207983 */ /* 0x000f220000300a00 */
[----:B------:R-:W-:Y:S02]  /*7b730*/  STL.64 [R1+0xd60], R28 ;  /* 0x000d601c01007387 */ /* 0x000fe40000100a00 */
[----:B------:R0:W-:Y:S02]  /*7b740*/  STL.64 [R1+0xd68], R30 ;  /* 0x000d681e01007387 */ /* 0x0001e40000100a00 */
[----:B0-----:R-:W4:Y:S01]  /*7b750*/  LDL.LU.64 R30, [R1+0x3628] ;  /* 0x00362800011e7983 */ /* 0x001f220000300a00 */
[----:B------:R-:W2:Y:S02]  /*7b760*/  LDL.LU.64 R22, [R1+0x3620] ;  /* 0x0036200001167983 */ /* 0x000ea40000300a00 */
[----:B------:R-:W2:Y:S02]  /*7b770*/  LDL.LU.64 R20, [R1+0x3618] ;  /* 0x0036180001147983 */ /* 0x000ea40000300a00 */
[----:B------:R-:W-:Y:S01]  /*7b780*/  STL.64 [R1+0xd50], R48 ;  /* 0x000d503001007387 */ /* 0x000fe20000100a00 */
[----:B------:R0:W-:Y:S04]  /*7b790*/  STL.64 [R1+0xd58], R50 ;  /* 0x000d583201007387 */ /* 0x0001e80000100a00 */
[----:B0-----:R-:W3:Y:S01]  /*7b7a0*/  LDL.LU.64 R50, [R1+0x3610] ;  /* 0x0036100001327983 */ /* 0x001ee20000300a00 */
[----:B------:R-:W3:Y:S02]  /*7b7b0*/  LDL.LU.64 R48, [R1+0x3608] ;  /* 0x0036080001307983 */ /* 0x000ee40000300a00 */
[----:B------:R-:W-:-:S02]  /*7b7c0*/  IMAD.MOV.U32 R6, RZ, RZ, R41 ;  /* 0x000000ffff067224 */ /* 0x000fc400078e0029 */
[----:B------:R-:W-:-:S07]  /*7b7d0*/  IMAD.MOV.U32 R7, RZ, RZ, R40 ;  /* 0x000000ffff077224 */ /* 0x000fce00078e0028 */
[C---:B------:R-:W-:Y:S08]  /*7b7e0*/  HMMA.16816.F32 R4, R8.reuse, R6, R56 ;  /* 0x000000060804723c */ /* 0x040ff00000001838 */
[C---:B----4-:R-:W-:Y:S08]  /*7b7f0*/  HMMA.16816.F32 R28, R8.reuse, R30, R32 ;  /* 0x0000001e081c723c */ /* 0x050ff00000001820 */
[----:B--2---:R-:W-:Y:S01]  /*7b800*/  HMMA.16816.F32 R20, R8, R26, R20 ;  /* 0x0000001a0814723c */ /* 0x004fe20000001814 */
[----:B------:R-:W2:Y:S11]  /*7b810*/  LDL.LU.64 R34, [R1+0x3600] ;  /* 0x0036000001227983 */ /* 0x000eb60000300a00 */
[----:B------:R-:W-:Y:S03]  /*7b820*/  @!UPT UIADD3 URZ, URZ, URZ, URZ ;  /* 0x0000003f3f3ff290 */ /* 0x000fe6000fffe03f */
[----:B------:R-:W-:Y:S01]  /*7b830*/  STL.64 [R1+0xd40], R28 ;  /* 0x000d401c01007387 */ /* 0x000fe20000100a00 */
[----:B------:R0:W-:Y:S03]  /*7b840*/  STL.64 [R1+0xd48], R30 ;  /* 0x000d481e01007387 */ /* 0x0001e60000100a00 */
[----:B0-----:R-:W4:Y:S01]  /*7b850*/  LDL.LU.64 R30, [R1+0x35f8] ;  /* 0x0035f800011e7983 */ /* 0x001f220000300a00 */
[----:B------:R-:W2:Y:S03]  /*7b860*/  LDL.LU.64 R28, [R1+0x35f0] ;  /* 0x0035f000011c7983 */ /* 0x000ea60000300a00 */
[----:B------:R0:W-:Y:S02]  /*7b870*/  STL.64 [R1+0xb70], R20 ;  /* 0x000b701401007387 */ /* 0x0001e40000100a00 */
[----:B------:R1:W-:Y:S02]  /*7b880*/  STL.64 [R1+0xb78], R22 ;  /* 0x000b781601007387 */ /* 0x0003e40000100a00 */
[----:B0-----:R-:W-:Y:S01]  /*7b890*/  IMAD.MOV.U32 R21, RZ, RZ, R26 ;  /* 0x000000ffff157224 */ /* 0x001fe200078e001a */
[----:B-1----:R-:W2:Y:S01]  /*7b8a0*/  LDL.LU.64 R22, [R1+0x35e8] ;  /* 0x0035e80001167983 */ /* 0x002ea20000300a00 */
[----:B------:R-:W-:-:S02]  /*7b8b0*/  IMAD.MOV.U32 R20, RZ, RZ, R27 ;  /* 0x000000ffff147224 */ /* 0x000fc400078e001b */
[----:B------:R-:W2:Y:S02]  /*7b8c0*/  LDL.LU.64 R26, [R1+0x35e0] ;  /* 0x0035e000011a7983 */ /* 0x000ea40000300a00 */
[----:B------:R-:W2:Y:S01]  /*7b8d0*/  LDL.LU.64 R24, [R1+0x35d8] ;  /* 0x0035d80001187983 */ /* 0x000ea20000300a00 */
[----:B------:R-:W3:Y:S01]  /*7b8e0*/  LDL.LU.64 R58, [R1+0x35d0] ;  /* 0x0035d000013a7983 */ /* 0x000ee20000300a00 */
[----:B------:R-:W4:Y:S02]  /*7b8f0*/  LDL.LU.64 R56, [R1+0x35c8] ;  /* 0x0035c80001387983 */ /* 0x000f240000300a00 */
[----:B------:R-:W-:Y:S02]  /*7b900*/  STL.64 [R1+0xb10], R4 ;  /* 0x000b100401007387 */ /* 0x000fe40000100a00 */
[----:B------:R-:W-:Y:S02]  /*7b910*/  STL.64 [R1+0xb18], R6 ;  /* 0x000b180601007387 */ /* 0x000fe40000100a00 */
[----:B--2---:R-:W0:Y:S01]  /*7b920*/  LDSM.16.MT88.4 R4, [R24+0x7080] ;  /* 0x007080001804783b */ /* 0x004e220000004200 */
[C---:B---3--:R-:W-:Y:S03]  /*7b930*/  HMMA.16816.F32 R12, R8.reuse, R58, R12 ;  /* 0x0000003a080c723c */ /* 0x048fe6000000180c */
[----:B0-----:R-:W-:Y:S01]  /*7b940*/  STL.64 [R1+0x3510], R6 ;  /* 0x0035100601007387 */ /* 0x001fe20000100a00 */
[----:B------:R0:W-:Y:S03]  /*7b950*/  STL.64 [R1+0x3508], R4 ;  /* 0x0035080401007387 */ /* 0x0001e60000100a00 */
[----:B0-----:R-:W2:Y:S01]  /*7b960*/  LDL.LU R4, [R1+0x6b0] ;  /* 0x0006b00001047983 */ /* 0x001ea20000300800 */
[----:B------:R-:W2:Y:S02]  /*7b970*/  LDL.LU R5, [R1+0x6b4] ;  /* 0x0006b40001057983 */ /* 0x000ea40000300800 */
[----:B------:R-:W2:Y:S02]  /*7b980*/  LDL.LU R6, [R1+0x6b8] ;  /* 0x0006b80001067983 */ /* 0x000ea40000300800 */
[----:B------:R-:W2:Y:S11]  /*7b990*/  LDL.LU R7, [R1+0x6bc] ;  /* 0x0006bc0001077983 */ /* 0x000eb60000300800 */
[----:B------:R-:W-:Y:S01]  /*7b9a0*/  STL.64 [R1+0xb30], R12 ;  /* 0x000b300c01007387 */ /* 0x000fe20000100a00 */
[----:B------:R0:W-:Y:S03]  /*7b9b0*/  STL.64 [R1+0xb38], R14 ;  /* 0x000b380e01007387 */ /* 0x0001e60000100a00 */
[----:B0-----:R-:W2:Y:S01]  /*7b9c0*/  LDL.LU.64 R14, [R1+0x35c0] ;  /* 0x0035c000010e7983 */ /* 0x001ea20000300a00 */
[----:B------:R-:W3:Y:S02]  /*7b9d0*/  LDL.LU.64 R12, [R1+0x35b8] ;  /* 0x0035b800010c7983 */ /* 0x000ee40000300a00 */
[----:B------:R-:W-:Y:S02]  /*7b9e0*/  STL.64 [R1+0x3560], R58 ;  /* 0x0035603a01007387 */ /* 0x000fe40000100a00 */
[----:B----4-:R-:W-:Y:S01]  /*7b9f0*/  STL.64 [R1+0x3558], R56 ;  /* 0x0035583801007387 */ /* 0x010fe20000100a00 */
[C---:B--2---:R-:W-:Y:S01]  /*7ba00*/  HMMA.16816.F32 R4, R8.reuse, R14, R4 ;  /* 0x0000000e0804723c */ /* 0x044fe20000001804 */
[----:B------:R-:W-:Y:S01]  /*7ba10*/  STL.64 [R1+0x3550], R14 ;  /* 0x0035500e01007387 */ /* 0x000fe20000100a00 */
[----:B---3--:R-:W-:Y:S11]  /*7ba20*/  STL.64 [R1+0x3548], R12 ;  /* 0x0035480c01007387 */ /* 0x008ff60000100a00 */
[----:B------:R-:W-:Y:S10]  /*7ba30*/  @!UPT UIADD3 URZ, URZ, URZ, URZ ;  /* 0x0000003f3f3ff290 */ /* 0x000ff4000fffe03f */
[----:B------:R-:W-:Y:S01]  /*7ba40*/  STL.64 [R1+0xb20], R4 ;  /* 0x000b200401007387 */ /* 0x000fe20000100a00 */
[----:B------:R0:W-:Y:S02]  /*7ba50*/  STL.64 [R1+0xb28], R6 ;  /* 0x000b280601007387 */ /* 0x0001e40000100a00 */
[C---:B0-----:R-:W-:Y:S01]  /*7ba60*/  HMMA.16816.F32 R4, R8.reuse, R18, R52 ;  /* 0x000000120804723c */ /* 0x041fe20000001834 */
[----:B------:R-:W-:Y:S07]  /*7ba70*/  STL.64 [R1+0x3570], R18 ;  /* 0x0035701201007387 */ /* 0x000fee0000100a00 */
[C---:B------:R-:W-:Y:S01]  /*7ba80*/  HMMA.16816.F32 R12, R8.reuse, R22, R44 ;  /* 0x00000016080c723c */ /* 0x040fe2000000182c */
[----:B------:R-:W-:Y:S11]  /*7ba90*/  STL.64 [R1+0x3568], R16 ;  /* 0x0035681001007387 */ /* 0x000ff60000100a00 */
[----:B------:R-:W-:Y:S03]  /*7baa0*/  @!UPT UIADD3 URZ, URZ, URZ, URZ ;  /* 0x0000003f3f3ff290 */ /* 0x000fe6000fffe03f */
[----:B------:R-:W-:Y:S01]  /*7bab0*/  STL.64 [R1+0x6c0], R4 ;  /* 0x0006c00401007387 */ /* 0x000fe20000100a00 */
[----:B------:R0:W-:Y:S02]  /*7bac0*/  STL.64 [R1+0x6c8], R6 ;  /* 0x0006c80601007387 */ /* 0x0001e40000100a00 */
[C---:B0-----:R-:W-:Y:S01]  /*7bad0*/  HMMA.16816.F32 R4, R8.reuse, R26, R36 ;  /* 0x0000001a0804723c */ /* 0x041fe20000001824 */
[----:B------:R-:W-:Y:S04]  /*7bae0*/  STL.64 [R1+0x3578], R22 ;  /* 0x0035781601007387 */ /* 0x000fe80000100a00 */
[----:B------:R-:W-:Y:S02]  /*7baf0*/  STL.64 [R1+0x6b0], R12 ;  /* 0x0006b00c01007387 */ /* 0x000fe40000100a00 */
[----:B------:R-:W-:Y:S02]  /*7bb00*/  STL.64 [R1+0x6b8], R14 ;  /* 0x0006b80e01007387 */ /* 0x000fe40000100a00 */
[----:B------:R-:W-:Y:S01]  /*7bb10*/  STL.64 [R1+0x3588], R26 ;  /* 0x0035881a01007387 */ /* 0x000fe20000100a00 */
[----:B------:R-:W-:Y:S11]  /*7bb20*/  STL [R1+0x3580], R25 ;  /* 0x0035801901007387 */ /* 0x000ff60000100800 */
[----:B------:R-:W-:Y:S02]  /*7bb30*/  @!UPT UIADD3 URZ, URZ, URZ, URZ ;  /* 0x0000003f3f3ff290 */ /* 0x000fe4000fffe03f */
[----:B------:R-:W-:Y:S01]  /*7bb40*/  STL.64 [R1+0x6a0], R4 ;  /* 0x0006a00401007387 */ /* 0x000fe20000100a00 */
[----:B------:R0:W-:Y:S02]  /*7bb50*/  STL.64 [R1+0x6a8], R6 ;  /* 0x0006a80601007387 */ /* 0x0001e40000100a00 */
[----:B0-----:R-:W-:Y:S11]  /*7bb60*/  HMMA.16816.F32 R4, R8, R30, R48 ;  /* 0x0000001e0804723c */ /* 0x001ff60000001830 */
        /* <DEDUP_REMOVED lines=16> */
[----:B------:R-:W3:Y:S02]  /*7bc70*/  LDL.LU R44, [R1+0x640] ;  /* 0x00064000012c7983 */ /* 0x000ee40000300800 */
[----:B------:R-:W3:Y:S01]  /*7bc80*/  LDL.LU R45, [R1+0x644] ;  /* 0x00064400012d7983 */ /* 0x000ee20000300800 */
[----:B------:R-:W3:Y:S01]  /*7bc90*/  LDL.LU R46, [R1+0x648] ;  /* 0x00064800012e7983 */ /* 0x000ee20000300800 */
[----:B------:R-:W-:-:S02]  /*7bca0*/  IMAD.MOV.U32 R15, RZ, RZ, R20 ;  /* 0x000000ffff0f7224 */ /* 0x000fc400078e0014 */
[----:B------:R-:W3:Y:S02]  /*7bcb0*/  LDL.LU R47, [R1+0x64c] ;  /* 0x00064c00012f7983 */ /* 0x000ee40000300800 */
        /* <DEDUP_REMOVED lines=9> */
[----:B------:R-:W3:Y:S04]  /*7bd50*/  LDL.64 R18, [R1+0x48] ;  /* 0x0000480001127983 */ /* 0x000ee80000100a00 */
[----:B0-----:R-:W3:Y:S01]  /*7bd60*/  LDL.64 R6, [R1+0x8] ;  /* 0x0000080001067983 */ /* 0x001ee20000100a00 */
[----:B------:R-:W-:Y:S02]  /*7bd70*/  STL.64 [R1+0x3520], R30 ;  /* 0x0035201e01007387 */ /* 0x000fe40000100a00 */
[----:B------:R0:W-:Y:S02]  /*7bd80*/  STL.64 [R1+0x3518], R28 ;  /* 0x0035181c01007387 */ /* 0x0001e40000100a00 */
        /* <DEDUP_REMOVED lines=8> */
[C---:B--2---:R-:W-:Y:S11]  /*7be10*/  HMMA.16816.F32 R36, R8.reuse, R34, R36 ;  /* 0x000000220824723c */ /* 0x044ff60000001824 */
[----:B------:R-:W-:Y:S11]  /*7be20*/  @!UPT UIADD3 URZ, URZ, URZ, URZ ;  /* 0x0000003f3f3ff290 */ /* 0x000ff6000fffe03f */
[----:B------:R-:W-:Y:S01]  /*7be30*/  @!UPT UIADD3 URZ, URZ, URZ, URZ ;  /* 0x0000003f3f3ff290 */ /* 0x000fe2000fffe03f */
[----:B------:R-:W-:Y:S01]  /*7be40*/  STL.64 [R1+0x520], R36 ;  /* 0x0005202401007387 */ /* 0x000fe20000100a00 */
[----:B------:R-:W-:Y:S02]  /*7be50*/  IMAD.MOV.U32 R40, RZ, RZ, R38 ;  /* 0x000000ffff287224 */ /* 0x000fe400078e0026 */
[----:B------:R0:W-:Y:S02]  /*7be60*/  STL.64 [R1+0x528], R38 ;  /* 0x0005282601007387 */ /* 0x0001e40000100a00 */
[----:B0-----:R-:W2:Y:S01]  /*7be70*/  LDL.LU.64 R38, [R1+0x35b0] ;  /* 0x0035b00001267983 */ /* 0x001ea20000300a00 */
[C---:B---3--:R-:W-:Y:S01]  /*7be80*/  HMMA.16816.F32 R44, R8.reuse, R42, R44 ;  /* 0x0000002a082c723c */ /* 0x048fe2000000182c */
[----:B------:R-:W-:Y:S02]  /*7be90*/  STL [R1+0x317c], R36 ;  /* 0x00317c2401007387 */ /* 0x000fe40000100800 */
[----:B------:R-:W-:Y:S05]  /*7bea0*/  STL [R1+0x3178], R40 ;  /* 0x0031782801007387 */ /* 0x000fea0000100800 */
[C---:B--2---:R-:W-:Y:S11]  /*7beb0*/  HMMA.16816.F32 R52, R8.reuse, R38, R52 ;  /* 0x000000260834723c */ /* 0x044ff60000001834 */
[----:B------:R-:W-:Y:S11]  /*7bec0*/  @!UPT UIADD3 URZ, URZ, URZ, URZ ;  /* 0x0000003f3f3ff290 */ /* 0x000ff6000fffe03f */
[----:B------:R-:W-:Y:S02]  /*7bed0*/  @!UPT UIADD3 URZ, URZ, URZ, URZ ;  /* 0x0000003f3f3ff290 */ /* 0x000fe4000fffe03f */
[----:B------:R-:W-:Y:S02]  /*7bee0*/  IMAD.MOV.U32 R37, RZ, RZ, R52 ;  /* 0x000000ffff257224 */ /* 0x000fe400078e0034 */
[----:B------:R-:W-:Y:S01]  /*7bef0*/  IMAD.MOV.U32 R41, RZ, RZ, R54 ;  /* 0x000000ffff297224 */ /* 0x000fe200078e0036 */
[----:B------:R-:W-:Y:S01]  /*7bf00*/  STL.64 [R1+0x510], R52 ;  /* 0x0005103401007387 */ /* 0x000fe20000100a00 */
[----:B------:R0:W-:Y:S03]  /*7bf10*/  STL.64 [R1+0x518], R54 ;  /* 0x0005183601007387 */ /* 0x0001e60000100a00 */
[----:B0-----:R-:W2:Y:S01]  /*7bf20*/  LDL.LU.64 R54, [R1+0x35a8] ;  /* 0x0035a80001367983 */ /* 0x001ea20000300a00 */
[----:B------:R-:W-:Y:S02]  /*7bf30*/  STL [R1+0x3184], R37 ;  /* 0x0031842501007387 */ /* 0x000fe40000100800 */
[----:B------:R-:W-:Y:S02]  /*7bf40*/  STL [R1+0x3180], R41 ;  /* 0x0031802901007387 */ /* 0x000fe40000100800 */
[----:B------:R-:W-:Y:S01]  /*7bf50*/  STL.64 [R1+0x500], R44 ;  /* 0x0005002c01007387 */ /* 0x000fe20000100a00 */
[----:B------:R0:W-:Y:S04]  /*7bf60*/  STL.64 [R1+0x508], R46 ;  /* 0x0005082e01007387 */ /* 0x0001e80000100a00 */
[----:B0-----:R-:W4:Y:S02]  /*7bf70*/  LDL.LU.64 R46, [R1+0x35a0] ;  /* 0x0035a000012e7983 */ /* 0x001f240000300a00 */
[----:B----4-:R-:W-:Y:S02]  /*7bf80*/  HMMA.16816.F32 R8, R8, R46, R48 ;  /* 0x0000002e0808723c */ /* 0x010fe40000001830 */
[----:B------:R-:W2:Y:S01]  /*7bf90*/  LDL.LU.64 R50, [R1+0x3598] ;  /* 0x0035980001327983 */ /* 0x000ea20000300a00 */
[----:B------:R-:W2:Y:S11]  /*7bfa0*/  LDL.LU.64 R48, [R1+0x3590] ;  /* 0x0035900001307983 */ /* 0x000eb60000300a00 */
[----:B------:R-:W-:Y:S09]  /*7bfb0*/  @!UPT UIADD3 URZ, URZ, URZ, URZ ;  /* 0x0000003f3f3ff290 */ /* 0x000ff2000fffe03f */
[----:B------:R0:W-:Y:S01]  /*7bfc0*/  STL.64 [R1+0x4f0], R8 ;  /* 0x0004f00801007387 */ /* 0x0001e20000100a00 */
[----:B------:R1:W-:Y:S03]  /*7bfd0*/  STL.64 [R1+0x4f8], R10 ;  /* 0x0004f80a01007387 */ /* 0x0003e60000100a00 */
[----:B0-----:R-:W3:Y:S01]  /*7bfe0*/  LDL.LU R8, [R1+0x460] ;  /* 0x0004600001087983 */ /* 0x001ee20000300800 */
[----:B------:R-:W3:Y:S02]  /*7bff0*/  LDL.LU R9, [R1+0x464] ;  /* 0x0004640001097983 */ /* 0x000ee40000300800 */
[----:B-1----:R-:W3:Y:S02]  /*7c000*/  LDL.LU R10, [R1+0x468] ;  /* 0x00046800010a7983 */ /* 0x002ee40000300800 */
[----:B------:R-:W3:Y:S01]  /*7c010*/  LDL.LU R11, [R1+0x46c] ;  /* 0x00046c00010b7983 */ /* 0x000ee20000300800 */
[----:B------:R0:W-:Y:S04]  /*7c020*/  STL.64 [R1+0x3528], R46 ;  /* 0x0035282e01007387 */ /* 0x0001e80000100a00 */
[----:B0-----:R-:W4:Y:S01]  /*7c030*/  LDL.64 R46, [R1+0x28] ;  /* 0x00002800012e7983 */ /* 0x001f220000100a00 */
[C---:B--2---:R-:W-:Y:S08]  /*7c040*/  HMMA.16816.F32 R24, R48.reuse, R54, R24 ;  /* 0x000000363018723c */ /* 0x044ff00000001818 */
[----:B------:R-:W-:Y:S11]  /*7c050*/  HMMA.16816.F32 R20, R48, R18, R20 ;  /* 0x000000123014723c */ /* 0x000ff60000001814 */
[----:B------:R-:W-:Y:S04]  /*7c060*/  @!UPT UIADD3 URZ, URZ, URZ, URZ ;  /* 0x0000003f3f3ff290 */ /* 0x000fe8000fffe03f */
[----:B------:R-:W-:Y:S01]  /*7c070*/  STL.64 [R1+0xe30], R24 ;  /* 0x000e301801007387 */ /* 0x000fe20000100a00 */
[----:B------:R0:W-:Y:S03]  /*7c080*/  STL.64 [R1+0xe38], R26 ;  /* 0x000e381a01007387 */ /* 0x0001e60000100a00 */
[----:B0-----:R-:W2:Y:S01]  /*7c090*/  LDL.LU.64 R26, [R1+0x3588] ;  /* 0x00358800011a7983 */ /* 0x001ea20000300a00 */
[----:B------:R-:W2:Y:S02]  /*7c0a0*/  LDL.LU R25, [R1+0x3580] ;  /* 0x0035800001197983 */ /* 0x000ea40000300800 */
[----:B------:R0:W-:Y:S02]  /*7c0b0*/  STL.64 [R1+0x3530], R54 ;  /* 0x0035303601007387 */ /* 0x0001e40000100a00 */
[----:B------:R-:W4:Y:S01]  /*7c0c0*/  LDL.LU R52, [R1+0x470] ;  /* 0x0004700001347983 */ /* 0x000f220000300800 */
[----:B------:R-:W4:Y:S04]  /*7c0d0*/  LDL.LU R53, [R1+0x474] ;  /* 0x0004740001357983 */ /* 0x000f280000300800 */
[----:B0-----:R-:W4:Y:S01]  /*7c0e0*/  LDL.LU R54, [R1+0x478] ;  /* 0x0004780001367983 */ /* 0x001f220000300800 */
[----:B------:R-:W4:Y:S02]  /*7c0f0*/  LDL.LU R55, [R1+0x47c] ;  /* 0x00047c0001377983 */ /* 0x000f240000300800 */
[----:B------:R-:W-:Y:S02]  /*7c100*/  STL.64 [R1+0xe20], R20 ;  /* 0x000e201401007387 */ /* 0x000fe40000100a00 */
[----:B------:R0:W-:Y:S02]  /*7c110*/  STL.64 [R1+0xe28], R22 ;  /* 0x000e281601007387 */ /* 0x0001e40000100a00 */
[----:B0-----:R-:W2:Y:S01]  /*7c120*/  LDL.LU.64 R22, [R1+0x3578] ;  /* 0x0035780001167983 */ /* 0x001ea20000300a00 */
[----:B------:R-:W-:-:S02]  /*7c130*/  IMAD.MOV.U32 R21, RZ, RZ, R18 ;  /* 0x000000ffff157224 */ /* 0x000fc400078e0012 */
[----:B------:R-:W-:Y:S02]  /*7c140*/  IMAD.MOV.U32 R20, RZ, RZ, R19 ;  /* 0x000000ffff147224 */ /* 0x000fe400078e0013 */
[----:B------:R-:W3:Y:S01]  /*7c150*/  LDL.LU.64 R18, [R1+0x3570] ;  /* 0x0035700001127983 */ /* 0x000ee20000300a00 */
[----:B------:R-:W3:Y:S03]  /*7c160*/  LDL.LU.64 R16, [R1+0x3568] ;  /* 0x0035680001107983 */ /* 0x000ee60000300a00 */
[----:B--2---:R0:W-:Y:S01]  /*7c170*/  STL.64 [R1+0x3540], R22 ;  /* 0x0035401601007387 */ /* 0x0041e20000100a00 */
[----:B------:R4:W-:Y:S03]  /*7c180*/  STL.64 [R1+0x3538], R20 ;  /* 0x0035381401007387 */ /* 0x0009e60000100a00 */
[----:B0-----:R-:W2:Y:S01]  /*7c190*/  LDL.64 R22, [R1+0x38] ;  /* 0x0000380001167983 */ /* 0x001ea20000100a00 */
[C---:B---3--:R-:W-:Y:S08]  /*7c1a0*/  HMMA.16816.F32 R8, R48.reuse, R14, R8 ;  /* 0x0000000e3008723c */ /* 0x048ff00000001808 */
[----:B--2---:R-:W-:Y:S01]  /*7c1b0*/  HMMA.16816.F32 R56, R48, R22, R56 ;  /* 0x000000163038723c */ /* 0x004fe20000001838 */
[----:B------:R-:W-:-:S02]  /*7c1c0*/  IMAD.MOV.U32 R36, RZ, RZ, R22 ;  /* 0x000000ffff247224 */ /* 0x000fc400078e0016 */
[----:B------:R-:W-:-:S05]  /*7c1d0*/  IMAD.MOV.U32 R24, RZ, RZ, R23 ;  /* 0x000000ffff187224 */ /* 0x000fca00078e0017 */
[C---:B----4-:R-:W-:Y:S11]  /*7c1e0*/  HMMA.16816.F32 R20, R48.reuse, R46, R52 ;  /* 0x0000002e3014723c */ /* 0x050ff60000001834 */
[----:B------:R-:W-:Y:S04]  /*7c1f0*/  @!UPT UIADD3 URZ, URZ, URZ, URZ ;  /* 0x0000003f3f3ff290 */ /* 0x000fe8000fffe03f */
[----:B------:R-:W-:Y:S01]  /*7c200*/  STL.64 [R1+0xe10], R56 ;  /* 0x000e103801007387 */ /* 0x000fe20000100a00 */
[----:B------:R0:W-:Y:S03]  /*7c210*/  STL.64 [R1+0xe18], R58 ;  /* 0x000e183a01007387 */ /* 0x0001e60000100a00 */
[----:B0-----:R-:W2:Y:S01]  /*7c220*/  LDL.LU.64 R58, [R1+0x3560] ;  /* 0x00356000013a7983 */ /* 0x001ea20000300a00 */
[----:B------:R-:W3:Y:S03]  /*7c230*/  LDL.LU.64 R56, [R1+0x3558] ;  /* 0x0035580001387983 */ /* 0x000ee60000300a00 */
[----:B------:R-:W-:Y:S02]  /*7c240*/  STL.64 [R1+0xe00], R20 ;  /* 0x000e001401007387 */ /* 0x000fe40000100a00 */
[----:B------:R-:W-:Y:S01]  /*7c250*/  STL.64 [R1+0xe08], R22 ;  /* 0x000e081601007387 */ /* 0x000fe20000100a00 */
[----:B------:R-:W2:Y:S01]  /*7c260*/  LDL.LU R12, [R1+0x7d0] ;  /* 0x0007d000010c7983 */ /* 0x000ea20000300800 */
[----:B------:R-:W-:Y:S02]  /*7c270*/  STL.64 [R1+0xc50], R8 ;  /* 0x000c500801007387 */ /* 0x000fe40000100a00 */
[----:B------:R0:W-:Y:S02]  /*7c280*/  STL.64 [R1+0xc58], R10 ;  /* 0x000c580a01007387 */ /* 0x0001e40000100a00 */
[----:B------:R-:W2:Y:S01]  /*7c290*/  LDL.LU R13, [R1+0x7d4] ;  /* 0x0007d400010d7983 */ /* 0x000ea20000300800 */
[----:B------:R-:W2:Y:S01]  /*7c2a0*/  LDL.LU R14, [R1+0x7d8] ;  /* 0x0007d800010e7983 */ /* 0x000ea20000300800 */
[----:B------:R-:W2:Y:S01]  /*7c2b0*/  LDL.LU R15, [R1+0x7dc] ;  /* 0x0007dc00010f7983 */ /* 0x000ea20000300800 */
[----:B0-----:R-:W-:Y:S11]  /*7c2c0*/  HMMA.16816.F32 R8, R48, R6, R28 ;  /* 0x000000063008723c */ /* 0x001ff6000000181c */
[----:B------:R-:W-:Y:S11]  /*7c2d0*/  @!UPT UIADD3 URZ, URZ, URZ, URZ ;  /* 0x0000003f3f3ff290 */ /* 0x000ff6000fffe03f */
[----:B------:R-:W-:Y:S01]  /*7c2e0*/  @!UPT UIADD3 URZ, URZ, URZ, URZ ;  /* 0x0000003f3f3ff290 */ /* 0x000fe2000fffe03f */
[----:B------:R-:W-:Y:S01]  /*7c2f0*/  STL.64 [R1+0xc10], R8 ;  /* 0x000c100801007387 */ /* 0x000fe20000100a00 */
[----:B------:R-:W-:Y:S02]  /*7c300*/  STL.64 [R1+0xc18], R10 ;  /* 0x000c180a01007387 */ /* 0x000fe40000100a00 */
[----:B------:R-:W0:Y:S04]  /*7c310*/  LDSM.16.MT88.4 R8, [R16+0x7000] ;  /* 0x007000001008783b */ /* 0x000e280000004200 */
[----:B------:R-:W4:Y:S01]  /*7c320*/  LDL.LU R20, [R1+0x7c0] ;  /* 0x0007c00001147983 */ /* 0x000f220000300800 */
[----:B------:R-:W4:Y:S01]  /*7c330*/  LDL.LU R21, [R1+0x7c4] ;  /* 0x0007c40001157983 */ /* 0x000f220000300800 */
[----:B------:R-:W4:Y:S02]  /*7c340*/  LDL.LU R22, [R1+0x7c8] ;  /* 0x0007c80001167983 */ /* 0x000f240000300800 */
[----:B------:R-:W4:Y:S02]  /*7c350*/  LDL.LU R23, [R1+0x7cc] ;  /* 0x0007cc0001177983 */ /* 0x000f240000300800 */
        /* <DEDUP_REMOVED lines=8> */
[----:B------:R-:W4:Y:S02]  /*7c3e0*/  LDL.LU R44, [R1+0x7a0] ;  /* 0x0007a000012c7983 */ /* 0x000f240000300800 */
[----:B------:R-:W-:Y:S01]  /*7c3f0*/  IMAD.MOV.U32 R40, RZ, RZ, R46 ;  /* 0x000000ffff287224 */ /* 0x000fe200078e002e */
[----:B------:R-:W4:Y:S01]  /*7c400*/  LDL.LU R45, [R1+0x7a4] ;  /* 0x0007a400012d7983 */ /* 0x000f220000300800 */
[----:B------:R-:W-:-:S02]  /*7c410*/  IMAD.MOV.U32 R37, RZ, RZ, R47 ;  /* 0x000000ffff257224 */ /* 0x000fc400078e002f */
[----:B------:R-:W4:Y:S02]  /*7c420*/  LDL.LU R46, [R1+0x7a8] ;  /* 0x0007a800012e7983 */ /* 0x000f240000300800 */
[----:B------:R-:W4:Y:S01]  /*7c430*/  LDL.LU R47, [R1+0x7ac] ;  /* 0x0007ac00012f7983 */ /* 0x000f220000300800 */
[----:B------:R-:W4:Y:S01]  /*7c440*/  LDL.LU R4, [R1+0x780] ;  /* 0x0007800001047983 */ /* 0x000f220000300800 */
[----:B------:R-:W-:Y:S02]  /*7c450*/  IMAD.MOV.U32 R33, RZ, RZ, R6 ;  /* 0x000000ffff217224 */ /* 0x000fe400078e0006 */
[----:B------:R-:W4:Y:S02]  /*7c460*/  LDL.LU R5, [R1+0x784] ;  /* 0x0007840001057983 */ /* 0x000f240000300800 */
[----:B------:R-:W-:Y:S01]  /*7c470*/  IMAD.MOV.U32 R32, RZ, RZ, R7 ;  /* 0x000000ffff207224 */ /* 0x000fe200078e0007 */
[----:B------:R-:W4:Y:S01]  /*7c480*/  LDL.LU R6, [R1+0x788] ;  /* 0x0007880001067983 */ /* 0x000f220000300800 */
[----:B------:R-:W4:Y:S03]  /*7c490*/  LDL.LU R7, [R1+0x78c] ;  /* 0x00078c0001077983 */ /* 0x000f260000300800 */
[----:B0-----:R-:W-:Y:S01]  /*7c4a0*/  STL.64 [R1+0x3458], R10 ;  /* 0x0034580a01007387 */ /* 0x001fe20000100a00 */
        /* <DEDUP_REMOVED lines=13> */
[----:B---3--:R0:W-:Y:S02]  /*7c580*/  STL.64 [R1+0x34a8], R56 ;  /* 0x0034a83801007387 */ /* 0x0081e40000100a00 */
        /* <DEDUP_REMOVED lines=10> */
[C---:B------:R-:W-:Y:S08]  /*7c630*/  HMMA.16816.F32 R52, R48.reuse, R18, R52 ;  /* 0x000000123034723c */ /* 0x040ff00000001834 */
[C---:B------:R-:W-:Y:S01]  /*7c640*/  HMMA.16816.F32 R28, R48.reuse, R26, R28 ;  /* 0x0000001a301c723c */ /* 0x040fe2000000181c */
[----:B------:R-:W3:Y:S01]  /*7c650*/  LDL.LU.64 R20, [R1+0x3538] ;  /* 0x0035380001147983 */ /* 0x000ee20000300a00 */
[----:B------:R-:W-:Y:S01]  /*7c660*/  STL.64 [R1+0x34a0], R14 ;  /* 0x0034a00e01007387 */ /* 0x000fe20000100a00 */
[----:B--2---:R0:W-:Y:S03]  /*7c670*/  STL.64 [R1+0x3498], R12 ;  /* 0x0034980c01007387 */ /* 0x0041e60000100a00 */
[----:B0-----:R-:W2:Y:S01]  /*7c680*/  LDL.LU R12, [R1+0x760] ;  /* 0x00076000010c7983 */ /* 0x001ea20000300800 */
[----:B------:R-:W2:Y:S02]  /*7c690*/  LDL.LU R13, [R1+0x764] ;  /* 0x00076400010d7983 */ /* 0x000ea40000300800 */
[----:B------:R-:W2:Y:S02]  /*7c6a0*/  LDL.LU R14, [R1+0x768] ;  /* 0x00076800010e7983 */ /* 0x000ea40000300800 */
[----:B------:R-:W2:Y:S04]  /*7c6b0*/  LDL.LU R15, [R1+0x76c] ;  /* 0x00076c00010f7983 */ /* 0x000ea80000300800 */
[----:B------:R-:W-:Y:S01]  /*7c6c0*/  STL.64 [R1+0xa40], R52 ;  /* 0x000a403401007387 */ /* 0x000fe20000100a00 */
[----:B------:R0:W-:Y:S03]  /*7c6d0*/  STL.64 [R1+0xa48], R54 ;  /* 0x000a483601007387 */ /* 0x0001e60000100a00 */
[----:B0-----:R-:W2:Y:S01]  /*7c6e0*/  LDL.LU.64 R54, [R1+0x3530] ;  /* 0x0035300001367983 */ /* 0x001ea20000300a00 */
        /* <DEDUP_REMOVED lines=12> */
[----:B------:R-:W-:Y:S02]  /*7c7b0*/  STL.64 [R1+0xa20], R28 ;  /* 0x000a201c01007387 */ /* 0x000fe40000100a00 */
[----:B------:R0:W-:Y:S02]  /*7c7c0*/  STL.64 [R1+0xa28], R30 ;  /* 0x000a281e01007387 */ /* 0x0001e40000100a00 */
[----:B0-----:R-:W2:Y:S01]  /*7c7d0*/  LDL.LU.64 R30, [R1+0x3520] ;  /* 0x00352000011e7983 */ /* 0x001ea20000300a00 */
[----:B------:R-:W3:Y:S02]  /*7c7e0*/  LDL.LU.64 R28, [R1+0x3518] ;  /* 0x00351800011c7983 */ /* 0x000ee40000300a00 */
[----:B------:R-:W-:Y:S02]  /*7c7f0*/  STL.64 [R1+0x3470], R26 ;  /* 0x0034701a01007387 */ /* 0x000fe40000100a00 */
[----:B------:R-:W-:Y:S01]  /*7c800*/  STL [R1+0x3468], R25 ;  /* 0x0034681901007387 */ /* 0x000fe20000100800 */
[C---:B--2---:R-:W-:Y:S08]  /*7c810*/  HMMA.16816.F32 R4, R48.reuse, R30, R4 ;  /* 0x0000001e3004723c */ /* 0x044ff00000001804 */
[C---:B----4-:R-:W-:Y:S11]  /*7c820*/  HMMA.16816.F32 R8, R48.reuse, R46, R8 ;  /* 0x0000002e3008723c */ /* 0x050ff60000001808 */
[----:B------:R-:W-:Y:S04]  /*7c830*/  @!UPT UIADD3 URZ, URZ, URZ, URZ ;  /* 0x0000003f3f3ff290 */ /* 0x000fe8000fffe03f */
[----:B------:R-:W-:Y:S01]  /*7c840*/  STL.64 [R1+0xa10], R4 ;  /* 0x000a100401007387 */ /* 0x000fe20000100a00 */
[----:B------:R0:W-:Y:S03]  /*7c850*/  STL.64 [R1+0xa18], R6 ;  /* 0x000a180601007387 */ /* 0x0001e60000100a00 */
[----:B0-----:R-:W2:Y:S01]  /*7c860*/  LDL.LU.64 R6, [R1+0x3510] ;  /* 0x0035100001067983 */ /* 0x001ea20000300a00 */
[----:B------:R-:W2:Y:S02]  /*7c870*/  LDL.LU.64 R4, [R1+0x3508] ;  /* 0x0035080001047983 */ /* 0x000ea40000300a00 */
[----:B------:R-:W-:Y:S02]  /*7c880*/  STL.64 [R1+0x3480], R30 ;  /* 0x0034801e01007387 */ /* 0x000fe40000100a00 */
[----:B---3--:R0:W-:Y:S02]  /*7c890*/  STL.64 [R1+0x3478], R28 ;  /* 0x0034781c01007387 */ /* 0x0081e40000100a00 */
[C---:B0-----:R-:W-:Y:S08]  /*7c8a0*/  HMMA.16816.F32 R28, R48.reuse, R34, R16 ;  /* 0x00000022301c723c */ /* 0x041ff00000001810 */
[C---:B------:R-:W-:Y:S08]  /*7c8b0*/  HMMA.16816.F32 R16, R48.reuse, R38, R12 ;  /* 0x000000263010723c */ /* 0x040ff0000000180c */
[----:B------:R-:W-:Y:S01]  /*7c8c0*/  HMMA.16816.F32 R12, R48, R42, R56 ;  /* 0x0000002a300c723c */ /* 0x000fe20000001838 */
[----:B------:R0:W-:Y:S06]  /*7c8d0*/  STL.64 [R1+0x34b8], R34 ;  /* 0x0034b82201007387 */ /* 0x0001ec0000100a00 */
[----:B------:R-:W-:-:S02]  /*7c8e0*/  IMAD.MOV.U32 R58, RZ, RZ, R33 ;  /* 0x000000ffff3a7224 */ /* 0x000fc400078e0021 */
[----:B------:R-:W-:Y:S01]  /*7c8f0*/  IMAD.MOV.U32 R59, RZ, RZ, R32 ;  /* 0x000000ffff3b7224 */ /* 0x000fe200078e0020 */
[----:B------:R-:W-:Y:S01]  /*7c900*/  STL.64 [R1+0x670], R28 ;  /* 0x0006701c01007387 */ /* 0x000fe20000100a00 */
[----:B------:R-:W-:Y:S02]  /*7c910*/  STL.64 [R1+0x678], R30 ;  /* 0x0006781e01007387 */ /* 0x000fe40000100a00 */
[----:B------:R-:W-:Y:S02]  /*7c920*/  STL.64 [R1+0x34c0], R38 ;  /* 0x0034c02601007387 */ /* 0x000fe40000100a00 */
[----:B------:R1:W-:Y:S01]  /*7c930*/  STL.64 [R1+0x660], R16 ;  /* 0x0006601001007387 */ /* 0x0003e20000100a00 */
[----:B------:R3:W-:Y:S01]  /*7c940*/  STL.64 [R1+0x668], R18 ;  /* 0x0006681201007387 */ /* 0x0007e20000100a00 */
[----:B------:R-:W-:Y:S06]  /*7c950*/  STL.64 [R1+0x34c8], R42 ;  /* 0x0034c82a01007387 */ /* 0x000fec0000100a00 */
[----:B------:R-:W-:Y:S02]  /*7c960*/  STL.64 [R1+0x650], R12 ;  /* 0x0006500c01007387 */ /* 0x000fe40000100a00 */
[----:B------:R-:W-:Y:S01]  /*7c970*/  STL.64 [R1+0x658], R14 ;  /* 0x0006580e01007387 */ /* 0x000fe20000100a00 */
[----:B------:R-:W-:Y:S01]  /*7c980*/  STL.64 [R1+0x34d0], R46 ;  /* 0x0034d02e01007387 */ /* 0x000fe20000100a00 */
[----:B------:R4:W-:Y:S02]  /*7c990*/  STL.64 [R1+0x640], R8 ;  /* 0x0006400801007387 */ /* 0x0009e40000100a00 */
[----:B------:R2:W-:Y:S02]  /*7c9a0*/  STL.64 [R1+0x648], R10 ;  /* 0x0006480a01007387 */ /* 0x0005e40000100a00 */
[----:B------:R2:W-:Y:S01]  /*7c9b0*/  STL.64 [R1+0x34d8], R58 ;  /* 0x0034d83a01007387 */ /* 0x0005e20000100a00 */
[----:B------:R-:W2:Y:S01]  /*7c9c0*/  LDL.LU R32, [R1+0x200] ;  /* 0x0002000001207983 */ /* 0x000ea20000300800 */
[----:B------:R-:W2:Y:S02]  /*7c9d0*/  LDL.LU R33, [R1+0x204] ;  /* 0x0002040001217983 */ /* 0x000ea40000300800 */
[----:B0-----:R-:W2:Y:S02]  /*7c9e0*/  LDL.LU R34, [R1+0x208] ;  /* 0x0002080001227983 */ /* 0x001ea40000300800 */
[----:B------:R-:W2:Y:S01]  /*7c9f0*/  LDL.LU R35, [R1+0x20c] ;  /* 0x00020c0001237983 */ /* 0x000ea20000300800 */
[----:B-1----:R-:W4:Y:S01]  /*7ca00*/  LDL.LU R16, [R1+0x250] ;  /* 0x0002500001107983 */ /* 0x002f220000300800 */
[----:B------:R-:W4:Y:S02]  /*7ca10*/  LDL.LU R17, [R1+0x254] ;  /* 0x0002540001117983 */ /* 0x000f240000300800 */
[----:B---3--:R-:W3:Y:S02]  /*7ca20*/  LDL.LU R18, [R1+0x258] ;  /* 0x0002580001127983 */ /* 0x008ee40000300800 */
[----:B------:R-:W3:Y:S01]  /*7ca30*/  LDL.LU R19, [R1+0x25c] ;  /* 0x00025c0001137983 */ /* 0x000ee20000300800 */
[----:B--2---:R-:W-:Y:S01]  /*7ca40*/  STL.64 [R1+0x34e8], R34 ;  /* 0x0034e82201007387 */ /* 0x004fe20000100a00 */
[----:B------:R0:W-:Y:S02]  /*7ca50*/  STL.64 [R1+0x34e0], R32 ;  /* 0x0034e02001007387 */ /* 0x0001e40000100a00 */
[----:B----4-:R-:W2:Y:S02]  /*7ca60*/  LDL.LU R8, [R1+0x210] ;  /* 0x0002100001087983 */ /* 0x010ea40000300800 */
[----:B------:R-:W2:Y:S01]  /*7ca70*/  LDL.LU R9, [R1+0x214] ;  /* 0x0002140001097983 */ /* 0x000ea20000300800 */
[----:B------:R-:W4:Y:S01]  /*7ca80*/  LDL.LU R10, [R1+0x218] ;  /* 0x00021800010a7983 */ /* 0x000f220000300800 */
[----:B------:R-:W4:Y:S02]  /*7ca90*/  LDL.LU R11, [R1+0x21c] ;  /* 0x00021c00010b7983 */ /* 0x000f240000300800 */
[----:B------:R-:W-:-:S02]  /*7caa0*/  IMAD.MOV.U32 R42, RZ, RZ, R40 ;  /* 0x000000ffff2a7224 */ /* 0x000fc400078e0028 */
[----:B------:R-:W-:Y:S02]  /*7cab0*/  IMAD.MOV.U32 R43, RZ, RZ, R37 ;  /* 0x000000ffff2b7224 */ /* 0x000fe400078e0025 */
[----:B------:R-:W-:Y:S02]  /*7cac0*/  IMAD.MOV.U32 R59, RZ, RZ, R24 ;  /* 0x000000ffff3b7224 */ /* 0x000fe400078e0018 */
[----:B---3--:R-:W-:Y:S01]  /*7cad0*/  HMMA.16816.F32 R24, R4, R54, R16 ;  /* 0x000000360418723c */ /* 0x008fe20000001810 */
[----:B----4-:R-:W-:Y:S01]  /*7cae0*/  STL.64 [R1+0x34f8], R10 ;  /* 0x0034f80a01007387 */ /* 0x010fe20000100a00 */
[----:B--2---:R-:W-:Y:S02]  /*7caf0*/  STL.64 [R1+0x34f0], R8 ;  /* 0x0034f00801007387 */ /* 0x004fe40000100a00 */
[----:B------:R1:W-:Y:S02]  /*7cb00*/  STL.64 [R1+0x3500], R42 ;  /* 0x0035002a01007387 */ /* 0x0003e40000100a00 */
[----:B0-----:R-:W2:Y:S01]  /*7cb10*/  LDL.LU R32, [R1+0x230] ;  /* 0x0002300001207983 */ /* 0x001ea20000300800 */
[----:B------:R-:W2:Y:S01]  /*7cb20*/  LDL.LU R33, [R1+0x234] ;  /* 0x0002340001217983 */ /* 0x000ea20000300800 */
[----:B------:R-:W2:Y:S02]  /*7cb30*/  LDL.LU R34, [R1+0x238] ;  /* 0x0002380001227983 */ /* 0x000ea40000300800 */
[----:B------:R-:W2:Y:S02]  /*7cb40*/  LDL.LU R35, [R1+0x23c] ;  /* 0x00023c0001237983 */ /* 0x000ea40000300800 */
[----:B------:R-:W3:Y:S01]  /*7cb50*/  LDL.LU R40, [R1+0x240] ;  /* 0x0002400001287983 */ /* 0x000ee20000300800 */
[----:B------:R-:W3:Y:S04]  /*7cb60*/  LDL.LU R41, [R1+0x244] ;  /* 0x0002440001297983 */ /* 0x000ee80000300800 */
[----:B-1----:R-:W3:Y:S01]  /*7cb70*/  LDL.LU R42, [R1+0x248] ;  /* 0x00024800012a7983 */ /* 0x002ee20000300800 */
[----:B------:R-:W3:Y:S02]  /*7cb80*/  LDL.LU R43, [R1+0x24c] ;  /* 0x00024c00012b7983 */ /* 0x000ee40000300800 */
[----:B------:R-:W4:Y:S02]  /*7cb90*/  LDL.LU R44, [R1+0x220] ;  /* 0x00022000012c7983 */ /* 0x000f240000300800 */
[----:B------:R-:W4:Y:S01]  /*7cba0*/  LDL.LU R45, [R1+0x224] ;  /* 0x00022400012d7983 */ /* 0x000f220000300800 */
[----:B------:R-:W4:Y:S01]  /*7cbb0*/  LDL.LU R46, [R1+0x228] ;  /* 0x00022800012e7983 */ /* 0x000f220000300800 */
[----:B------:R-:W4:Y:S02]  /*7cbc0*/  LDL.LU R47, [R1+0x22c] ;  /* 0x00022c00012f7983 */ /* 0x000f240000300800 */
[----:B------:R-:W-:-:S02]  /*7cbd0*/  IMAD.MOV.U32 R10, RZ, RZ, R21 ;  /* 0x000000ffff0a7224 */ /* 0x000fc400078e0015 */
[----:B------:R-:W-:Y:S01]  /*7cbe0*/  IMAD.MOV.U32 R11, RZ, RZ, R20 ;  /* 0x000000ffff0b7224 */ /* 0x000fe200078e0014 */
[----:B------:R-:W4:Y:S01]  /*7cbf0*/  LDL.64 R38, [R1+0x18] ;  /* 0x0000180001267983 */ /* 0x000f220000100a00 */
[----:B------:R-:W4:Y:S02]  /*7cc00*/  LDL.LU R12, [R1+0x1f0] ;  /* 0x0001f000010c7983 */ /* 0x000f240000300800 */
[----:B------:R-:W4:Y:S02]  /*7cc10*/  LDL.LU R13, [R1+0x1f4] ;  /* 0x0001f400010d7983 */ /* 0x000f240000300800 */
[----:B------:R-:W4:Y:S01]  /*7cc20*/  LDL.LU R14, [R1+0x1f8] ;  /* 0x0001f800010e7983 */ /* 0x000f220000300800 */
[----:B------:R-:W4:Y:S01]  /*7cc30*/  LDL.LU R15, [R1+0x1fc] ;  /* 0x0001fc00010f7983 */ /* 0x000f220000300800 */
[----:B------:R-:W4:Y:S02]  /*7cc40*/  LDL R21, [R1+0x2f68] ;  /* 0x002f680001157983 */ /* 0x000f240000100800 */
[----:B------:R-:W-:-:S02]  /*7cc50*/  IMAD.MOV.U32 R58, RZ, RZ, R36 ;  /* 0x000000ffff3a7224 */ /* 0x000fc400078e0024 */
[----:B------:R-:W4:Y:S01]  /*7cc60*/  LDL.LU R16, [R1+0x1e0] ;  /* 0x0001e00001107983 */ /* 0x000f220000300800 */
[----:B------:R0:W-:Y:S01]  /*7cc70*/  STL.64 [R1+0xd30], R24 ;  /* 0x000d301801007387 */ /* 0x0001e20000100a00 */
[----:B------:R1:W-:Y:S02]  /*7cc80*/  STL.64 [R1+0xd38], R26 ;  /* 0x000d381a01007387 */ /* 0x0003e40000100a00 */
[----:B------:R-:W4:Y:S02]  /*7cc90*/  LDL.LU R17, [R1+0x1e4] ;  /* 0x0001e40001117983 */ /* 0x000f240000300800 */
[----:B------:R-:W4:Y:S01]  /*7cca0*/  LDL.LU R18, [R1+0x1e8] ;  /* 0x0001e80001127983 */ /* 0x000f220000300800 */
[----:B------:R-:W4:Y:S04]  /*7ccb0*/  LDL.LU R19, [R1+0x1ec] ;  /* 0x0001ec0001137983 */ /* 0x000f280000300800 */
[----:B0-----:R-:W4:Y:S01]  /*7ccc0*/  LDL.LU R24, [R1+0x1c0] ;  /* 0x0001c00001187983 */ /* 0x001f220000300800 */
[----:B------:R-:W4:Y:S02]  /*7ccd0*/  LDL.LU R25, [R1+0x1c4] ;  /* 0x0001c40001197983 */ /* 0x000f240000300800 */
[----:B-1----:R-:W4:Y:S02]  /*7cce0*/  LDL.LU R26, [R1+0x1c8] ;  /* 0x0001c800011a7983 */ /* 0x002f240000300800 */
        /* <DEDUP_REMOVED lines=9> */
[----:B------:R0:W-:Y:S01]  /*7cd80*/  STL.64 [R1+0x3460], R54 ;  /* 0x0034603601007387 */ /* 0x0001e20000100a00 */
[----:B------:R-:W4:Y:S02]  /*7cd90*/  LDL.LU R52, [R1+0x190] ;  /* 0x0001900001347983 */ /* 0x000f240000300800 */
[----:B------:R-:W4:Y:S01]  /*7cda0*/  LDL.LU R53, [R1+0x194] ;  /* 0x0001940001357983 */ /* 0x000f220000300800 */
[----:B0-----:R-:W4:Y:S01]  /*7cdb0*/  LDL.LU R54, [R1+0x198] ;  /* 0x0001980001367983 */ /* 0x001f220000300800 */
[----:B------:R-:W4:Y:S01]  /*7cdc0*/  LDL.LU R55, [R1+0x19c] ;  /* 0x00019c0001377983 */ /* 0x000f220000300800 */
[C---:B--2---:R-:W-:Y:S08]  /*7cdd0*/  HMMA.16816.F32 R56, R4.reuse, R58, R32 ;  /* 0x0000003a0438723c */ /* 0x044ff00000001820 */
[C---:B---3--:R-:W-:Y:S01]  /*7cde0*/  HMMA.16816.F32 R8, R4.reuse, R10, R40 ;  /* 0x0000000a0408723c */ /* 0x048fe20000001828 */
[----:B------:R-:W4:Y:S11]  /*7cdf0*/  LDL.LU.64 R42, [R1+0x3500] ;  /* 0x00350000012a7983 */ /* 0x000f360000300a00 */
[----:B------:R-:W-:Y:S11]  /*7ce00*/  @!UPT UIADD3 URZ, URZ, URZ, URZ ;  /* 0x0000003f3f3ff290 */ /* 0x000ff6000fffe03f */
[----:B------:R-:W-:Y:S01]  /*7ce10*/  STL.64 [R1+0xd20], R8 ;  /* 0x000d200801007387 */ /* 0x000fe20000100a00 */
[----:B------:R0:W-:Y:S03]  /*7ce20*/  STL.64 [R1+0xd28], R10 ;  /* 0x000d280a01007387 */ /* 0x0001e60000100a00 */
[----:B0-----:R-:W2:Y:S01]  /*7ce30*/  LDL.LU.64 R10, [R1+0x34f8] ;  /* 0x0034f800010a7983 */ /* 0x001ea20000300a00 */
[----:B------:R-:W2:Y:S02]  /*7ce40*/  LDL.LU.64 R8, [R1+0x34f0] ;  /* 0x0034f00001087983 */ /* 0x000ea40000300a00 */
[----:B------:R-:W3:Y:S02]  /*7ce50*/  LDL.LU.64 R34, [R1+0x34e8] ;  /* 0x0034e80001227983 */ /* 0x000ee40000300a00 */
[----:B------:R-:W3:Y:S01]  /*7ce60*/  LDL.LU.64 R32, [R1+0x34e0] ;  /* 0x0034e00001207983 */ /* 0x000ee20000300a00 */
[----:B------:R-:W-:Y:S01]  /*7ce70*/  STL.64 [R1+0xd10], R56 ;  /* 0x000d103801007387 */ /* 0x000fe20000100a00 */
[----:B------:R0:W-:Y:S03]  /*7ce80*/  STL.64 [R1+0xd18], R58 ;  /* 0x000d183a01007387 */ /* 0x0001e60000100a00 */
[----:B0-----:R-:W3:Y:S01]  /*7ce90*/  LDL.LU.64 R58, [R1+0x34d8] ;  /* 0x0034d800013a7983 */ /* 0x001ee20000300a00 */
[C---:B----4-:R-:W-:Y:S03]  /*7cea0*/  HMMA.16816.F32 R40, R4.reuse, R42, R44 ;  /* 0x0000002a0428723c */ /* 0x050fe6000000182c */
[----:B------:R-:W4:Y:S05]  /*7ceb0*/  LDL.LU.64 R46, [R1+0x34d0] ;  /* 0x0034d000012e7983 */ /* 0x000f2a0000300a00 */
[C---:B--2---:R-:W-:Y:S08]  /*7cec0*/  HMMA.16816.F32 R8, R4.reuse, R38, R8 ;  /* 0x000000260408723c */ /* 0x044ff00000001808 */
[----:B---3--:R-:W-:Y:S07]  /*7ced0*/  HMMA.16816.F32 R56, R4, R58, R32 ;  /* 0x0000003a0438723c */ /* 0x008fee0000001820 */
[----:B------:R-:W-:Y:S01]  /*7cee0*/  STL.64 [R1+0xd00], R40 ;  /* 0x000d002801007387 */ /* 0x000fe20000100a00 */
[----:B------:R0:W-:Y:S03]  /*7cef0*/  STL.64 [R1+0xd08], R42 ;  /* 0x000d082a01007387 */ /* 0x0001e60000100a00 */
[----:B0-----:R-:W2:Y:S04]  /*7cf00*/  LDL.LU.64 R42, [R1+0x34c8] ;  /* 0x0034c800012a7983 */ /* 0x001ea80000300a00 */
[----:B------:R0:W-:Y:S02]  /*7cf10*/  STL.64 [R1+0xb00], R8 ;  /* 0x000b000801007387 */ /* 0x0001e40000100a00 */
[----:B------:R-:W-:Y:S02]  /*7cf20*/  STL.64 [R1+0xb08], R10 ;  /* 0x000b080a01007387 */ /* 0x000fe40000100a00 */
[----:B0-----:R-:W-:-:S02]  /*7cf30*/  IMAD.MOV.U32 R9, RZ, RZ, R38 ;  /* 0x000000ffff097224 */ /* 0x001fc400078e0026 */
[----:B------:R-:W-:Y:S02]  /*7cf40*/  IMAD.MOV.U32 R8, RZ, RZ, R39 ;  /* 0x000000ffff087224 */ /* 0x000fe400078e0027 */
[----:B------:R-:W3:Y:S01]  /*7cf50*/  LDL.LU.64 R38, [R1+0x34c0] ;  /* 0x0034c00001267983 */ /* 0x000ee20000300a00 */
[----:B------:R-:W2:Y:S02]  /*7cf60*/  LDL.LU.64 R34, [R1+0x34b8] ;  /* 0x0034b80001227983 */ /* 0x000ea40000300a00 */
[----:B------:R-:W-:Y:S02]  /*7cf70*/  STL.64 [R1+0xad0], R56 ;  /* 0x000ad03801007387 */ /* 0x000fe40000100a00 */
[----:B------:R0:W-:Y:S02]  /*7cf80*/  STL.64 [R1+0xad8], R58 ;  /* 0x000ad83a01007387 */ /* 0x0001e40000100a00 */
[----:B0-----:R-:W2:Y:S01]  /*7cf90*/  LDL.LU.64 R58, [R1+0x34b0] ;  /* 0x0034b000013a7983 */ /* 0x001ea20000300a00 */
[----:B------:R-:W3:Y:S01]  /*7cfa0*/  LDL.LU.64 R56, [R1+0x34a8] ;  /* 0x0034a80001387983 */ /* 0x000ee20000300a00 */
        /* <DEDUP_REMOVED lines=8> */
[----:B---3--:R0:W-:Y:S02]  /*7d030*/  STL.64 [R1+0x33d8], R56 ;  /* 0x0033d83801007387 */ /* 0x0081e40000100a00 */
        /* <DEDUP_REMOVED lines=10> */
[----:B------:R-:W3:Y:S01]  /*7d0e0*/  LDL.LU.64 R16, [R1+0x3488] ;  /* 0x0034880001107983 */ /* 0x000ee20000300a00 */
[C---:B------:R-:W-:Y:S01]  /*7d0f0*/  HMMA.16816.F32 R24, R4.reuse, R22, R24 ;  /* 0x000000160418723c */ /* 0x040fe20000001818 */
[----:B------:R-:W-:Y:S01]  /*7d100*/  STL.64 [R1+0x33f0], R14 ;  /* 0x0033f00e01007387 */ /* 0x000fe20000100a00 */
[----:B----4-:R0:W-:Y:S04]  /*7d110*/  STL.64 [R1+0x33e8], R12 ;  /* 0x0033e80c01007387 */ /* 0x0101e80000100a00 */
        /* <DEDUP_REMOVED lines=12> */
[----:B---3--:R-:W-:Y:S01]  /*7d1e0*/  STL [R1+0x3418], R17 ;  /* 0x0034181101007387 */ /* 0x008fe20000100800 */
[----:B------:R-:W-:Y:S01]  /*7d1f0*/  STL.64 [R1+0x930], R24 ;  /* 0x0009301801007387 */ /* 0x000fe20000100a00 */
[----:B------:R0:W-:Y:S03]  /*7d200*/  STL.64 [R1+0x938], R26 ;  /* 0x0009381a01007387 */ /* 0x0001e60000100a00 */
[----:B0-----:R-:W4:Y:S01]  /*7d210*/  LDL.LU.64 R26, [R1+0x3470] ;  /* 0x00347000011a7983 */ /* 0x001f220000300a00 */
[----:B------:R-:W3:Y:S02]  /*7d220*/  LDL.LU R25, [R1+0x3468] ;  /* 0x0034680001197983 */ /* 0x000ee40000300800 */
[----:B------:R-:W-:Y:S02]  /*7d230*/  STL.64 [R1+0x3400], R22 ;  /* 0x0034001601007387 */ /* 0x000fe40000100a00 */
[----:B------:R-:W-:Y:S01]  /*7d240*/  STL [R1+0x33f8], R21 ;  /* 0x0033f81501007387 */ /* 0x000fe20000100800 */
[C---:B----4-:R-:W-:Y:S01]  /*7d250*/  HMMA.16816.F32 R12, R4.reuse, R26, R12 ;  /* 0x0000001a040c723c */ /* 0x050fe2000000180c */
[----:B------:R-:W-:Y:S01]  /*7d260*/  STL.64 [R1+0x3410], R26 ;  /* 0x0034101a01007387 */ /* 0x000fe20000100a00 */
[----:B---3--:R-:W-:Y:S11]  /*7d270*/  STL [R1+0x3408], R25 ;  /* 0x0034081901007387 */ /* 0x008ff60000100800 */
[----:B------:R-:W-:Y:S10]  /*7d280*/  @!UPT UIADD3 URZ, URZ, URZ, URZ ;  /* 0x0000003f3f3ff290 */ /* 0x000ff4000fffe03f */
[----:B------:R-:W-:Y:S01]  /*7d290*/  STL.64 [R1+0x920], R12 ;  /* 0x0009200c01007387 */ /* 0x000fe20000100a00 */
[----:B------:R2:W-:Y:S02]  /*7d2a0*/  STL.64 [R1+0x928], R14 ;  /* 0x0009280e01007387 */ /* 0x0005e40000100a00 */
[C---:B--2---:R-:W-:Y:S01]  /*7d2b0*/  HMMA.16816.F32 R12, R4.reuse, R30, R56 ;  /* 0x0000001e040c723c */ /* 0x044fe20000001838 */
[----:B------:R-:W-:Y:S01]  /*7d2c0*/  STL.64 [R1+0x33d0], R30 ;  /* 0x0033d01e01007387 */ /* 0x000fe20000100a00 */
[----:B------:R-:W-:Y:S11]  /*7d2d0*/  STL.64 [R1+0x33c8], R28 ;  /* 0x0033c81c01007387 */ /* 0x000ff60000100a00 */
[----:B------:R-:W-:Y:S10]  /*7d2e0*/  @!UPT UIADD3 URZ, URZ, URZ, URZ ;  /* 0x0000003f3f3ff290 */ /* 0x000ff4000fffe03f */
[----:B------:R-:W-:Y:S01]  /*7d2f0*/  STL.64 [R1+0x680], R12 ;  /* 0x0006800c01007387 */ /* 0x000fe20000100a00 */
[----:B------:R0:W-:Y:S02]  /*7d300*/  STL.64 [R1+0x688], R14 ;  /* 0x0006880e01007387 */ /* 0x0001e40000100a00 */
[C---:B0-----:R-:W-:Y:S11]  /*7d310*/  HMMA.16816.F32 R12, R4.reuse, R34, R52 ;  /* 0x00000022040c723c */ /* 0x041ff60000001834 */
[----:B------:R-:W-:Y:S11]  /*7d320*/  @!UPT UIADD3 URZ, URZ, URZ, URZ ;  /* 0x0000003f3f3ff290 */ /* 0x000ff6000fffe03f */
[----:B------:R-:W-:Y:S01]  /*7d330*/  @!UPT UIADD3 URZ, URZ, URZ, URZ ;  /* 0x0000003f3f3ff290 */ /* 0x000fe2000fffe03f */
[----:B------:R-:W-:Y:S01]  /*7d340*/  STL.64 [R1+0x4e0], R12 ;  /* 0x0004e00c01007387 */ /* 0x000fe20000100a00 */
[----:B------:R0:W-:Y:S02]  /*7d350*/  STL.64 [R1+0x4e8], R14 ;  /* 0x0004e80e01007387 */ /* 0x0001e40000100a00 */
[----:B------:R-:W-:Y:S02]  /*7d360*/  IMAD.MOV.U32 R44, RZ, RZ, R12 ;  /* 0x000000ffff2c7224 */ /* 0x000fe400078e000c */
[----:B0-----:R-:W-:Y:S01]  /*7d370*/  HMMA.16816.F32 R12, R4, R38, R48 ;  /* 0x00000026040c723c */ /* 0x001fe20000001830 */
[----:B------:R-:W-:Y:S02]  /*7d380*/  STL.64 [R1+0x33c0], R34 ;  /* 0x0033c02201007387 */ /* 0x000fe40000100a00 */
[----:B------:R-:W-:Y:S02]  /*7d390*/  STL [R1+0x3188], R44 ;  /* 0x0031882c01007387 */ /* 0x000fe40000100800 */
[----:B------:R-:W-:-:S02]  /*7d3a0*/  IMAD.MOV.U32 R58, RZ, RZ, R9 ;  /* 0x000000ffff3a7224 */ /* 0x000fc400078e0009 */
[----:B------:R-:W-:Y:S01]  /*7d3b0*/  IMAD.MOV.U32 R59, RZ, RZ, R8 ;  /* 0x000000ffff3b7224 */ /* 0x000fe200078e0008 */
[----:B------:R-:W0:Y:S11]  /*7d3c0*/  LDSM.16.MT88.4 R48, [R16+0x7080] ;  /* 0x007080001030783b */ /* 0x000e360000004200 */
[----:B------:R-:W-:Y:S05]  /*7d3d0*/  @!UPT UIADD3 URZ, URZ, URZ, URZ ;  /* 0x0000003f3f3ff290 */ /* 0x000fea000fffe03f */
[----:B------:R-:W-:Y:S01]  /*7d3e0*/  IMAD.MOV.U32 R45, RZ, RZ, R12 ;  /* 0x000000ffff2d7224 */ /* 0x000fe200078e000c */
[----:B------:R-:W-:Y:S01]  /*7d3f0*/  STL.64 [R1+0x4d0], R12 ;  /* 0x0004d00c01007387 */ /* 0x000fe20000100a00 */
[----:B------:R-:W-:Y:S02]  /*7d400*/  STL.64 [R1+0x4d8], R14 ;  /* 0x0004d80e01007387 */ /* 0x000fe40000100a00 */
[----:B------:R1:W-:Y:S01]  /*7d410*/  STL.64 [R1+0x33b8], R38 ;  /* 0x0033b82601007387 */ /* 0x0003e20000100a00 */
[----:B------:R-:W-:Y:S01]  /*7d420*/  STL [R1+0x318c], R45 ;  /* 0x00318c2d01007387 */ /* 0x000fe20000100800 */
[----:B------:R-:W2:Y:S02]  /*7d430*/  LDL.LU R36, [R1+0x730] ;  /* 0x0007300001247983 */ /* 0x000ea40000300800 */
[----:B------:R-:W2:Y:S01]  /*7d440*/  LDL.LU R37, [R1+0x734] ;  /* 0x0007340001257983 */ /* 0x000ea20000300800 */
[----:B-1----:R-:W3:Y:S01]  /*7d450*/  LDL.LU R38, [R1+0x738] ;  /* 0x0007380001267983 */ /* 0x002ee20000300800 */
[----:B------:R-:W3:Y:S03]  /*7d460*/  LDL.LU R39, [R1+0x73c] ;  /* 0x00073c0001277983 */ /* 0x000ee60000300800 */
[----:B---3--:R-:W-:Y:S01]  /*7d470*/  STL.64 [R1+0x3430], R38 ;  /* 0x0034302601007387 */ /* 0x008fe20000100a00 */
[----:B--2---:R1:W-:Y:S02]  /*7d480*/  STL.64 [R1+0x3428], R36 ;  /* 0x0034282401007387 */ /* 0x0043e40000100a00 */
[----:B------:R-:W-:Y:S02]  /*7d490*/  STL.64 [R1+0x3438], R58 ;  /* 0x0034383a01007387 */ /* 0x000fe40000100a00 */
[----:B------:R-:W2:Y:S01]  /*7d4a0*/  LDL.LU R12, [R1+0x3f0] ;  /* 0x0003f000010c7983 */ /* 0x000ea20000300800 */
[----:B------:R-:W2:Y:S01]  /*7d4b0*/  LDL.LU R13, [R1+0x3f4] ;  /* 0x0003f400010d7983 */ /* 0x000ea20000300800 */
[----:B------:R-:W3:Y:S02]  /*7d4c0*/  LDL.LU R14, [R1+0x3f8] ;  /* 0x0003f800010e7983 */ /* 0x000ee40000300800 */
[----:B------:R-:W3:Y:S02]  /*7d4d0*/  LDL.LU R15, [R1+0x3fc] ;  /* 0x0003fc00010f7983 */ /* 0x000ee40000300800 */
[----:B------:R-:W4:Y:S01]  /*7d4e0*/  LDL.LU R52, [R1+0x630] ;  /* 0x0006300001347983 */ /* 0x000f220000300800 */
[----:B------:R-:W4:Y:S01]  /*7d4f0*/  LDL.LU R53, [R1+0x634] ;  /* 0x0006340001357983 */ /* 0x000f220000300800 */
[----:B------:R-:W4:Y:S02]  /*7d500*/  LDL.LU R54, [R1+0x638] ;  /* 0x0006380001367983 */ /* 0x000f240000300800 */
[----:B------:R-:W4:Y:S01]  /*7d510*/  LDL.LU R55, [R1+0x63c] ;  /* 0x00063c0001377983 */ /* 0x000f220000300800 */
[----:B---3--:R-:W-:Y:S01]  /*7d520*/  STL.64 [R1+0x3448], R14 ;  /* 0x0034480e01007387 */ /* 0x008fe20000100a00 */
[----:B--2---:R2:W-:Y:S02]  /*7d530*/  STL.64 [R1+0x3440], R12 ;  /* 0x0034400c01007387 */ /* 0x0045e40000100a00 */
[----:B-1----:R-:W3:Y:S02]  /*7d540*/  LDL.LU R36, [R1+0x410] ;  /* 0x0004100001247983 */ /* 0x002ee40000300800 */
        /* <DEDUP_REMOVED lines=9> */
[C---:B----4-:R-:W-:Y:S01]  /*7d5e0*/  HMMA.16816.F32 R52, R4.reuse, R42, R52 ;  /* 0x0000002a0434723c */ /* 0x050fe20000001834 */
[----:B------:R-:W4:Y:S01]  /*7d5f0*/  LDL.LU R30, [R1+0x428] ;  /* 0x00042800011e7983 */ /* 0x000f220000300800 */
[----:B------:R-:W4:Y:S02]  /*7d600*/  LDL.LU R31, [R1+0x42c] ;  /* 0x00042c00011f7983 */ /* 0x000f240000300800 */
[----:B--2---:R-:W2:Y:S02]  /*7d610*/  LDL.LU R12, [R1+0x430] ;  /* 0x00043000010c7983 */ /* 0x004ea40000300800 */
[----:B------:R-:W2:Y:S01]  /*7d620*/  LDL.LU R13, [R1+0x434] ;  /* 0x00043400010d7983 */ /* 0x000ea20000300800 */
[----:B------:R-:W2:Y:S01]  /*7d630*/  LDL.LU R14, [R1+0x438] ;  /* 0x00043800010e7983 */ /* 0x000ea20000300800 */
        /* <DEDUP_REMOVED lines=21> */
[----:B------:R0:W-:Y:S02]  /*7d790*/  STL.64 [R1+0x33b0], R42 ;  /* 0x0033b02a01007387 */ /* 0x0001e40000100a00 */
[----:B------:R-:W2:Y:S02]  /*7d7a0*/  LDL.LU R40, [R1+0x3d0] ;  /* 0x0003d00001287983 */ /* 0x000ea40000300800 */
[----:B------:R-:W2:Y:S01]  /*7d7b0*/  LDL.LU R41, [R1+0x3d4] ;  /* 0x0003d40001297983 */ /* 0x000ea20000300800 */
[----:B0-----:R-:W2:Y:S01]  /*7d7c0*/  LDL.LU R42, [R1+0x3d8] ;  /* 0x0003d800012a7983 */ /* 0x001ea20000300800 */
[----:B------:R-:W2:Y:S01]  /*7d7d0*/  LDL.LU R43, [R1+0x3dc] ;  /* 0x0003dc00012b7983 */ /* 0x000ea20000300800 */
[----:B---3--:R-:W-:Y:S02]  /*7d7e0*/  HMMA.16816.F32 R4, R4, R46, R8 ;  /* 0x0000002e0404723c */ /* 0x008fe40000001808 */
[----:B------:R-:W2:Y:S01]  /*7d7f0*/  LDL.LU.64 R10, [R1+0x3458] ;  /* 0x00345800010a7983 */ /* 0x000ea20000300a00 */
[----:B------:R-:W2:Y:S11]  /*7d800*/  LDL.LU.64 R8, [R1+0x3450] ;  /* 0x0034500001087983 */ /* 0x000eb60000300a00 */
[----:B------:R-:W-:Y:S09]  /*7d810*/  @!UPT UIADD3 URZ, URZ, URZ, URZ ;  /* 0x0000003f3f3ff290 */ /* 0x000ff2000fffe03f */
[----:B------:R-:W-:Y:S01]  /*7d820*/  STL.64 [R1+0x4b0], R4 ;  /* 0x0004b00401007387 */ /* 0x000fe20000100a00 */
[----:B------:R0:W-:Y:S03]  /*7d830*/  STL.64 [R1+0x4b8], R6 ;  /* 0x0004b80601007387 */ /* 0x0001e60000100a00 */
[----:B0-----:R-:W3:Y:S01]  /*7d840*/  LDL.64 R6, [R1+0x8] ;  /* 0x0000080001067983 */ /* 0x001ee20000100a00 */
[----:B------:R0:W-:Y:S02]  /*7d850*/  STL.64 [R1+0x33a8], R46 ;  /* 0x0033a82e01007387 */ /* 0x0001e40000100a00 */
[----:B------:R-:W3:Y:S02]  /*7d860*/  LDL.LU R44, [R1+0x3e0] ;  /* 0x0003e000012c7983 */ /* 0x000ee40000300800 */
[----:B------:R-:W3:Y:S01]  /*7d870*/  LDL.LU R45, [R1+0x3e4] ;  /* 0x0003e400012d7983 */ /* 0x000ee20000300800 */
[----:B0-----:R-:W3:Y:S01]  /*7d880*/  LDL.LU R46, [R1+0x3e8] ;  /* 0x0003e800012e7983 */ /* 0x001ee20000300800 */
[----:B------:R-:W3:Y:S01]  /*7d890*/  LDL.LU R47, [R1+0x3ec] ;  /* 0x0003ec00012f7983 */ /* 0x000ee20000300800 */
[C---:B--2---:R-:W-:Y:S08]  /*7d8a0*/  HMMA.16816.F32 R12, R8.reuse, R54, R12 ;  /* 0x00000036080c723c */ /* 0x044ff0000000180c */
[----:B----4-:R-:W-:Y:S11]  /*7d8b0*/  HMMA.16816.F32 R28, R8, R58, R28 ;  /* 0x0000003a081c723c */ /* 0x010ff6000000181c */
[----:B------:R-:W-:Y:S04]  /*7d8c0*/  @!UPT UIADD3 URZ, URZ, URZ, URZ ;  /* 0x0000003f3f3ff290 */ /* 0x000fe8000fffe03f */
[----:B------:R-:W-:Y:S01]  /*7d8d0*/  STL.64 [R1+0xdf0], R12 ;  /* 0x000df00c01007387 */ /* 0x000fe20000100a00 */
[----:B------:R0:W-:Y:S03]  /*7d8e0*/  STL.64 [R1+0xdf8], R14 ;  /* 0x000df80e01007387 */ /* 0x0001e60000100a00 */
[----:B0-----:R-:W2:Y:S01]  /*7d8f0*/  LDL.LU.64 R14, [R1+0x3448] ;  /* 0x00344800010e7983 */ /* 0x001ea20000300a00 */
[----:B------:R-:W2:Y:S03]  /*7d900*/  LDL.LU.64 R12, [R1+0x3440] ;  /* 0x00344000010c7983 */ /* 0x000ea60000300a00 */
[----:B------:R0:W-:Y:S02]  /*7d910*/  STL.64 [R1+0xde0], R28 ;  /* 0x000de01c01007387 */ /* 0x0001e40000100a00 */
[----:B------:R1:W-:Y:S02]  /*7d920*/  STL.64 [R1+0xde8], R30 ;  /* 0x000de81e01007387 */ /* 0x0003e40000100a00 */
[----:B0-----:R-:W-:-:S02]  /*7d930*/  IMAD.MOV.U32 R29, RZ, RZ, R58 ;  /* 0x000000ffff1d7224 */ /* 0x001fc400078e003a */
[----:B------:R-:W-:Y:S02]  /*7d940*/  IMAD.MOV.U32 R28, RZ, RZ, R59 ;  /* 0x000000ffff1c7224 */ /* 0x000fe400078e003b */
[----:B------:R-:W2:Y:S01]  /*7d950*/  LDL.LU.64 R58, [R1+0x3438] ;  /* 0x00343800013a7983 */ /* 0x000ea20000300a00 */
[C---:B------:R-:W-:Y:S08]  /*7d960*/  HMMA.16816.F32 R36, R8.reuse, R18, R36 ;  /* 0x000000120824723c */ /* 0x040ff00000001824 */
[----:B------:R-:W-:Y:S01]  /*7d970*/  HMMA.16816.F32 R24, R8, R22, R24 ;  /* 0x000000160818723c */ /* 0x000fe20000001818 */
[----:B-1----:R-:W-:-:S02]  /*7d980*/  IMAD.MOV.U32 R30, RZ, RZ, R18 ;  /* 0x000000ffff1e7224 */ /* 0x002fc400078e0012 */
[----:B------:R-:W-:Y:S02]  /*7d990*/  IMAD.MOV.U32 R16, RZ, RZ, R19 ;  /* 0x000000ffff107224 */ /* 0x000fe400078e0013 */
[----:B------:R-:W-:-:S10]  /*7d9a0*/  IMAD.MOV.U32 R20, RZ, RZ, R23 ;  /* 0x000000ffff147224 */ /* 0x000fd400078e0017 */
[----:B------:R-:W-:Y:S01]  /*7d9b0*/  STL.64 [R1+0xdd0], R36 ;  /* 0x000dd02401007387 */ /* 0x000fe20000100a00 */
[----:B------:R0:W-:Y:S03]  /*7d9c0*/  STL.64 [R1+0xdd8], R38 ;  /* 0x000dd82601007387 */ /* 0x0001e60000100a00 */
[----:B0-----:R-:W4:Y:S01]  /*7d9d0*/  LDL.LU.64 R38, [R1+0x3430] ;  /* 0x0034300001267983 */ /* 0x001f220000300a00 */
[----:B------:R-:W4:Y:S02]  /*7d9e0*/  LDL.LU.64 R36, [R1+0x3428] ;  /* 0x0034280001247983 */ /* 0x000f240000300a00 */
[----:B------:R-:W4:Y:S02]  /*7d9f0*/  LDL.LU.64 R18, [R1+0x3420] ;  /* 0x0034200001127983 */ /* 0x000f240000300a00 */
[----:B------:R-:W4:Y:S01]  /*7da00*/  LDL.LU R17, [R1+0x3418] ;  /* 0x0034180001117983 */ /* 0x000f220000300800 */
[----:B------:R0:W-:Y:S01]  /*7da10*/  STL.64 [R1+0xdc0], R24 ;  /* 0x000dc01801007387 */ /* 0x0001e20000100a00 */
[----:B------:R1:W-:Y:S02]  /*7da20*/  STL.64 [R1+0xdc8], R26 ;  /* 0x000dc81a01007387 */ /* 0x0003e40000100a00 */
[----:B0-----:R-:W-:Y:S01]  /*7da30*/  IMAD.MOV.U32 R24, RZ, RZ, R22 ;  /* 0x000000ffff187224 */ /* 0x001fe200078e0016 */
[----:B-1----:R-:W4:Y:S01]  /*7da40*/  LDL.LU.64 R26, [R1+0x3410] ;  /* 0x00341000011a7983 */ /* 0x002f220000300a00 */
[----:B------:R-:W4:Y:S02]  /*7da50*/  LDL.LU R25, [R1+0x3408] ;  /* 0x0034080001197983 */ /* 0x000f240000300800 */
[----:B------:R-:W4:Y:S02]  /*7da60*/  LDL.LU.64 R22, [R1+0x3400] ;  /* 0x0034000001167983 */ /* 0x000f240000300a00 */
[----:B------:R-:W4:Y:S01]  /*7da70*/  LDL.LU R21, [R1+0x33f8] ;  /* 0x0033f80001157983 */ /* 0x000f220000300800 */
[C---:B--2---:R-:W-:Y:S01]  /*7da80*/  HMMA.16816.F32 R56, R8.reuse, R58, R12 ;  /* 0x0000003a0838723c */ /* 0x044fe2000000180c */
[----:B------:R-:W2:Y:S01]  /*7da90*/  LDL.LU.64 R14, [R1+0x33f0] ;  /* 0x0033f000010e7983 */ /* 0x000ea20000300a00 */
[----:B------:R-:W2:Y:S11]  /*7daa0*/  LDL.LU.64 R12, [R1+0x33e8] ;  /* 0x0033e800010c7983 */ /* 0x000eb60000300a00 */
[----:B------:R-:W-:Y:S10]  /*7dab0*/  @!UPT UIADD3 URZ, URZ, URZ, URZ ;  /* 0x0000003f3f3ff290 */ /* 0x000ff4000fffe03f */
[----:B------:R-:W-:Y:S01]  /*7dac0*/  STL.64 [R1+0xbf0], R56 ;  /* 0x000bf03801007387 */ /* 0x000fe20000100a00 */
[----:B------:R0:W-:Y:S03]  /*7dad0*/  STL.64 [R1+0xbf8], R58 ;  /* 0x000bf83a01007387 */ /* 0x0001e60000100a00 */
[----:B0-----:R-:W2:Y:S01]  /*7dae0*/  LDL.LU.64 R58, [R1+0x33e0] ;  /* 0x0033e000013a7983 */ /* 0x001ea20000300a00 */
[----:B------:R-:W4:Y:S01]  /*7daf0*/  LDL.LU.64 R56, [R1+0x33d8] ;  /* 0x0033d80001387983 */ /* 0x000f220000300a00 */
[C---:B---3--:R-:W-:Y:S01]  /*7db00*/  HMMA.16816.F32 R44, R8.reuse, R6, R44 ;  /* 0x00000006082c723c */ /* 0x048fe2000000182c */
[----:B------:R-:W-:Y:S02]  /*7db10*/  IMAD.MOV.U32 R53, RZ, RZ, R6 ;  /* 0x000000ffff357224 */ /* 0x000fe400078e0006 */
[----:B------:R-:W-:Y:S11]  /*7db20*/  IMAD.MOV.U32 R52, RZ, RZ, R7 ;  /* 0x000000ffff347224 */ /* 0x000ff600078e0007 */
[----:B------:R-:W-:Y:S09]  /*7db30*/  @!UPT UIADD3 URZ, URZ, URZ, URZ ;  /* 0x0000003f3f3ff290 */ /* 0x000ff2000fffe03f */
[----:B------:R-:W-:Y:S01]  /*7db40*/  STL.64 [R1+0xbc0], R44 ;  /* 0x000bc02c01007387 */ /* 0x000fe20000100a00 */
[----:B------:R-:W-:Y:S01]  /*7db50*/  STL.64 [R1+0xbc8], R46 ;  /* 0x000bc82e01007387 */ /* 0x000fe20000100a00 */
[C---:B--2---:R-:W-:Y:S02]  /*7db60*/  HMMA.16816.F32 R4, R8.reuse, R58, R40 ;  /* 0x0000003a0804723c */ /* 0x044fe40000001828 */
[----:B------:R-:W-:Y:S01]  /*7db70*/  STL.64 [R1+0x3348], R58 ;  /* 0x0033483a01007387 */ /* 0x000fe20000100a00 */
[----:B----4-:R-:W-:Y:S11]  /*7db80*/  STL.64 [R1+0x3340], R56 ;  /* 0x0033403801007387 */ /* 0x010ff60000100a00 */
[----:B------:R-:W-:Y:S09]  /*7db90*/  @!UPT UIADD3 URZ, URZ, URZ, URZ ;  /* 0x0000003f3f3ff290 */ /* 0x000ff2000fffe03f */
[----:B------:R-:W-:Y:S01]  /*7dba0*/  STL.64 [R1+0xbe0], R4 ;  /* 0x000be00401007387 */ /* 0x000fe20000100a00 */
[----:B------:R-:W-:Y:S02]  /*7dbb0*/  STL.64 [R1+0xbe8], R6 ;  /* 0x000be80601007387 */ /* 0x000fe40000100a00 */
[----:B------:R-:W0:Y:S02]  /*7dbc0*/  LDSM.16.MT88.4 R4, [R21+0x7000] ;  /* 0x007000001504783b */ /* 0x000e240000004200 */
[----:B0-----:R-:W-:Y:S02]  /*7dbd0*/  STL.64 [R1+0x3310], R6 ;  /* 0x0033100601007387 */ /* 0x001fe40000100a00 */
[----:B------:R0:W-:Y:S02]  /*7dbe0*/  STL.64 [R1+0x3308], R4 ;  /* 0x0033080401007387 */ /* 0x0001e40000100a00 */
[C---:B0-----:R-:W-:Y:S01]  /*7dbf0*/  HMMA.16816.F32 R4, R8.reuse, R14, R48 ;  /* 0x0000000e0804723c */ /* 0x041fe20000001830 */
[----:B------:R-:W-:Y:S01]  /*7dc00*/  STL.64 [R1+0x3358], R14 ;  /* 0x0033580e01007387 */ /* 0x000fe20000100a00 */
[----:B------:R0:W-:Y:S06]  /*7dc10*/  STL.64 [R1+0x3350], R12 ;  /* 0x0033500c01007387 */ /* 0x0001ec0000100a00 */
[C---:B0-----:R-:W-:Y:S11]  /*7dc20*/  HMMA.16816.F32 R12, R8.reuse, R22, R32 ;  /* 0x00000016080c723c */ /* 0x041ff60000001820 */
[----:B------:R-:W-:Y:S04]  /*7dc30*/  @!UPT UIADD3 URZ, URZ, URZ, URZ ;  /* 0x0000003f3f3ff290 */ /* 0x000fe8000fffe03f */
[----:B------:R-:W-:Y:S01]  /*7dc40*/  STL.64 [R1+0xbd0], R4 ;  /* 0x000bd00401007387 */ /* 0x000fe20000100a00 */
[----:B------:R0:W-:Y:S02]  /*7dc50*/  STL.64 [R1+0xbd8], R6 ;  /* 0x000bd80601007387 */ /* 0x0001e40000100a00 */
[----:B0-----:R-:W-:Y:S01]  /*7dc60*/  HMMA.16816.F32 R4, R8, R18, R36 ;  /* 0x000000120804723c */ /* 0x001fe20000001824 */
[----:B------:R-:W-:Y:S01]  /*7dc70*/  STL.64 [R1+0x3368], R18 ;  /* 0x0033681201007387 */ /* 0x000fe20000100a00 */
[----:B------:R-:W-:Y:S11]  /*7dc80*/  STL [R1+0x3360], R17 ;  /* 0x0033601101007387 */ /* 0x000ff60000100800 */
[----:B------:R-:W-:Y:S10]  /*7dc90*/  @!UPT UIADD3 URZ, URZ, URZ, URZ ;  /* 0x0000003f3f3ff290 */ /* 0x000ff4000fffe03f */
[----:B------:R0:W-:Y:S01]  /*7dca0*/  STL.64 [R1+0xa00], R4 ;  /* 0x000a000401007387 */ /* 0x0001e20000100a00 */
[----:B------:R1:W-:Y:S03]  /*7dcb0*/  STL.64 [R1+0xa08], R6 ;  /* 0x000a080601007387 */ /* 0x0003e60000100a00 */
[----:B0-----:R-:W2:Y:S01]  /*7dcc0*/  LDL.LU R4, [R1+0x5c0] ;  /* 0x0005c00001047983 */ /* 0x001ea20000300800 */
[----:B------:R-:W-:Y:S02]  /*7dcd0*/  STL.64 [R1+0x9e0], R12 ;  /* 0x0009e00c01007387 */ /* 0x000fe40000100a00 */
[----:B------:R0:W-:Y:S02]  /*7dce0*/  STL.64 [R1+0x9e8], R14 ;  /* 0x0009e80e01007387 */ /* 0x0001e40000100a00 */
[----:B------:R-:W2:Y:S01]  /*7dcf0*/  LDL.LU R5, [R1+0x5c4] ;  /* 0x0005c40001057983 */ /* 0x000ea20000300800 */
[----:B-1----:R-:W3:Y:S01]  /*7dd00*/  LDL.LU R6, [R1+0x5c8] ;  /* 0x0005c80001067983 */ /* 0x002ee20000300800 */
[----:B------:R-:W3:Y:S02]  /*7dd10*/  LDL.LU R7, [R1+0x5cc] ;  /* 0x0005cc0001077983 */ /* 0x000ee40000300800 */
[----:B0-----:R-:W-:-:S02]  /*7dd20*/  IMAD.MOV.U32 R14, RZ, RZ, R30 ;  /* 0x000000ffff0e7224 */ /* 0x001fc400078e001e */
[----:B------:R-:W-:Y:S01]  /*7dd30*/  IMAD.MOV.U32 R15, RZ, RZ, R16 ;  /* 0x000000ffff0f7224 */ /* 0x000fe200078e0010 */
[----:B---3--:R0:W-:Y:S01]  /*7dd40*/  STL.64 [R1+0x3378], R6 ;  /* 0x0033780601007387 */ /* 0x0081e20000100a00 */
[----:B--2---:R-:W-:Y:S03]  /*7dd50*/  STL.64 [R1+0x3370], R4 ;  /* 0x0033700401007387 */ /* 0x004fe60000100a00 */
        /* <DEDUP_REMOVED lines=35> */
[----:B-1----:R-:W2:Y:S01]  /*7df90*/  LDL.LU R14, [R1+0x618] ;  /* 0x00061800010e7983 */ /* 0x002ea20000300800 */
[----:B------:R-:W2:Y:S02]  /*7dfa0*/  LDL.LU R15, [R1+0x61c] ;  /* 0x00061c00010f7983 */ /* 0x000ea40000300800 */
[----:B0-----:R-:W2:Y:S02]  /*7dfb0*/  LDL.LU R16, [R1+0x620] ;  /* 0x0006200001107983 */ /* 0x001ea40000300800 */
[----:B------:R-:W2:Y:S01]  /*7dfc0*/  LDL.LU R17, [R1+0x624] ;  /* 0x0006240001117983 */ /* 0x000ea20000300800 */
[----:B------:R-:W2:Y:S01]  /*7dfd0*/  LDL.LU R18, [R1+0x628] ;  /* 0x0006280001127983 */ /* 0x000ea20000300800 */
[----:B------:R-:W2:Y:S02]  /*7dfe0*/  LDL.LU R19, [R1+0x62c] ;  /* 0x00062c0001137983 */ /* 0x000ea40000300800 */
[----:B------:R-:W2:Y:S02]  /*7dff0*/  LDL.LU R56, [R1+0x5f0] ;  /* 0x0005f00001387983 */ /* 0x000ea40000300800 */
[----:B------:R-:W2:Y:S01]  /*7e000*/  LDL.LU R57, [R1+0x5f4] ;  /* 0x0005f40001397983 */ /* 0x000ea20000300800 */
[----:B------:R-:W2:Y:S01]  /*7e010*/  LDL.LU R58, [R1+0x5f8] ;  /* 0x0005f800013a7983 */ /* 0x000ea20000300800 */
[----:B------:R-:W2:Y:S02]  /*7e020*/  LDL.LU R59, [R1+0x5fc] ;  /* 0x0005fc00013b7983 */ /* 0x000ea40000300800 */
[----:B------:R-:W-:Y:S01]  /*7e030*/  STL.64 [R1+0x3330], R22 ;  /* 0x0033301601007387 */ /* 0x000fe20000100a00 */
[C---:B---3--:R-:W-:Y:S11]  /*7e040*/  HMMA.16816.F32 R28, R8.reuse, R26, R28 ;  /* 0x0000001a081c723c */ /* 0x048ff6000000181c */
[----:B------:R-:W-:Y:S11]  /*7e050*/  @!UPT UIADD3 URZ, URZ, URZ, URZ ;  /* 0x0000003f3f3ff290 */ /* 0x000ff6000fffe03f */
[----:B------:R-:W-:Y:S01]  /*7e060*/  @!UPT UIADD3 URZ, URZ, URZ, URZ ;  /* 0x0000003f3f3ff290 */ /* 0x000fe2000fffe03f */
[----:B------:R-:W-:Y:S01]  /*7e070*/  STL.64 [R1+0x9d0], R28 ;  /* 0x0009d01c01007387 */ /* 0x000fe20000100a00 */
[----:B------:R0:W-:Y:S03]  /*7e080*/  STL.64 [R1+0x9d8], R30 ;  /* 0x0009d81e01007387 */ /* 0x0001e60000100a00 */
        /* <DEDUP_REMOVED lines=28> */
[----:B------:R-:W-:Y:S01]  /*7e250*/  STL.64 [R1+0x3338], R38 ;  /* 0x0033382601007387 */ /* 0x000fe20000100a00 */
[C---:B--2---:R-:W-:Y:S11]  /*7e260*/  HMMA.16816.F32 R44, R8.reuse, R42, R44 ;  /* 0x0000002a082c723c */ /* 0x044ff6000000182c */
[----:B------:R-:W-:Y:S11]  /*7e270*/  @!UPT UIADD3 URZ, URZ, URZ, URZ ;  /* 0x0000003f3f3ff290 */ /* 0x000ff6000fffe03f */
[----:B------:R-:W-:Y:S01]  /*7e280*/  @!UPT UIADD3 URZ, URZ, URZ, URZ ;  /* 0x0000003f3f3ff290 */ /* 0x000fe2000fffe03f */
[----:B------:R-:W-:Y:S01]  /*7e290*/  STL.64 [R1+0x880], R44 ;  /* 0x0008802c01007387 */ /* 0x000fe20000100a00 */
[----:B------:R0:W-:Y:S03]  /*7e2a0*/  STL.64 [R1+0x888], R46 ;  /* 0x0008882e01007387 */ /* 0x0001e60000100a00 */
[----:B0-----:R-:W4:Y:S02]  /*7e2b0*/  LDL.LU.64 R46, [R1+0x33a8] ;  /* 0x0033a800012e7983 */ /* 0x001f240000300a00 */
[----:B----4-:R-:W-:Y:S02]  /*7e2c0*/  HMMA.16816.F32 R8, R8, R46, R48 ;  /* 0x0000002e0808723c */ /* 0x010fe40000001830 */
[----:B------:R-:W2:Y:S01]  /*7e2d0*/  LDL.LU.64 R50, [R1+0x33a0] ;  /* 0x0033a00001327983 */ /* 0x000ea20000300a00 */
[----:B------:R-:W2:Y:S11]  /*7e2e0*/  LDL.LU.64 R48, [R1+0x3398] ;  /* 0x0033980001307983 */ /* 0x000eb60000300a00 */
[----:B------:R-:W-:Y:S09]  /*7e2f0*/  @!UPT UIADD3 URZ, URZ, URZ, URZ ;  /* 0x0000003f3f3ff290 */ /* 0x000ff2000fffe03f */
        /* <DEDUP_REMOVED lines=9> */
[C---:B--2---:R-:W-:Y:S08]  /*7e390*/  HMMA.16816.F32 R16, R48.reuse, R54, R16 ;  /* 0x000000363010723c */ /* 0x044ff00000001810 */
[----:B------:R-:W-:Y:S11]  /*7e3a0*/  HMMA.16816.F32 R4, R48, R6, R12 ;  /* 0x000000063004723c */ /* 0x000ff6000000180c */
[----:B------:R-:W-:Y:S04]  /*7e3b0*/  @!UPT UIADD3 URZ, URZ, URZ, URZ ;  /* 0x0000003f3f3ff290 */ /* 0x000fe8000fffe03f */
[----:B------:R-:W-:Y:S01]  /*7e3c0*/  STL.64 [R1+0xcf0], R16 ;  /* 0x000cf01001007387 */ /* 0x000fe20000100a00 */
[----:B------:R0:W-:Y:S03]  /*7e3d0*/  STL.64 [R1+0xcf8], R18 ;  /* 0x000cf81201007387 */ /* 0x0001e60000100a00 */
[----:B0-----:R-:W2:Y:S01]  /*7e3e0*/  LDL.LU.64 R18, [R1+0x3390] ;  /* 0x0033900001127983 */ /* 0x001ea20000300a00 */
[----:B------:R-:W2:Y:S02]  /*7e3f0*/  LDL.LU.64 R16, [R1+0x3388] ;  /* 0x0033880001107983 */ /* 0x000ea40000300a00 */
[----:B------:R-:W2:Y:S02]  /*7e400*/  LDL.LU.64 R14, [R1+0x3380] ;  /* 0x00338000010e7983 */ /* 0x000ea40000300a00 */
[----:B------:R-:W-:Y:S02]  /*7e410*/  IMAD.MOV.U32 R38, RZ, RZ, R24 ;  /* 0x000000ffff267224 */ /* 0x000fe400078e0018 */
[----:B------:R-:W-:-:S07]  /*7e420*/  IMAD.MOV.U32 R39, RZ, RZ, R20 ;  /* 0x000000ffff277224 */ /* 0x000fce00078e0014 */
[C---:B------:R-:W-:Y:S01]  /*7e430*/  HMMA.16816.F32 R36, R48.reuse, R38, R56 ;  /* 0x000000263024723c */ /* 0x040fe20000001838 */
[----:B------:R-:W-:Y:S01]  /*7e440*/  STL.64 [R1+0xce0], R4 ;  /* 0x000ce00401007387 */ /* 0x000fe20000100a00 */
[----:B------:R0:W-:Y:S02]  /*7e450*/  STL.64 [R1+0xce8], R6 ;  /* 0x000ce80601007387 */ /* 0x0001e40000100a00 */
[----:B------:R-:W-:Y:S01]  /*7e460*/  IMAD.MOV.U32 R22, RZ, RZ, R53 ;  /* 0x000000ffff167224 */ /* 0x000fe200078e0035 */
[----:B0-----:R-:W4:Y:S01]  /*7e470*/  LDL.LU.64 R6, [R1+0x3378] ;  /* 0x0033780001067983 */ /* 0x001f220000300a00 */
[----:B------:R-:W4:Y:S02]  /*7e480*/  LDL.LU.64 R4, [R1+0x3370] ;  /* 0x0033700001047983 */ /* 0x000f240000300a00 */
[----:B---3--:R-:W-:Y:S01]  /*7e490*/  HMMA.16816.F32 R8, R48, R34, R8 ;  /* 0x000000223008723c */ /* 0x008fe20000001808 */
[----:B------:R-:W-:-:S07]  /*7e4a0*/  IMAD.MOV.U32 R23, RZ, RZ, R52 ;  /* 0x000000ffff177224 */ /* 0x000fce00078e0034 */
[C---:B--2---:R-:W-:Y:S01]  /*7e4b0*/  HMMA.16816.F32 R12, R48.reuse, R14, R16 ;  /* 0x0000000e300c723c */ /* 0x044fe20000001810 */
[----:B------:R-:W2:Y:S01]  /*7e4c0*/  LDL.LU.64 R18, [R1+0x3368] ;  /* 0x0033680001127983 */ /* 0x000ea20000300a00 */
[----:B------:R-:W3:Y:S11]  /*7e4d0*/  LDL.LU R17, [R1+0x3360] ;  /* 0x0033600001117983 */ /* 0x000ef60000300800 */
[----:B------:R-:W-:Y:S10]  /*7e4e0*/  @!UPT UIADD3 URZ, URZ, URZ, URZ ;  /* 0x0000003f3f3ff290 */ /* 0x000ff4000fffe03f */
[----:B------:R-:W-:Y:S01]  /*7e4f0*/  STL.64 [R1+0xcd0], R12 ;  /* 0x000cd00c01007387 */ /* 0x000fe20000100a00 */
[----:B------:R0:W-:Y:S03]  /*7e500*/  STL.64 [R1+0xcd8], R14 ;  /* 0x000cd80e01007387 */ /* 0x0001e60000100a00 */
[----:B0-----:R-:W2:Y:S01]  /*7e510*/  LDL.LU.64 R14, [R1+0x3358] ;  /* 0x00335800010e7983 */ /* 0x001ea20000300a00 */
[----:B------:R-:W2:Y:S02]  /*7e520*/  LDL.LU.64 R12, [R1+0x3350] ;  /* 0x00335000010c7983 */ /* 0x000ea40000300a00 */
[----:B------:R-:W4:Y:S02]  /*7e530*/  LDL.LU.64 R58, [R1+0x3348] ;  /* 0x00334800013a7983 */ /* 0x000f240000300a00 */
[----:B------:R-:W2:Y:S01]  /*7e540*/  LDL.LU.64 R56, [R1+0x3340] ;  /* 0x0033400001387983 */ /* 0x000ea20000300a00 */
[----:B------:R0:W-:Y:S01]  /*7e550*/  STL.64 [R1+0xcc0], R36 ;  /* 0x000cc02401007387 */ /* 0x0001e20000100a00 */
[----:B------:R1:W-:Y:S03]  /*7e560*/  STL.64 [R1+0xcc8], R38 ;  /* 0x000cc82601007387 */ /* 0x0003e60000100a00 */
[----:B0-----:R-:W2:Y:S01]  /*7e570*/  LDL.LU R36, [R1+0x5b0] ;  /* 0x0005b00001247983 */ /* 0x001ea20000300800 */
[----:B------:R-:W2:Y:S02]  /*7e580*/  LDL.LU R37, [R1+0x5b4] ;  /* 0x0005b40001257983 */ /* 0x000ea40000300800 */
[----:B-1----:R-:W2:Y:S02]  /*7e590*/  LDL.LU R38, [R1+0x5b8] ;  /* 0x0005b80001267983 */ /* 0x002ea40000300800 */
[----:B------:R-:W2:Y:S01]  /*7e5a0*/  LDL.LU R39, [R1+0x5bc] ;  /* 0x0005bc0001277983 */ /* 0x000ea20000300800 */
[----:B------:R-:W-:Y:S01]  /*7e5b0*/  STL.64 [R1+0xac0], R8 ;  /* 0x000ac00801007387 */ /* 0x000fe20000100a00 */
[----:B------:R0:W-:Y:S02]  /*7e5c0*/  STL.64 [R1+0xac8], R10 ;  /* 0x000ac80a01007387 */ /* 0x0001e40000100a00 */
[----:B------:R-:W3:Y:S01]  /*7e5d0*/  LDL.LU R20, [R1+0x5a0] ;  /* 0x0005a00001147983 */ /* 0x000ee20000300800 */
[C---:B0-----:R-:W-:Y:S11]  /*7e5e0*/  HMMA.16816.F32 R8, R48.reuse, R22, R28 ;  /* 0x000000163008723c */ /* 0x041ff6000000181c */
[----:B------:R-:W-:Y:S11]  /*7e5f0*/  @!UPT UIADD3 URZ, URZ, URZ, URZ ;  /* 0x0000003f3f3ff290 */ /* 0x000ff6000fffe03f */
[----:B------:R-:W-:Y:S01]  /*7e600*/  @!UPT UIADD3 URZ, URZ, URZ, URZ ;  /* 0x0000003f3f3ff290 */ /* 0x000fe2000fffe03f */
[----:B------:R-:W-:Y:S01]  /*7e610*/  STL.64 [R1+0xa90], R8 ;  /* 0x000a900801007387 */ /* 0x000fe20000100a00 */
[----:B------:R-:W-:Y:S02]  /*7e620*/  STL.64 [R1+0xa98], R10 ;  /* 0x000a980a01007387 */ /* 0x000fe40000100a00 */
[----:B------:R-:W3:Y:S02]  /*7e630*/  LDL.LU R21, [R1+0x5a4] ;  /* 0x0005a40001157983 */ /* 0x000ee40000300800 */
[----:B------:R-:W3:Y:S01]  /*7e640*/  LDL.LU R22, [R1+0x5a8] ;  /* 0x0005a80001167983 */ /* 0x000ee20000300800 */
[----:B------:R-:W3:Y:S01]  /*7e650*/  LDL.LU R23, [R1+0x5ac] ;  /* 0x0005ac0001177983 */ /* 0x000ee20000300800 */
[----:B------:R-:W3:Y:S02]  /*7e660*/  LDL.LU R32, [R1+0x590] ;  /* 0x0005900001207983 */ /* 0x000ee40000300800 */
[----:B------:R-:W-:Y:S02]  /*7e670*/  IMAD.MOV.U32 R24, RZ, RZ, R34 ;  /* 0x000000ffff187224 */ /* 0x000fe400078e0022 */
[----:B------:R-:W-:Y:S01]  /*7e680*/  IMAD.MOV.U32 R16, RZ, RZ, R35 ;  /* 0x000000ffff107224 */ /* 0x000fe200078e0023 */
[C---:B----4-:R-:W-:Y:S08]  /*7e690*/  HMMA.16816.F32 R4, R48.reuse, R58, R4 ;  /* 0x0000003a3004723c */ /* 0x050ff00000001804 */
[C---:B--2---:R-:W-:Y:S11]  /*7e6a0*/  HMMA.16816.F32 R36, R48.reuse, R14, R36 ;  /* 0x0000000e3024723c */ /* 0x044ff60000001824 */
[----:B------:R-:W-:Y:S04]  /*7e6b0*/  @!UPT UIADD3 URZ, URZ, URZ, URZ ;  /* 0x0000003f3f3ff290 */ /* 0x000fe8000fffe03f */
[----:B------:R0:W-:Y:S01]  /*7e6c0*/  STL.64 [R1+0xab0], R4 ;  /* 0x000ab00401007387 */ /* 0x0001e20000100a00 */
[----:B------:R1:W-:Y:S02]  /*7e6d0*/  STL.64 [R1+0xab8], R6 ;  /* 0x000ab80601007387 */ /* 0x0003e40000100a00 */
[----:B------:R-:W2:Y:S02]  /*7e6e0*/  LDL.LU R33, [R1+0x594] ;  /* 0x0005940001217983 */ /* 0x000ea40000300800 */
[----:B------:R-:W2:Y:S01]  /*7e6f0*/  LDL.LU R34, [R1+0x598] ;  /* 0x0005980001227983 */ /* 0x000ea20000300800 */
[----:B------:R-:W2:Y:S04]  /*7e700*/  LDL.LU R35, [R1+0x59c] ;  /* 0x00059c0001237983 */ /* 0x000ea80000300800 */
[----:B0-----:R-:W4:Y:S01]  /*7e710*/  LDL.LU R4, [R1+0x570] ;  /* 0x0005700001047983 */ /* 0x001f220000300800 */
[----:B------:R-:W4:Y:S02]  /*7e720*/  LDL.LU R5, [R1+0x574] ;  /* 0x0005740001057983 */ /* 0x000f240000300800 */
[----:B-1----:R-:W4:Y:S02]  /*7e730*/  LDL.LU R6, [R1+0x578] ;  /* 0x0005780001067983 */ /* 0x002f240000300800 */
[----:B------:R-:W4:Y:S01]  /*7e740*/  LDL.LU R7, [R1+0x57c] ;  /* 0x00057c0001077983 */ /* 0x000f220000300800 */
[----:B------:R-:W2:Y:S01]  /*7e750*/  LDL.LU R28, [R1+0x580] ;  /* 0x00058000011c7983 */ /* 0x000ea20000300800 */
[----:B------:R-:W2:Y:S02]  /*7e760*/  LDL.LU R29, [R1+0x584] ;  /* 0x00058400011d7983 */ /* 0x000ea40000300800 */
[----:B------:R-:W2:Y:S02]  /*7e770*/  LDL.LU R30, [R1+0x588] ;  /* 0x00058800011e7983 */ /* 0x000ea40000300800 */
[----:B------:R-:W2:Y:S01]  /*7e780*/  LDL.LU R31, [R1+0x58c] ;  /* 0x00058c00011f7983 */ /* 0x000ea20000300800 */
[----:B------:R-:W4:Y:S01]  /*7e790*/  LDL.LU R8, [R1+0x3b0] ;  /* 0x0003b00001087983 */ /* 0x000f220000300800 */
[----:B------:R-:W4:Y:S02]  /*7e7a0*/  LDL.LU R9, [R1+0x3b4] ;  /* 0x0003b40001097983 */ /* 0x000f240000300800 */
[----:B------:R-:W4:Y:S02]  /*7e7b0*/  LDL.LU R10, [R1+0x3b8] ;  /* 0x0003b800010a7983 */ /* 0x000f240000300800 */
[----:B------:R-:W4:Y:S01]  /*7e7c0*/  LDL.LU R11, [R1+0x3bc] ;  /* 0x0003bc00010b7983 */ /* 0x000f220000300800 */
[----:B------:R-:W-:Y:S01]  /*7e7d0*/  STL.64 [R1+0x32b0], R58 ;  /* 0x0032b03a01007387 */ /* 0x000fe20000100a00 */
[----:B------:R0:W-:Y:S01]  /*7e7e0*/  STL.64 [R1+0x32a8], R56 ;  /* 0x0032a83801007387 */ /* 0x0001e20000100a00 */
[----:B---3--:R-:W-:Y:S02]  /*7e7f0*/  HMMA.16816.F32 R20, R48, R18, R20 ;  /* 0x000000123014723c */ /* 0x008fe40000001814 */
[----:B0-----:R-:W3:Y:S01]  /*7e800*/  LDL.LU R56, [R1+0x160] ;  /* 0x0001600001387983 */ /* 0x001ee20000300800 */
[----:B------:R-:W3:Y:S02]  /*7e810*/  LDL.LU R57, [R1+0x164] ;  /* 0x0001640001397983 */ /* 0x000ee40000300800 */
[----:B------:R-:W3:Y:S02]  /*7e820*/  LDL.LU R58, [R1+0x168] ;  /* 0x00016800013a7983 */ /* 0x000ee40000300800 */
[----:B------:R-:W3:Y:S01]  /*7e830*/  LDL.LU R59, [R1+0x16c] ;  /* 0x00016c00013b7983 */ /* 0x000ee20000300800 */
[----:B------:R-:W-:Y:S01]  /*7e840*/  STL.64 [R1+0xaa0], R36 ;  /* 0x000aa02401007387 */ /* 0x000fe20000100a00 */
[----:B------:R0:W-:Y:S03]  /*7e850*/  STL.64 [R1+0xaa8], R38 ;  /* 0x000aa82601007387 */ /* 0x0001e60000100a00 */
[----:B0-----:R-:W3:Y:S01]  /*7e860*/  LDL.LU.64 R38, [R1+0x3338] ;  /* 0x0033380001267983 */ /* 0x001ee20000300a00 */
[----:B------:R-:W-:Y:S02]  /*7e870*/  STL.64 [R1+0x32a0], R14 ;  /* 0x0032a00e01007387 */ /* 0x000fe40000100a00 */
[----:B------:R0:W-:Y:S02]  /*7e880*/  STL.64 [R1+0x3298], R12 ;  /* 0x0032980c01007387 */ /* 0x0001e40000100a00 */
[----:B0-----:R-:W3:Y:S01]  /*7e890*/  LDL.LU R12, [R1+0x540] ;  /* 0x00054000010c7983 */ /* 0x001ee20000300800 */
[----:B------:R-:W3:Y:S02]  /*7e8a0*/  LDL.LU R13, [R1+0x544] ;  /* 0x00054400010d7983 */ /* 0x000ee40000300800 */
[----:B------:R-:W3:Y:S02]  /*7e8b0*/  LDL.LU R14, [R1+0x548] ;  /* 0x00054800010e7983 */ /* 0x000ee40000300800 */
[----:B------:R-:W3:Y:S01]  /*7e8c0*/  LDL.LU R15, [R1+0x54c] ;  /* 0x00054c00010f7983 */ /* 0x000ee20000300800 */
[----:B------:R0:W-:Y:S01]  /*7e8d0*/  STL.64 [R1+0x910], R20 ;  /* 0x0009101401007387 */ /* 0x0001e20000100a00 */
[----:B------:R1:W-:Y:S02]  /*7e8e0*/  STL.64 [R1+0x918], R22 ;  /* 0x0009181601007387 */ /* 0x0003e40000100a00 */
[----:B0-----:R-:W-:-:S02]  /*7e8f0*/  IMAD.MOV.U32 R20, RZ, RZ, R22 ;  /* 0x000000ffff147224 */ /* 0x001fc400078e0016 */
[----:B-1----:R-:W3:Y:S01]  /*7e900*/  LDL.LU.64 R22, [R1+0x3330] ;  /* 0x0033300001167983 */ /* 0x002ee20000300a00 */
[----:B------:R-:W-:Y:S02]  /*7e910*/  STL.64 [R1+0x32c0], R18 ;  /* 0x0032c01201007387 */ /* 0x000fe40000100a00 */
[----:B------:R-:W-:Y:S02]  /*7e920*/  STL [R1+0x32b8], R17 ;  /* 0x0032b81101007387 */ /* 0x000fe40000100800 */
[----:B------:R-:W-:Y:S01]  /*7e930*/  STL [R1+0x3190], R20 ;  /* 0x0031901401007387 */ /* 0x000fe20000100800 */
[C---:B--2---:R-:W-:Y:S08]  /*7e940*/  HMMA.16816.F32 R28, R48.reuse, R26, R28 ;  /* 0x0000001a301c723c */ /* 0x044ff0000000181c */
[C---:B---3--:R-:W-:Y:S11]  /*7e950*/  HMMA.16816.F32 R32, R48.reuse, R22, R32 ;  /* 0x000000163020723c */ /* 0x048ff60000001820 */
[----:B------:R-:W-:Y:S11]  /*7e960*/  @!UPT UIADD3 URZ, URZ, URZ, URZ ;  /* 0x0000003f3f3ff290 */ /* 0x000ff6000fffe03f */
[----:B------:R-:W-:Y:S02]  /*7e970*/  @!UPT UIADD3 URZ, URZ, URZ, URZ ;  /* 0x0000003f3f3ff290 */ /* 0x000fe4000fffe03f */
[----:B------:R-:W-:Y:S01]  /*7e980*/  IMAD.MOV.U32 R21, RZ, RZ, R34 ;  /* 0x000000ffff157224 */ /* 0x000fe200078e0022 */
[----:B------:R-:W-:Y:S01]  /*7e990*/  STL.64 [R1+0x900], R32 ;  /* 0x0009002001007387 */ /* 0x000fe20000100a00 */
[----:B------:R0:W-:Y:S03]  /*7e9a0*/  STL.64 [R1+0x908], R34 ;  /* 0x0009082201007387 */ /* 0x0001e60000100a00 */
[----:B0-----:R-:W2:Y:S01]  /*7e9b0*/  LDL.LU.64 R34, [R1+0x3328] ;  /* 0x0033280001227983 */ /* 0x001ea20000300a00 */
[----:B------:R0:W-:Y:S02]  /*7e9c0*/  STL [R1+0x3194], R21 ;  /* 0x0031941501007387 */ /* 0x0001e40000100800 */
[----:B------:R1:W-:Y:S02]  /*7e9d0*/  STL.64 [R1+0x32f0], R22 ;  /* 0x0032f01601007387 */ /* 0x0003e40000100a00 */
[----:B------:R-:W3:Y:S01]  /*7e9e0*/  LDL.LU R20, [R1+0x550] ;  /* 0x0005500001147983 */ /* 0x000ee20000300800 */
[----:B0-----:R-:W3:Y:S01]  /*7e9f0*/  LDL.LU R21, [R1+0x554] ;  /* 0x0005540001157983 */ /* 0x001ee20000300800 */
[----:B-1----:R-:W3:Y:S02]  /*7ea00*/  LDL.LU R22, [R1+0x558] ;  /* 0x0005580001167983 */ /* 0x002ee40000300800 */
[----:B------:R-:W3:Y:S02]  /*7ea10*/  LDL.LU R23, [R1+0x55c] ;  /* 0x00055c0001177983 */ /* 0x000ee40000300800 */
[----:B------:R-:W-:Y:S01]  /*7ea20*/  STL.64 [R1+0x8f0], R28 ;  /* 0x0008f01c01007387 */ /* 0x000fe20000100a00 */
[----:B------:R0:W-:Y:S04]  /*7ea30*/  STL.64 [R1+0x8f8], R30 ;  /* 0x0008f81e01007387 */ /* 0x0001e80000100a00 */
[----:B0-----:R-:W4:Y:S01]  /*7ea40*/  LDL.LU.64 R30, [R1+0x3320] ;  /* 0x00332000011e7983 */ /* 0x001f220000300a00 */
[----:B------:R-:W2:Y:S02]  /*7ea50*/  LDL.LU.64 R28, [R1+0x3318] ;  /* 0x00331800011c7983 */ /* 0x000ea40000300a00 */
[----:B------:R-:W-:Y:S02]  /*7ea60*/  STL.64 [R1+0x32d8], R26 ;  /* 0x0032d81a01007387 */ /* 0x000fe40000100a00 */
[----:B------:R-:W-:Y:S01]  /*7ea70*/  STL [R1+0x32d0], R25 ;  /* 0x0032d01901007387 */ /* 0x000fe20000100800 */
        /* <DEDUP_REMOVED lines=8> */
[----:B--2---:R0:W-:Y:S02]  /*7eb00*/  STL.64 [R1+0x3280], R28 ;  /* 0x0032801c01007387 */ /* 0x0041e40000100a00 */
[----:B0-----:R-:W2:Y:S01]  /*7eb10*/  LDL.LU R28, [R1+0x560] ;  /* 0x00056000011c7983 */ /* 0x001ea20000300800 */
[----:B------:R-:W2:Y:S02]  /*7eb20*/  LDL.LU R29, [R1+0x564] ;  /* 0x00056400011d7983 */ /* 0x000ea40000300800 */
[----:B------:R-:W2:Y:S02]  /*7eb30*/  LDL.LU R30, [R1+0x568] ;  /* 0x00056800011e7983 */ /* 0x000ea40000300800 */
[----:B------:R-:W2:Y:S01]  /*7eb40*/  LDL.LU R31, [R1+0x56c] ;  /* 0x00056c00011f7983 */ /* 0x000ea20000300800 */
[----:B------:R-:W-:Y:S01]  /*7eb50*/  STL.64 [R1+0x32e0], R34 ;  /* 0x0032e02201007387 */ /* 0x000fe20000100a00 */
[C---:B--2---:R-:W-:Y:S11]  /*7eb60*/  HMMA.16816.F32 R28, R48.reuse, R34, R28 ;  /* 0x00000022301c723c */ /* 0x044ff6000000181c */
[----:B------:R-:W-:Y:S11]  /*7eb70*/  @!UPT UIADD3 URZ, URZ, URZ, URZ ;  /* 0x0000003f3f3ff290 */ /* 0x000ff6000fffe03f */
[----:B------:R-:W-:Y:S01]  /*7eb80*/  @!UPT UIADD3 URZ, URZ, URZ, URZ ;  /* 0x0000003f3f3ff290 */ /* 0x000fe2000fffe03f */
[----:B------:R-:W-:Y:S01]  /*7eb90*/  STL.64 [R1+0x4a0], R28 ;  /* 0x0004a01c01007387 */ /* 0x000fe20000100a00 */
[----:B------:R3:W-:Y:S02]  /*7eba0*/  STL.64 [R1+0x4a8], R30 ;  /* 0x0004a81e01007387 */ /* 0x0007e40000100a00 */
[C---:B---3--:R-:W-:Y:S08]  /*7ebb0*/  HMMA.16816.F32 R28, R48.reuse, R38, R20 ;  /* 0x00000026301c723c */ /* 0x048ff00000001814 */
[C---:B------:R-:W-:Y:S08]  /*7ebc0*/  HMMA.16816.F32 R20, R48.reuse, R42, R12 ;  /* 0x0000002a3014723c */ /* 0x040ff0000000180c */
[----:B------:R-:W-:Y:S01]  /*7ebd0*/  HMMA.16816.F32 R12, R48, R46, R56 ;  /* 0x0000002e300c723c */ /* 0x000fe20000001838 */
[----:B------:R-:W-:Y:S06]  /*7ebe0*/  STL.64 [R1+0x32c8], R38 ;  /* 0x0032c82601007387 */ /* 0x000fec0000100a00 */
[----:B------:R-:W-:Y:S01]  /*7ebf0*/  STL.64 [R1+0x490], R28 ;  /* 0x0004901c01007387 */ /* 0x000fe20000100a00 */
[----:B------:R-:W-:Y:S02]  /*7ec00*/  STL.64 [R1+0x498], R30 ;  /* 0x0004981e01007387 */ /* 0x000fe40000100a00 */
[----:B------:R-:W-:Y:S05]  /*7ec10*/  STL.64 [R1+0x3290], R42 ;  /* 0x0032902a01007387 */ /* 0x000fea0000100a00 */
[----:B------:R-:W-:Y:S01]  /*7ec20*/  STL.64 [R1+0x480], R20 ;  /* 0x0004801401007387 */ /* 0x000fe20000100a00 */
[----:B------:R-:W-:Y:S01]  /*7ec30*/  STL.64 [R1+0x488], R22 ;  /* 0x0004881601007387 */ /* 0x000fe20000100a00 */
[----:B------:R-:W-:Y:S06]  /*7ec40*/  STL.64 [R1+0x32e8], R46 ;  /* 0x0032e82e01007387 */ /* 0x000fec0000100a00 */
[----:B------:R-:W-:Y:S02]  /*7ec50*/  STL.64 [R1+0x7b0], R12 ;  /* 0x0007b00c01007387 */ /* 0x000fe40000100a00 */
[----:B------:R4:W-:Y:S02]  /*7ec60*/  STL.64 [R1+0x7b8], R14 ;  /* 0x0007b80e01007387 */ /* 0x0009e40000100a00 */
[----:B----4-:R-:W-:Y:S01]  /*7ec70*/  HMMA.16816.F32 R12, R4, R54, R8 ;  /* 0x00000036040c723c */ /* 0x010fe20000001808 */
[----:B------:R-:W-:-:S02]  /*7ec80*/  IMAD.MOV.U32 R50, RZ, RZ, R24 ;  /* 0x000000ffff327224 */ /* 0x000fc400078e0018 */
[----:B------:R-:W-:-:S04]  /*7ec90*/  IMAD.MOV.U32 R51, RZ, RZ, R16 ;  /* 0x000000ffff337224 */ /* 0x000fc800078e0010 */
[----:B------:R-:W-:Y:S02]  /*7eca0*/  IMAD.MOV.U32 R9, RZ, RZ, R54 ;  /* 0x000000ffff097224 */ /* 0x000fe400078e0036 */
[----:B------:R-:W-:Y:S01]  /*7ecb0*/  IMAD.MOV.U32 R8, RZ, RZ, R55 ;  /* 0x000000ffff087224 */ /* 0x000fe200078e0037 */
[----:B------:R-:W-:Y:S11]  /*7ecc0*/  STL.64 [R1+0x32f8], R50 ;  /* 0x0032f83201007387 */ /* 0x000ff60000100a00 */
[----:B------:R-:W-:Y:S02]  /*7ecd0*/  @!UPT UIADD3 URZ, URZ, URZ, URZ ;  /* 0x0000003f3f3ff290 */ /* 0x000fe4000fffe03f */
[----:B------:R-:W-:Y:S01]  /*7ece0*/  STL.64 [R1+0xdb0], R12 ;  /* 0x000db00c01007387 */ /* 0x000fe20000100a00 */
[----:B------:R-:W-:Y:S02]  /*7ecf0*/  STL.64 [R1+0xdb8], R14 ;  /* 0x000db80e01007387 */ /* 0x000fe40000100a00 */
[----:B------:R0:W-:Y:S02]  /*7ed00*/  STL.64 [R1+0x3300], R8 ;  /* 0x0033000801007387 */ /* 0x0001e40000100a00 */
[----:B------:R-:W2:Y:S01]  /*7ed10*/  LDL.LU R20, [R1+0x390] ;  /* 0x0003900001147983 */ /* 0x000ea20000300800 */
[----:B------:R-:W2:Y:S01]  /*7ed20*/  LDL.LU R21, [R1+0x394] ;  /* 0x0003940001157983 */ /* 0x000ea20000300800 */
[----:B------:R-:W2:Y:S02]  /*7ed30*/  LDL.LU R22, [R1+0x398] ;  /* 0x0003980001167983 */ /* 0x000ea40000300800 */
[----:B------:R-:W2:Y:S01]  /*7ed40*/  LDL.LU R23, [R1+0x39c] ;  /* 0x00039c0001177983 */ /* 0x000ea20000300800 */
[----:B0-----:R-:W3:Y:S01]  /*7ed50*/  LDL.LU R8, [R1+0x3a0] ;  /* 0x0003a00001087983 */ /* 0x001ee20000300800 */
[----:B------:R-:W3:Y:S02]  /*7ed60*/  LDL.LU R9, [R1+0x3a4] ;  /* 0x0003a40001097983 */ /* 0x000ee40000300800 */
[----:B------:R-:W3:Y:S02]  /*7ed70*/  LDL.LU R10, [R1+0x3a8] ;  /* 0x0003a800010a7983 */ /* 0x000ee40000300800 */
[----:B------:R-:W3:Y:S01]  /*7ed80*/  LDL.LU R11, [R1+0x3ac] ;  /* 0x0003ac00010b7983 */ /* 0x000ee20000300800 */
[----:B------:R-:W3:Y:S01]  /*7ed90*/  LDL.LU.64 R50, [R1+0x48] ;  /* 0x0000480001327983 */ /* 0x000ee20000300a00 */
[----:B------:R-:W2:Y:S02]  /*7eda0*/  LDL.LU.64 R46, [R1+0x38] ;  /* 0x00003800012e7983 */ /* 0x000ea40000300a00 */
[----:B------:R-:W4:Y:S02]  /*7edb0*/  LDL.LU R32, [R1+0x380] ;  /* 0x0003800001207983 */ /* 0x000f240000300800 */
[----:B------:R-:W4:Y:S01]  /*7edc0*/  LDL.LU R33, [R1+0x384] ;  /* 0x0003840001217983 */ /* 0x000f220000300800 */
[----:B------:R-:W4:Y:S01]  /*7edd0*/  LDL.LU R34, [R1+0x388] ;  /* 0x0003880001227983 */ /* 0x000f220000300800 */
[----:B------:R-:W4:Y:S02]  /*7ede0*/  LDL.LU R35, [R1+0x38c] ;  /* 0x00038c0001237983 */ /* 0x000f240000300800 */
[----:B------:R-:W4:Y:S02]  /*7edf0*/  LDL.LU.64 R26, [R1+0x28] ;  /* 0x00002800011a7983 */ /* 0x000f240000300a00 */
        /* <DEDUP_REMOVED lines=25> */
[C---:B---3--:R-:W-:Y:S11]  /*7ef90*/  HMMA.16816.F32 R8, R4.reuse, R50, R8 ;  /* 0x000000320408723c */ /* 0x048ff60000001808 */
[----:B------:R-:W-:Y:S11]  /*7efa0*/  @!UPT UIADD3 URZ, URZ, URZ, URZ ;  /* 0x0000003f3f3ff290 */ /* 0x000ff6000fffe03f */
[----:B------:R-:W-:Y:S01]  /*7efb0*/  @!UPT UIADD3 URZ, URZ, URZ, URZ ;  /* 0x0000003f3f3ff290 */ /* 0x000fe2000fffe03f */
[----:B------:R0:W-:Y:S01]  /*7efc0*/  STL.64 [R1+0xda0], R8 ;  /* 0x000da00801007387 */ /* 0x0001e20000100a00 */
[----:B------:R1:W-:Y:S03]  /*7efd0*/  STL.64 [R1+0xda8], R10 ;  /* 0x000da80a01007387 */ /* 0x0003e60000100a00 */
[----:B0-----:R-:W3:Y:S01]  /*7efe0*/  LDL.LU.64 R8, [R1+0x3300] ;  /* 0x0033000001087983 */ /* 0x001ee20000300a00 */
[----:B-1----:R-:W-:Y:S02]  /*7eff0*/  IMAD.MOV.U32 R11, RZ, RZ, R50 ;  /* 0x000000ffff0b7224 */ /* 0x002fe400078e0032 */
[----:B------:R-:W-:Y:S02]  /*7f000*/  IMAD.MOV.U32 R10, RZ, RZ, R51 ;  /* 0x000000ffff0a7224 */ /* 0x000fe400078e0033 */
[----:B------:R-:W3:Y:S01]  /*7f010*/  LDL.LU.64 R50, [R1+0x32f8] ;  /* 0x0032f80001327983 */ /* 0x000ee20000300a00 */
[C---:B--2---:R-:W-:Y:S08]  /*7f020*/  HMMA.16816.F32 R20, R4.reuse, R46, R20 ;  /* 0x0000002e0414723c */ /* 0x044ff00000001814 */
[C---:B----4-:R-:W-:Y:S08]  /*7f030*/  HMMA.16816.F32 R32, R4.reuse, R26, R32 ;  /* 0x0000001a0420723c */ /* 0x050ff00000001820 */
[----:B------:R-:W-:Y:S01]  /*7f040*/  HMMA.16816.F32 R16, R4, R58, R16 ;  /* 0x0000003a0410723c */ /* 0x000fe20000001810 */
[----:B------:R-:W-:-:S06]  /*7f050*/  IMAD.MOV.U32 R24, RZ, RZ, R27 ;  /* 0x000000ffff187224 */ /* 0x000fcc00078e001b */
[----:B------:R0:W-:Y:S01]  /*7f060*/  STL.64 [R1+0xd90], R20 ;  /* 0x000d901401007387 */ /* 0x0001e20000100a00 */
[----:B------:R1:W-:Y:S02]  /*7f070*/  STL.64 [R1+0xd98], R22 ;  /* 0x000d981601007387 */ /* 0x0003e40000100a00 */
[----:B0-----:R-:W-:Y:S01]  /*7f080*/  IMAD.MOV.U32 R21, RZ, RZ, R46 ;  /* 0x000000ffff157224 */ /* 0x001fe200078e002e */
[----:B-1----:R-:W2:Y:S01]  /*7f090*/  LDL.LU.64 R22, [R1+0x32f0] ;  /* 0x0032f00001167983 */ /* 0x002ea20000300a00 */
[----:B------:R-:W-:Y:S02]  /*7f0a0*/  IMAD.MOV.U32 R20, RZ, RZ, R47 ;  /* 0x000000ffff147224 */ /* 0x000fe400078e002f */
[----:B------:R-:W4:Y:S02]  /*7f0b0*/  LDL.LU.64 R46, [R1+0x32e8] ;  /* 0x0032e800012e7983 */ /* 0x000f240000300a00 */
[----:B------:R0:W-:Y:S01]  /*7f0c0*/  STL.64 [R1+0xd80], R32 ;  /* 0x000d802001007387 */ /* 0x0001e20000100a00 */
[----:B------:R1:W-:Y:S01]  /*7f0d0*/  STL.64 [R1+0xd88], R34 ;  /* 0x000d882201007387 */ /* 0x0003e20000100a00 */
[----:B0-----:R-:W-:-:S03]  /*7f0e0*/  IMAD.MOV.U32 R33, RZ, RZ, R26 ;  /* 0x000000ffff217224 */ /* 0x001fc600078e001a */
[----:B-1----:R-:W2:Y:S01]  /*7f0f0*/  LDL.LU.64 R34, [R1+0x32e0] ;  /* 0x0032e00001227983 */ /* 0x002ea20000300a00 */
[----:B------:R-:W2:Y:S02]  /*7f100*/  LDL.LU.64 R26, [R1+0x32d8] ;  /* 0x0032d800011a7983 */ /* 0x000ea40000300a00 */
[----:B------:R-:W2:Y:S01]  /*7f110*/  LDL.LU R25, [R1+0x32d0] ;  /* 0x0032d00001197983 */ /* 0x000ea20000300800 */
        /* <DEDUP_REMOVED lines=8> */
[----:B------:R-:W2:Y:S02]  /*7f1a0*/  LDL.LU R49, [R1+0x304] ;  /* 0x0003040001317983 */ /* 0x000ea40000300800 */
[----:B------:R-:W-:Y:S01]  /*7f1b0*/  IMAD.MOV.U32 R36, RZ, RZ, R58 ;  /* 0x000000ffff247224 */ /* 0x000fe200078e003a */
[----:B0-----:R-:W2:Y:S01]  /*7f1c0*/  LDL.LU R50, [R1+0x308] ;  /* 0x0003080001327983 */ /* 0x001ea20000300800 */
[----:B------:R-:W2:Y:S02]  /*7f1d0*/  LDL.LU R51, [R1+0x30c] ;  /* 0x00030c0001337983 */ /* 0x000ea40000300800 */
[----:B------:R0:W-:Y:S02]  /*7f1e0*/  STL.64 [R1+0xb90], R16 ;  /* 0x000b901001007387 */ /* 0x0001e40000100a00 */
[----:B------:R1:W-:Y:S02]  /*7f1f0*/  STL.64 [R1+0xb98], R18 ;  /* 0x000b981201007387 */ /* 0x0003e40000100a00 */
[----:B0-----:R-:W-:Y:S01]  /*7f200*/  IMAD.MOV.U32 R16, RZ, RZ, R59 ;  /* 0x000000ffff107224 */ /* 0x001fe200078e003b */
[----:B-1----:R-:W2:Y:S01]  /*7f210*/  LDL.LU.64 R18, [R1+0x32c0] ;  /* 0x0032c00001127983 */ /* 0x002ea20000300a00 */
[----:B------:R-:W2:Y:S02]  /*7f220*/  LDL.LU R17, [R1+0x32b8] ;  /* 0x0032b80001117983 */ /* 0x000ea40000300800 */
[----:B------:R-:W2:Y:S02]  /*7f230*/  LDL.LU.64 R58, [R1+0x32b0] ;  /* 0x0032b000013a7983 */ /* 0x000ea40000300a00 */
        /* <DEDUP_REMOVED lines=14> */
[C---:B------:R-:W-:Y:S08]  /*7f320*/  HMMA.16816.F32 R28, R4.reuse, R18, R28 ;  /* 0x00000012041c723c */ /* 0x040ff0000000181c */
[C---:B--2---:R-:W-:Y:S11]  /*7f330*/  HMMA.16816.F32 R40, R4.reuse, R14, R40 ;  /* 0x0000000e0428723c */ /* 0x044ff60000001828 */
[----:B------:R-:W-:Y:S11]  /*7f340*/  @!UPT UIADD3 URZ, URZ, URZ, URZ ;  /* 0x0000003f3f3ff290 */ /* 0x000ff6000fffe03f */
[----:B------:R-:W-:Y:S01]  /*7f350*/  @!UPT UIADD3 URZ, URZ, URZ, URZ ;  /* 0x0000003f3f3ff290 */ /* 0x000fe2000fffe03f */
[----:B------:R-:W-:Y:S01]  /*7f360*/  STL.64 [R1+0xba0], R40 ;  /* 0x000ba02801007387 */ /* 0x000fe20000100a00 */
[----:B------:R0:W-:Y:S03]  /*7f370*/  STL.64 [R1+0xba8], R42 ;  /* 0x000ba82a01007387 */ /* 0x0001e60000100a00 */
[----:B0-----:R-:W2:Y:S01]  /*7f380*/  LDL.LU.64 R42, [R1+0x3290] ;  /* 0x00329000012a7983 */ /* 0x001ea20000300a00 */
[----:B------:R-:W-:Y:S02]  /*7f390*/  STL.64 [R1+0x3218], R14 ;  /* 0x0032180e01007387 */ /* 0x000fe40000100a00 */
[----:B----4-:R0:W-:Y:S02]  /*7f3a0*/  STL.64 [R1+0x3210], R12 ;  /* 0x0032100c01007387 */ /* 0x0101e40000100a00 */
        /* <DEDUP_REMOVED lines=9> */
[----:B------:R-:W-:Y:S01]  /*7f440*/  STL [R1+0x3220], R17 ;  /* 0x0032201101007387 */ /* 0x000fe20000100800 */
[----:B------:R-:W-:Y:S01]  /*7f450*/  STL.64 [R1+0x31d0], R22 ;  /* 0x0031d01601007387 */ /* 0x000fe20000100a00 */
[C---:B----4-:R-:W-:Y:S11]  /*7f460*/  HMMA.16816.F32 R12, R4.reuse, R22, R12 ;  /* 0x00000016040c723c */ /* 0x050ff6000000180c */
[----:B------:R-:W-:Y:S11]  /*7f470*/  @!UPT UIADD3 URZ, URZ, URZ, URZ ;  /* 0x0000003f3f3ff290 */ /* 0x000ff6000fffe03f */
[----:B------:R-:W-:Y:S01]  /*7f480*/  @!UPT UIADD3 URZ, URZ, URZ, URZ ;  /* 0x0000003f3f3ff290 */ /* 0x000fe2000fffe03f */
[----:B------:R-:W-:Y:S01]  /*7f490*/  STL.64 [R1+0x990], R12 ;  /* 0x0009900c01007387 */ /* 0x000fe20000100a00 */
[----:B------:R3:W-:Y:S02]  /*7f4a0*/  STL.64 [R1+0x998], R14 ;  /* 0x0009980e01007387 */ /* 0x0007e40000100a00 */
[C---:B---3--:R-:W-:Y:S01]  /*7f4b0*/  HMMA.16816.F32 R12, R4.reuse, R26, R56 ;  /* 0x0000001a040c723c */ /* 0x048fe20000001838 */
[----:B------:R-:W-:Y:S01]  /*7f4c0*/  STL.64 [R1+0x31e0], R26 ;  /* 0x0031e01a01007387 */ /* 0x000fe20000100a00 */
[----:B------:R-:W-:Y:S11]  /*7f4d0*/  STL [R1+0x31d8], R25 ;  /* 0x0031d81901007387 */ /* 0x000ff60000100800 */
        /* <DEDUP_REMOVED lines=13> */
[----:B------:R0:W-:Y:S01]  /*7f5b0*/  STL.64 [R1+0x870], R12 ;  /* 0x0008700c01007387 */ /* 0x0001e20000100a00 */
[----:B------:R1:W-:Y:S02]  /*7f5c0*/  STL.64 [R1+0x878], R14 ;  /* 0x0008780e01007387 */ /* 0x0003e40000100a00 */
[----:B------:R2:W-:Y:S02]  /*7f5d0*/  STL.64 [R1+0x3240], R50 ;  /* 0x0032403201007387 */ /* 0x0005e40000100a00 */
[----:B------:R-:W-:Y:S01]  /*7f5e0*/  IMAD.MOV.U32 R32, RZ, RZ, R14 ;  /* 0x000000ffff207224 */ /* 0x000fe200078e000e */
[----:B0-----:R-:W3:Y:S01]  /*7f5f0*/  LDL.LU R12, [R1+0x110] ;  /* 0x00011000010c7983 */ /* 0x001ee20000300800 */
[----:B------:R-:W3:Y:S02]  /*7f600*/  LDL.LU R13, [R1+0x114] ;  /* 0x00011400010d7983 */ /* 0x000ee40000300800 */
[----:B-1----:R-:W4:Y:S02]  /*7f610*/  LDL.LU R14, [R1+0x118] ;  /* 0x00011800010e7983 */ /* 0x002f240000300800 */
[----:B------:R-:W4:Y:S01]  /*7f620*/  LDL.LU R15, [R1+0x11c] ;  /* 0x00011c00010f7983 */ /* 0x000f220000300800 */
[----:B------:R-:W2:Y:S01]  /*7f630*/  LDL.LU R56, [R1+0x2e0] ;  /* 0x0002e00001387983 */ /* 0x000ea20000300800 */
[----:B------:R-:W2:Y:S02]  /*7f640*/  LDL.LU R57, [R1+0x2e4] ;  /* 0x0002e40001397983 */ /* 0x000ea40000300800 */
[----:B------:R-:W2:Y:S02]  /*7f650*/  LDL.LU R58, [R1+0x2e8] ;  /* 0x0002e800013a7983 */ /* 0x000ea40000300800 */
[----:B------:R-:W2:Y:S02]  /*7f660*/  LDL.LU R59, [R1+0x2ec] ;  /* 0x0002ec00013b7983 */ /* 0x000ea40000300800 */
[----:B------:R-:W-:-:S02]  /*7f670*/  IMAD.MOV.U32 R18, RZ, RZ, R21 ;  /* 0x000000ffff127224 */ /* 0x000fc400078e0015 */
[----:B------:R-:W-:Y:S01]  /*7f680*/  IMAD.MOV.U32 R19, RZ, RZ, R20 ;  /* 0x000000ffff137224 */ /* 0x000fe200078e0014 */
[----:B----4-:R-:W-:Y:S01]  /*7f690*/  STL.64 [R1+0x3250], R14 ;  /* 0x0032500e01007387 */ /* 0x010fe20000100a00 */
[----:B---3--:R-:W-:Y:S02]  /*7f6a0*/  STL.64 [R1+0x3248], R12 ;  /* 0x0032480c01007387 */ /* 0x008fe40000100a00 */
[----:B------:R-:W3:Y:S02]  /*7f6b0*/  LDL.LU R52, [R1+0x2d0] ;  /* 0x0002d00001347983 */ /* 0x000ee40000300800 */
[----:B------:R-:W3:Y:S01]  /*7f6c0*/  LDL.LU R53, [R1+0x2d4] ;  /* 0x0002d40001357983 */ /* 0x000ee20000300800 */
[----:B------:R-:W3:Y:S01]  /*7f6d0*/  LDL.LU R54, [R1+0x2d8] ;  /* 0x0002d80001367983 */ /* 0x000ee20000300800 */
[----:B------:R-:W3:Y:S02]  /*7f6e0*/  LDL.LU R55, [R1+0x2dc] ;  /* 0x0002dc0001377983 */ /* 0x000ee40000300800 */
[----:B------:R0:W-:Y:S02]  /*7f6f0*/  STL.64 [R1+0x3258], R18 ;  /* 0x0032581201007387 */ /* 0x0001e40000100a00 */
[----:B------:R-:W4:Y:S01]  /*7f700*/  LDL.LU R28, [R1+0x120] ;  /* 0x00012000011c7983 */ /* 0x000f220000300800 */
[----:B------:R-:W4:Y:S01]  /*7f710*/  LDL.LU R29, [R1+0x124] ;  /* 0x00012400011d7983 */ /* 0x000f220000300800 */
[----:B------:R-:W3:Y:S02]  /*7f720*/  LDL.LU R30, [R1+0x128] ;  /* 0x00012800011e7983 */ /* 0x000ee40000300800 */
[----:B------:R-:W3:Y:S02]  /*7f730*/  LDL.LU R31, [R1+0x12c] ;  /* 0x00012c00011f7983 */ /* 0x000ee40000300800 */
[----:B--2---:R-:W-:-:S02]  /*7f740*/  IMAD.MOV.U32 R51, RZ, RZ, R10 ;  /* 0x000000ffff337224 */ /* 0x004fc400078e000a */
[----:B------:R-:W-:Y:S02]  /*7f750*/  IMAD.MOV.U32 R50, RZ, RZ, R11 ;  /* 0x000000ffff327224 */ /* 0x000fe400078e000b */
[----:B0-----:R-:W-:Y:S02]  /*7f760*/  IMAD.MOV.U32 R19, RZ, RZ, R8 ;  /* 0x000000ffff137224 */ /* 0x001fe400078e0008 */
[----:B------:R-:W-:Y:S01]  /*7f770*/  IMAD.MOV.U32 R18, RZ, RZ, R9 ;  /* 0x000000ffff127224 */ /* 0x000fe200078e0009 */
[----:B------:R-:W-:Y:S01]  /*7f780*/  HMMA.16816.F32 R20, R4, R38, R56 ;  /* 0x000000260414723c */ /* 0x000fe20000001838 */
[----:B---3--:R-:W-:Y:S01]  /*7f790*/  STL.64 [R1+0x3268], R30 ;  /* 0x0032681e01007387 */ /* 0x008fe20000100a00 */
[----:B----4-:R0:W-:Y:S03]  /*7f7a0*/  STL.64 [R1+0x3260], R28 ;  /* 0x0032601c01007387 */ /* 0x0101e60000100a00 */
        /* <DEDUP_REMOVED lines=12> */
[----:B------:R-:W-:Y:S01]  /*7f870*/  STL [R1+0x3198], R32 ;  /* 0x0031982001007387 */ /* 0x000fe20000100800 */
[----:B------:R-:W-:Y:S02]  /*7f880*/  STL.64 [R1+0x860], R20 ;  /* 0x0008601401007387 */ /* 0x000fe40000100a00 */
[----:B------:R0:W-:Y:S02]  /*7f890*/  STL.64 [R1+0x868], R22 ;  /* 0x0008681601007387 */ /* 0x0001e40000100a00 */
[----:B------:R-:W-:-:S02]  /*7f8a0*/  IMAD.MOV.U32 R33, RZ, RZ, R22 ;  /* 0x000000ffff217224 */ /* 0x000fc400078e0016 */
[C---:B0-----:R-:W-:Y:S03]  /*7f8b0*/  HMMA.16816.F32 R20, R4.reuse, R42, R52 ;  /* 0x0000002a0414723c */ /* 0x041fe60000001834 */
[----:B------:R0:W-:Y:S01]  /*7f8c0*/  STL [R1+0x319c], R33 ;  /* 0x00319c2101007387 */ /* 0x0001e20000100800 */
[----:B------:R1:W-:Y:S02]  /*7f8d0*/  STL.64 [R1+0x31c8], R34 ;  /* 0x0031c82201007387 */ /* 0x0003e40000100a00 */
[----:B------:R-:W2:Y:S01]  /*7f8e0*/  LDL.LU R32, [R1+0x100] ;  /* 0x0001000001207983 */ /* 0x000ea20000300800 */
[----:B0-----:R-:W2:Y:S01]  /*7f8f0*/  LDL.LU R33, [R1+0x104] ;  /* 0x0001040001217983 */ /* 0x001ea20000300800 */
[----:B-1----:R-:W2:Y:S02]  /*7f900*/  LDL.LU R34, [R1+0x108] ;  /* 0x0001080001227983 */ /* 0x002ea40000300800 */
[----:B------:R-:W2:Y:S02]  /*7f910*/  LDL.LU R35, [R1+0x10c] ;  /* 0x00010c0001237983 */ /* 0x000ea40000300800 */
[----:B------:R-:W2:Y:S11]  /*7f920*/  LDL.LU R56, [R1+0xf0] ;  /* 0x0000f00001387983 */ /* 0x000eb60000300800 */
[----:B------:R0:W-:Y:S01]  /*7f930*/  STL.64 [R1+0x850], R20 ;  /* 0x0008501401007387 */ /* 0x0001e20000100a00 */
        /* <DEDUP_REMOVED lines=12> */
[----:B0-----:R-:W2:Y:S02]  /*7fa00*/  LDL.LU R20, [R1+0xc0] ;  /* 0x0000c00001147983 */ /* 0x001ea40000300800 */
[----:B------:R-:W2:Y:S02]  /*7fa10*/  LDL.LU R21, [R1+0xc4] ;  /* 0x0000c40001157983 */ /* 0x000ea40000300800 */
[----:B-1----:R-:W2:Y:S01]  /*7fa20*/  LDL.LU R22, [R1+0xc8] ;  /* 0x0000c80001167983 */ /* 0x002ea20000300800 */
[----:B------:R-:W2:Y:S01]  /*7fa30*/  LDL.LU R23, [R1+0xcc] ;  /* 0x0000cc0001177983 */ /* 0x000ea20000300800 */
[----:B---3--:R-:W-:Y:S03]  /*7fa40*/  HMMA.16816.F32 R4, R4, R46, R8 ;  /* 0x0000002e0404723c */ /* 0x008fe60000001808 */
[----:B------:R-:W2:Y:S01]  /*7fa50*/  LDL.LU.64 R10, [R1+0x3278] ;  /* 0x00327800010a7983 */ /* 0x000ea20000300a00 */
[----:B------:R-:W2:Y:S11]  /*7fa60*/  LDL.LU.64 R8, [R1+0x3270] ;  /* 0x0032700001087983 */ /* 0x000eb60000300a00 */
[----:B------:R-:W-:Y:S08]  /*7fa70*/  @!UPT UIADD3 URZ, URZ, URZ, URZ ;  /* 0x0000003f3f3ff290 */ /* 0x000ff0000fffe03f */
[----:B------:R-:W-:Y:S01]  /*7fa80*/  STL.64 [R1+0x7c0], R4 ;  /* 0x0007c00401007387 */ /* 0x000fe20000100a00 */
[----:B------:R0:W-:Y:S02]  /*7fa90*/  STL.64 [R1+0x7c8], R6 ;  /* 0x0007c80601007387 */ /* 0x0001e40000100a00 */
[----:B0-----:R-:W-:Y:S02]  /*7faa0*/  IMAD.MOV.U32 R7, RZ, RZ, R16 ;  /* 0x000000ffff077224 */ /* 0x001fe400078e0010 */
[C---:B--2---:R-:W-:Y:S08]  /*7fab0*/  HMMA.16816.F32 R16, R8.reuse, R18, R28 ;  /* 0x000000120810723c */ /* 0x044ff0000000181c */
[C---:B----4-:R-:W-:Y:S01]  /*7fac0*/  HMMA.16816.F32 R48, R8.reuse, R50, R12 ;  /* 0x000000320830723c */ /* 0x050fe2000000180c */
[----:B------:R-:W2:Y:S01]  /*7fad0*/  LDL.LU.64 R30, [R1+0x3268] ;  /* 0x00326800011e7983 */ /* 0x000ea20000300a00 */
[----:B------:R-:W2:Y:S11]  /*7fae0*/  LDL.LU.64 R28, [R1+0x3260] ;  /* 0x00326000011c7983 */ /* 0x000eb60000300a00 */
[----:B------:R-:W-:Y:S02]  /*7faf0*/  @!UPT UIADD3 URZ, URZ, URZ, URZ ;  /* 0x0000003f3f3ff290 */ /* 0x000fe4000fffe03f */
[----:B------:R-:W-:Y:S01]  /*7fb00*/  STL.64 [R1+0xcb0], R16 ;  /* 0x000cb01001007387 */ /* 0x000fe20000100a00 */
[----:B------:R0:W-:Y:S03]  /*7fb10*/  STL.64 [R1+0xcb8], R18 ;  /* 0x000cb81201007387 */ /* 0x0001e60000100a00 */
[----:B0-----:R-:W2:Y:S01]  /*7fb20*/  LDL.LU.64 R18, [R1+0x3258] ;  /* 0x0032580001127983 */ /* 0x001ea20000300a00 */
[----:B------:R-:W3:Y:S02]  /*7fb30*/  LDL.LU.64 R14, [R1+0x3250] ;  /* 0x00325000010e7983 */ /* 0x000ee40000300a00 */
[----:B------:R-:W3:Y:S02]  /*7fb40*/  LDL.LU.64 R12, [R1+0x3248] ;  /* 0x00324800010c7983 */ /* 0x000ee40000300a00 */
[----:B------:R-:W-:Y:S01]  /*7fb50*/  STL.64 [R1+0xc60], R48 ;  /* 0x000c603001007387 */ /* 0x000fe20000100a00 */
[----:B------:R0:W-:Y:S04]  /*7fb60*/  STL.64 [R1+0xc68], R50 ;  /* 0x000c683201007387 */ /* 0x0001e80000100a00 */
[----:B0-----:R-:W3:Y:S01]  /*7fb70*/  LDL.LU.64 R50, [R1+0x3240] ;  /* 0x0032400001327983 */ /* 0x001ee20000300a00 */
[C---:B--2---:R-:W-:Y:S03]  /*7fb80*/  HMMA.16816.F32 R16, R8.reuse, R18, R28 ;  /* 0x000000120810723c */ /* 0x044fe6000000181c */
[----:B------:R-:W2:Y:S01]  /*7fb90*/  LDL.LU.64 R30, [R1+0x3238] ;  /* 0x00323800011e7983 */ /* 0x000ea20000300a00 */
[----:B------:R-:W4:Y:S04]  /*7fba0*/  LDL.LU.64 R28, [R1+0x3230] ;  /* 0x00323000011c7983 */ /* 0x000f280000300a00 */
[----:B---3--:R-:W-:Y:S11]  /*7fbb0*/  HMMA.16816.F32 R48, R8, R50, R12 ;  /* 0x000000320830723c */ /* 0x008ff6000000180c */
[----:B------:R-:W-:Y:S04]  /*7fbc0*/  @!UPT UIADD3 URZ, URZ, URZ, URZ ;  /* 0x0000003f3f3ff290 */ /* 0x000fe8000fffe03f */
[----:B------:R-:W-:Y:S01]  /*7fbd0*/  STL.64 [R1+0xc20], R16 ;  /* 0x000c201001007387 */ /* 0x000fe20000100a00 */
[----:B------:R0:W-:Y:S03]  /*7fbe0*/  STL.64 [R1+0xc28], R18 ;  /* 0x000c281201007387 */ /* 0x0001e60000100a00 */
[----:B0-----:R-:W3:Y:S01]  /*7fbf0*/  LDL.LU.64 R18, [R1+0x3228] ;  /* 0x0032280001127983 */ /* 0x001ee20000300a00 */
[----:B------:R-:W2:Y:S02]  /*7fc00*/  LDL.LU R17, [R1+0x3220] ;  /* 0x0032200001117983 */ /* 0x000ea40000300800 */
[----:B------:R-:W2:Y:S02]  /*7fc10*/  LDL.LU.64 R14, [R1+0x3218] ;  /* 0x00321800010e7983 */ /* 0x000ea40000300a00 */
[----:B------:R-:W2:Y:S01]  /*7fc20*/  LDL.LU.64 R12, [R1+0x3210] ;  /* 0x00321000010c7983 */ /* 0x000ea20000300a00 */
[----:B------:R-:W-:Y:S01]  /*7fc30*/  STL.64 [R1+0xc00], R48 ;  /* 0x000c003001007387 */ /* 0x000fe20000100a00 */
[----:B------:R0:W-:Y:S03]  /*7fc40*/  STL.64 [R1+0xc08], R50 ;  /* 0x000c083201007387 */ /* 0x0001e60000100a00 */
[----:B0-----:R-:W2:Y:S01]  /*7fc50*/  LDL.LU.64 R50, [R1+0x3208] ;  /* 0x0032080001327983 */ /* 0x001ea20000300a00 */
[----:B------:R-:W-:-:S07]  /*7fc60*/  IMAD.MOV.U32 R6, RZ, RZ, R36 ;  /* 0x000000ffff067224 */ /* 0x000fce00078e0024 */
[C---:B------:R-:W-:Y:S08]  /*7fc70*/  HMMA.16816.F32 R4, R8.reuse, R6, R56 ;  /* 0x000000060804723c */ /* 0x040ff00000001838 */
[C---:B--2---:R-:W-:Y:S11]  /*7fc80*/  HMMA.16816.F32 R32, R8.reuse, R50, R32 ;  /* 0x000000320820723c */ /* 0x044ff60000001820 */
[----:B------:R-:W-:Y:S11]  /*7fc90*/  @!UPT UIADD3 URZ, URZ, URZ, URZ ;  /* 0x0000003f3f3ff290 */ /* 0x000ff6000fffe03f */
[----:B------:R-:W-:Y:S01]  /*7fca0*/  @!UPT UIADD3 URZ, URZ, URZ, URZ ;  /* 0x0000003f3f3ff290 */ /* 0x000fe2000fffe03f */
[----:B------:R0:W-:Y:S01]  /*7fcb0*/  STL.64 [R1+0x9f0], R32 ;  /* 0x0009f02001007387 */ /* 0x0001e20000100a00 */
[----:B------:R1:W-:Y:S02]  /*7fcc0*/  STL.64 [R1+0x9f8], R34 ;  /* 0x0009f82201007387 */ /* 0x0003e40000100a00 */
[----:B------:R-:W-:Y:S01]  /*7fcd0*/  IMAD.MOV.U32 R16, RZ, RZ, R34 ;  /* 0x000000ffff107224 */ /* 0x000fe200078e0022 */
[----:B0-----:R-:W2:Y:S01]  /*7fce0*/  LDL.LU R32, [R1+0xb0] ;  /* 0x0000b00001207983 */ /* 0x001ea20000300800 */
[----:B------:R-:W2:Y:S02]  /*7fcf0*/  LDL.LU R33, [R1+0xb4] ;  /* 0x0000b40001217983 */ /* 0x000ea40000300800 */
[----:B-1----:R-:W2:Y:S02]  /*7fd00*/  LDL.LU R34, [R1+0xb8] ;  /* 0x0000b80001227983 */ /* 0x002ea40000300800 */
[----:B------:R-:W2:Y:S01]  /*7fd10*/  LDL.LU R35, [R1+0xbc] ;  /* 0x0000bc0001237983 */ /* 0x000ea20000300800 */
[----:B------:R-:W2:Y:S01]  /*7fd20*/  LDL.LU R48, [R1+0x80] ;  /* 0x0000800001307983 */ /* 0x000ea20000300800 */
[----:B------:R-:W2:Y:S02]  /*7fd30*/  LDL.LU R49, [R1+0x84] ;  /* 0x0000840001317983 */ /* 0x000ea40000300800 */
[----:B------:R-:W2:Y:S02]  /*7fd40*/  LDL.LU R50, [R1+0x88] ;  /* 0x0000880001327983 */ /* 0x000ea40000300800 */
[----:B------:R-:W-:Y:S01]  /*7fd50*/  STL [R1+0x31a0], R16 ;  /* 0x0031a01001007387 */ /* 0x000fe20000100800 */
[----:B------:R-:W2:Y:S01]  /*7fd60*/  LDL.LU.64 R58, [R1+0x3200] ;  /* 0x00320000013a7983 */ /* 0x000ea20000300a00 */
[----:B------:R-:W3:Y:S01]  /*7fd70*/  LDL.LU.64 R56, [R1+0x31f8] ;  /* 0x0031f80001387983 */ /* 0x000ee20000300a00 */
[----:B------:R-:W-:Y:S01]  /*7fd80*/  HMMA.16816.F32 R24, R8, R14, R24 ;  /* 0x0000000e0818723c */ /* 0x000fe20000001818 */
[----:B------:R-:W-:Y:S01]  /*7fd90*/  IMAD.MOV.U32 R51, RZ, RZ, R17 ;  /* 0x000000ffff337224 */ /* 0x000fe200078e0011 */
[----:B------:R4:W-:Y:S01]  /*7fda0*/  STL.64 [R1+0x9a0], R4 ;  /* 0x0009a00401007387 */ /* 0x0009e20000100a00 */
[----:B------:R-:W-:-:S02]  /*7fdb0*/  IMAD.MOV.U32 R17, RZ, RZ, R6 ;  /* 0x000000ffff117224 */ /* 0x000fc400078e0006 */
[----:B------:R0:W-:Y:S02]  /*7fdc0*/  STL.64 [R1+0x9a8], R6 ;  /* 0x0009a80601007387 */ /* 0x0001e40000100a00 */
[----:B----4-:R-:W-:Y:S02]  /*7fdd0*/  IMAD.MOV.U32 R4, RZ, RZ, R29 ;  /* 0x000000ffff047224 */ /* 0x010fe400078e001d */
[----:B------:R-:W4:Y:S01]  /*7fde0*/  LDL.LU R29, [R1+0x31f4] ;  /* 0x0031f400011d7983 */ /* 0x000f220000300800 */
[----:B0-----:R-:W-:Y:S02]  /*7fdf0*/  IMAD.MOV.U32 R6, RZ, RZ, R13 ;  /* 0x000000ffff067224 */ /* 0x001fe400078e000d */
[----:B------:R-:W-:Y:S01]  /*7fe00*/  IMAD.MOV.U32 R7, RZ, RZ, R12 ;  /* 0x000000ffff077224 */ /* 0x000fe200078e000c */
[C---:B--2---:R-:W-:Y:S01]  /*7fe10*/  HMMA.16816.F32 R52, R8.reuse, R58, R52 ;  /* 0x0000003a0834723c */ /* 0x044fe20000001834 */
[----:B---3--:R-:W-:Y:S02]  /*7fe20*/  IMAD.MOV.U32 R5, RZ, RZ, R56 ;  /* 0x000000ffff057224 */ /* 0x008fe400078e0038 */
[----:B------:R-:W2:Y:S01]  /*7fe30*/  LDL.LU R56, [R1+0x31f0] ;  /* 0x0031f00001387983 */ /* 0x000ea20000300800 */
[----:B------:R-:W3:Y:S02]  /*7fe40*/  LDL.LU.64 R12, [R1+0xb68] ;  /* 0x000b6800010c7983 */ /* 0x000ee40000300a00 */
[----:B------:R0:W-:Y:S02]  /*7fe50*/  STL [R1+0x31a4], R17 ;  /* 0x0031a41101007387 */ /* 0x0001e40000100800 */
[----:B0-----:R-:W-:Y:S11]  /*7fe60*/  HMMA.16816.F32 R16, R8, R18, R20 ;  /* 0x000000120810723c */ /* 0x001ff60000001814 */
[----:B------:R-:W-:Y:S04]  /*7fe70*/  @!UPT UIADD3 URZ, URZ, URZ, URZ ;  /* 0x0000003f3f3ff290 */ /* 0x000fe8000fffe03f */
[----:B------:R0:W-:Y:S01]  /*7fe80*/  STL.64 [R1+0x960], R52 ;  /* 0x0009603401007387 */ /* 0x0001e20000100a00 */
[----:B------:R-:W-:Y:S02]  /*7fe90*/  STL.64 [R1+0x968], R54 ;  /* 0x0009683601007387 */ /* 0x000fe40000100a00 */
[----:B0-----:R-:W-:Y:S02]  /*7fea0*/  IMAD.MOV.U32 R52, RZ, RZ, R3 ;  /* 0x000000ffff347224 */ /* 0x001fe400078e0003 */
[----:B------:R-:W-:Y:S01]  /*7feb0*/  IMAD.MOV.U32 R53, RZ, RZ, R0 ;  /* 0x000000ffff357224 */ /* 0x000fe200078e0000 */
[----:B------:R-:W3:Y:S01]  /*7fec0*/  LDL.LU R3, [R1+0x31ec] ;  /* 0x0031ec0001037983 */ /* 0x000ee20000300800 */
[----:B------:R-:W3:Y:S02]  /*7fed0*/  LDL.LU R0, [R1+0x31e8] ;  /* 0x0031e80001007983 */ /* 0x000ee40000300800 */
[----:B------:R-:W-:Y:S02]  /*7fee0*/  STL.64 [R1+0x950], R24 ;  /* 0x0009501801007387 */ /* 0x000fe40000100a00 */
[----:B------:R0:W-:Y:S02]  /*7fef0*/  STL.64 [R1+0x958], R26 ;  /* 0x0009581a01007387 */ /* 0x0001e40000100a00 */
[----:B0-----:R-:W3:Y:S01]  /*7ff00*/  LDL.LU.64 R26, [R1+0x31e0] ;  /* 0x0031e000011a7983 */ /* 0x001ee20000300a00 */
[----:B------:R-:W3:Y:S02]  /*7ff10*/  LDL.LU R25, [R1+0x31d8] ;  /* 0x0031d80001197983 */ /* 0x000ee40000300800 */
[----:B------:R-:W3:Y:S02]  /*7ff20*/  LDL.LU.64 R22, [R1+0x31d0] ;  /* 0x0031d00001167983 */ /* 0x000ee40000300a00 */
[----:B------:R-:W-:Y:S01]  /*7ff30*/  STL.64 [R1+0x7d0], R16 ;  /* 0x0007d01001007387 */ /* 0x000fe20000100a00 */
[----:B------:R0:W-:Y:S01]  /*7ff40*/  STL.64 [R1+0x7d8], R18 ;  /* 0x0007d81201007387 */ /* 0x0001e20000100a00 */
[----:B------:R-:W-:-:S02]  /*7ff50*/  IMAD.MOV.U32 R24, RZ, RZ, R16 ;  /* 0x000000ffff187224 */ /* 0x000fc400078e0010 */
[----:B------:R-:W4:Y:S02]  /*7ff60*/  LDL.LU.64 R36, [R1+0xb60] ;  /* 0x000b600001247983 */ /* 0x000f240000300a00 */
[----:B------:R-:W-:Y:S01]  /*7ff70*/  IMAD.MOV.U32 R54, RZ, RZ, R57 ;  /* 0x000000ffff367224 */ /* 0x000fe200078e0039 */
[----:B------:R-:W4:Y:S01]  /*7ff80*/  LDL.LU.64 R60, [R1+0xb58] ;  /* 0x000b5800013c7983 */ /* 0x000f220000300a00 */
[----:B------:R-:W-:Y:S02]  /*7ff90*/  IMAD.MOV.U32 R55, RZ, RZ, R28 ;  /* 0x000000ffff377224 */ /* 0x000fe400078e001c */
[----:B------:R-:W-:Y:S02]  /*7ffa0*/  IMAD.MOV.U32 R28, RZ, RZ, R18 ;  /* 0x000000ffff1c7224 */ /* 0x000fe400078e0012 */
[----:B0-----:R-:W-:Y:S02]  /*7ffb0*/  IMAD.MOV.U32 R19, RZ, RZ, R2 ;  /* 0x000000ffff137224 */ /* 0x001fe400078e0002 */
[----:B--2---:R-:W-:-:S02]  /*7ffc0*/  IMAD.MOV.U32 R16, RZ, RZ, R56 ;  /* 0x000000ffff107224 */ /* 0x004fc400078e0038 */
[----:B------:R-:W2:Y:S01]  /*7ffd0*/  LDL.LU.64 R56, [R1+0xb50] ;  /* 0x000b500001387983 */ /* 0x000ea20000300a00 */
[----:B------:R-:W2:Y:S01]  /*7ffe0*/  LDL.LU R2, [R1+0xf78] ;  /* 0x000f780001027983 */ /* 0x000ea20000300800 */
[----:B---3--:R-:W-:Y:S02]  /*7fff0*/  HMMA.16816.F32 R20, R8, R22, R32 ;  /* 0x000000160814723c */ /* 0x008fe40000001820 */
[----:B------:R-:W3:Y:S01]  /*80000*/  LDL.LU.64 R34, [R1+0x31c8] ;  /* 0x0031c80001227983 */ /* 0x000ee20000300a00 */
[----:B------:R-:W-:Y:S11]  /*80010*/  IMAD.MOV.U32 R18, RZ, RZ, R25 ;  /* 0x000000ffff127224 */ /* 0x000ff600078e0019 */
[----:B------:R-:W-:Y:S09]  /*80020*/  @!UPT UIADD3 URZ, URZ, URZ, URZ ;  /* 0x0000003f3f3ff290 */ /* 0x000ff2000fffe03f */
[----:B------:R0:W-:Y:S01]  /*80030*/  STL.64 [R1+0x7e0], R20 ;  /* 0x0007e01401007387 */ /* 0x0001e20000100a00 */
[----:B------:R1:W-:Y:S02]  /*80040*/  STL.64 [R1+0x7e8], R22 ;  /* 0x0007e81601007387 */ /* 0x0003e40000100a00 */
[----:B------:R-:W-:Y:S02]  /*80050*/  IMAD.MOV.U32 R25, RZ, RZ, R20 ;  /* 0x000000ffff197224 */ /* 0x000fe400078e0014 */
[----:B0-----:R-:W2:Y:S01]  /*80060*/  LDL.LU R20, [R1+0xa0] ;  /* 0x0000a00001147983 */ /* 0x001ea20000300800 */
[----:B------:R-:W2:Y:S02]  /*80070*/  LDL.LU R21, [R1+0xa4] ;  /* 0x0000a40001157983 */ /* 0x000ea40000300800 */
[----:B----4-:R-:W-:Y:S02]  /*80080*/  IMAD.MOV.U32 R17, RZ, RZ, R29 ;  /* 0x000000ffff117224 */ /* 0x010fe400078e001d */
[----:B------:R-:W-:-:S02]  /*80090*/  IMAD.MOV.U32 R29, RZ, RZ, R22 ;  /* 0x000000ffff1d7224 */ /* 0x000fc400078e0016 */
[----:B-1----:R-:W-:Y:S02]  /*800a0*/  IMAD.MOV.U32 R22, RZ, RZ, R0 ;  /* 0x000000ffff167224 */ /* 0x002fe400078e0000 */
[----:B------:R-:W-:Y:S01]  /*800b0*/  IMAD.MOV.U32 R23, RZ, RZ, R3 ;  /* 0x000000ffff177224 */ /* 0x000fe200078e0003 */
[----:B------:R-:W4:Y:S01]  /*800c0*/  LDL.LU R0, [R1+0x31c0] ;  /* 0x0031c00001007983 */ /* 0x000f220000300800 */
[C---:B------:R-:W-:Y:S08]  /*800d0*/  HMMA.16816.F32 R16, R8.reuse, R30, R16 ;  /* 0x0000001e0810723c */ /* 0x040ff00000001810 */
[C---:B------:R-:W-:Y:S08]  /*800e0*/  HMMA.16816.F32 R4, R8.reuse, R38, R4 ;  /* 0x000000260804723c */ /* 0x040ff00000001804 */
[C---:B------:R-:W-:Y:S11]  /*800f0*/  HMMA.16816.F32 R52, R8.reuse, R42, R52 ;  /* 0x0000002a0834723c */ /* 0x040ff60000001834 */
[----:B------:R-:W-:Y:S11]  /*80100*/  @!UPT UIADD3 URZ, URZ, URZ, URZ ;  /* 0x0000003f3f3ff290 */ /* 0x000ff6000fffe03f */
[----:B------:R-:W-:Y:S02]  /*80110*/  @!UPT UIADD3 URZ, URZ, URZ, URZ ;  /* 0x0000003f3f3ff290 */ /* 0x000fe4000fffe03f */
[----:B------:R-:W-:Y:S02]  /*80120*/  IMAD.MOV.U32 R43, RZ, RZ, R55 ;  /* 0x000000ffff2b7224 */ /* 0x000fe400078e0037 */
[----:B------:R-:W-:Y:S02]  /*80130*/  IMAD.MOV.U32 R42, RZ, RZ, R54 ;  /* 0x000000ffff2a7224 */ /* 0x000fe400078e0036 */
[----:B------:R-:W-:Y:S01]  /*80140*/  IMAD.MOV.U32 R30, RZ, RZ, R52 ;  /* 0x000000ffff1e7224 */ /* 0x000fe200078e0034 */
[C---:B--2---:R-:W-:Y:S11]  /*80150*/  HMMA.16816.F32 R20, R8.reuse, R26, R20 ;  /* 0x0000001a0814723c */ /* 0x044ff60000001814 */
[----:B------:R-:W-:Y:S11]  /*80160*/  @!UPT UIADD3 URZ, URZ, URZ, URZ ;  /* 0x0000003f3f3ff290 */ /* 0x000ff6000fffe03f */
[----:B------:R-:W-:Y:S01]  /*80170*/  @!UPT UIADD3 URZ, URZ, URZ, URZ ;  /* 0x0000003f3f3ff290 */ /* 0x000fe2000fffe03f */
[----:B------:R-:W-:Y:S01]  /*80180*/  STL.64 [R1+0x7f0], R20 ;  /* 0x0007f01401007387 */ /* 0x000fe20000100a00 */
[----:B------:R3:W-:Y:S02]  /*80190*/  STL.64 [R1+0x7f8], R22 ;  /* 0x0007f81601007387 */ /* 0x0007e40000100a00 */
[----:B------:R-:W-:Y:S02]  /*801a0*/  IMAD.MOV.U32 R26, RZ, RZ, R20 ;  /* 0x000000ffff1a7224 */ /* 0x000fe400078e0014 */
[----:B---3--:R-:W-:Y:S01]  /*801b0*/  HMMA.16816.F32 R20, R8, R34, R48 ;  /* 0x000000220814723c */ /* 0x008fe20000001830 */
[----:B------:R-:W-:Y:S01]  /*801c0*/  STL.64 [R1+0x840], R16 ;  /* 0x0008401001007387 */ /* 0x000fe20000100a00 */
[----:B------:R-:W-:Y:S05]  /*801d0*/  STL.64 [R1+0x848], R18 ;  /* 0x0008481201007387 */ /* 0x000fea0000100a00 */
[----:B------:R-:W-:Y:S11]  /*801e0*/  IMAD.MOV.U32 R35, RZ, RZ, R53 ;  /* 0x000000ffff237224 */ /* 0x000ff600078e0035 */
[----:B------:R-:W-:Y:S05]  /*801f0*/  @!UPT UIADD3 URZ, URZ, URZ, URZ ;  /* 0x0000003f3f3ff290 */ /* 0x000fea000fffe03f */
[----:B------:R-:W-:Y:S01]  /*80200*/  STL.64 [R1+0x830], R20 ;  /* 0x0008301401007387 */ /* 0x000fe20000100a00 */
[----:B------:R-:W-:Y:S02]  /*80210*/  STL.64 [R1+0x838], R22 ;  /* 0x0008381601007387 */ /* 0x000fe40000100a00 */
[----:B------:R-:W-:Y:S02]  /*80220*/  STL.64 [R1+0x820], R4 ;  /* 0x0008200401007387 */ /* 0x000fe40000100a00 */
[----:B------:R-:W-:Y:S01]  /*80230*/  STL.64 [R1+0x828], R6 ;  /* 0x0008280601007387 */ /* 0x000fe20000100a00 */
[----:B------:R-:W-:Y:S01]  /*80240*/  STL.64 [R1+0x810], R52 ;  /* 0x0008103401007387 */ /* 0x000fe20000100a00 */
[----:B------:R0:W-:Y:S03]  /*80250*/  STL.64 [R1+0x818], R54 ;  /* 0x0008183601007387 */ /* 0x0001e60000100a00 */
[----:B0-----:R-:W2:Y:S01]  /*80260*/  LDL.LU.64 R54, [R1+0x31b8] ;  /* 0x0031b80001367983 */ /* 0x001ea20000300a00 */
[----:B------:R-:W2:Y:S02]  /*80270*/  LDL.LU.64 R52, [R1+0x31b0] ;  /* 0x0031b00001347983 */ /* 0x000ea40000300a00 */
[----:B------:R-:W-:-:S02]  /*80280*/  IMAD.MOV.U32 R27, RZ, RZ, R16 ;  /* 0x000000ffff1b7224 */ /* 0x000fc400078e0010 */
[----:B------:R-:W-:Y:S01]  /*80290*/  IMAD.MOV.U32 R16, RZ, RZ, c[0x0][0x188] ;  /* 0x00006200ff107624 */ /* 0x000fe200078e00ff */
[----:B------:R-:W-:Y:S01]  /*802a0*/  IADD3 R2, R2, 0x1, RZ ;  /* 0x0000000102027810 */ /* 0x000fe20007ffe0ff */
[----:B------:R-:W3:Y:S02]  /*802b0*/  LDL.LU R58, [R1+0x2c88] ;  /* 0x002c8800013a7983 */ /* 0x000ee40000300800 */
[----:B------:R-:W-:Y:S02]  /*802c0*/  IMAD.SHL.U32 R16, R16, 0x80, RZ ;  /* 0x0000008010107824 */ /* 0x000fe400078e00ff */
[----:B------:R-:W-:Y:S01]  /*802d0*/  STL [R1+0xf78], R2 ;  /* 0x000f780201007387 */ /* 0x000fe20000100800 */
[----:B------:R-:W3:Y:S02]  /*802e0*/  LDL.LU R59, [R1+0x2c80] ;  /* 0x002c8000013b7983 */ /* 0x000ee40000300800 */
[----:B------:R-:W-:Y:S02]  /*802f0*/  IMAD.SHL.U32 R16, R16, 0x2, RZ ;  /* 0x0000000210107824 */ /* 0x000fe400078e00ff */
[----:B------:R-:W3:Y:S01]  /*80300*/  LDL.LU R17, [R1+0x2ca4] ;  /* 0x002ca40001117983 */ /* 0x000ee20000300800 */
[----:B------:R-:W3:Y:S01]  /*80310*/  LDL.LU R33, [R1+0x2c78] ;  /* 0x002c780001217983 */ /* 0x000ee20000300800 */
[----:B------:R-:W-:-:S02]  /*80320*/  IMAD.MOV.U32 R34, RZ, RZ, R22 ;  /* 0x000000ffff227224 */ /* 0x000fc400078e0016 */
[----:B------:R-:W3:Y:S02]  /*80330*/  LDL.LU R32, [R1+0x2c9c] ;  /* 0x002c9c0001207983 */ /* 0x000ee40000300800 */
[----:B------:R-:W-:Y:S01]  /*80340*/  IMAD.MOV.U32 R22, RZ, RZ, R4 ;  /* 0x000000ffff167224 */ /* 0x000fe200078e0004 */
[----:B------:R-:W3:Y:S01]  /*80350*/  LDL.LU R49, [R1+0x2c70] ;  /* 0x002c700001317983 */ /* 0x000ee20000300800 */
[----:B------:R-:W-:Y:S01]  /*80360*/  IADD3 R4, P0, R12, R16, RZ ;  /* 0x000000100c047210 */ /* 0x000fe20007f1e0ff */
[----:B------:R-:W3:Y:S02]  /*80370*/  LDL.LU R50, [R1+0x2c94] ;  /* 0x002c940001327983 */ /* 0x000ee40000300800 */
[----:B------:R-:W-:Y:S01]  /*80380*/  IMAD.MOV.U32 R48, RZ, RZ, R23 ;  /* 0x000000ffff307224 */ /* 0x000fe200078e0017 */
[----:B------:R-:W3:Y:S01]  /*80390*/  LDL.LU R51, [R1+0x2c68] ;  /* 0x002c680001337983 */ /* 0x000ee20000300800 */
[----:B------:R-:W-:Y:S02]  /*803a0*/  IMAD.MOV.U32 R31, RZ, RZ, R18 ;  /* 0x000000ffff1f7224 */ /* 0x000fe400078e0012 */
[----:B------:R-:W-:-:S02]  /*803b0*/  IMAD.MOV.U32 R19, RZ, RZ, R21 ;  /* 0x000000ffff137224 */ /* 0x000fc400078e0015 */
[----:B------:R-:W-:Y:S01]  /*803c0*/  IMAD.MOV.U32 R23, RZ, RZ, R5 ;  /* 0x000000ffff177224 */ /* 0x000fe200078e0005 */
[----:B------:R-:W3:Y:S01]  /*803d0*/  LDL.LU R3, [R1+0x2c8c] ;  /* 0x002c8c0001037983 */ /* 0x000ee20000300800 */
[----:B------:R-:W-:Y:S02]  /*803e0*/  IMAD.MOV.U32 R18, RZ, RZ, R20 ;  /* 0x000000ffff127224 */ /* 0x000fe400078e0014 */
[----:B------:R-:W-:Y:S01]  /*803f0*/  IMAD.MOV.U32 R39, RZ, RZ, R7 ;  /* 0x000000ffff277224 */ /* 0x000fe200078e0007 */
[-C--:B------:R-:W-:Y:S01]  /*80400*/  IADD3 R5, P1, R36, R16.reuse, RZ ;  /* 0x0000001024057210 */ /* 0x080fe20007f3e0ff */
[----:B------:R-:W3:Y:S01]  /*80410*/  LDL.LU R21, [R1+0x2c60] ;  /* 0x002c600001157983 */ /* 0x000ee20000300800 */
[----:B------:R-:W-:Y:S01]  /*80420*/  IADD3 R7, P2, R56, R16, RZ ;  /* 0x0000001038077210 */ /* 0x000fe20007f5e0ff */
[----:B------:R-:W3:Y:S02]  /*80430*/  LDL.LU R20, [R1+0x2c84] ;  /* 0x002c840001147983 */ /* 0x000ee40000300800 */
[----:B------:R-:W-:-:S02]  /*80440*/  IMAD.MOV.U32 R38, RZ, RZ, R6 ;  /* 0x000000ffff267224 */ /* 0x000fc400078e0006 */
[--C-:B----4-:R-:W-:Y:S01]  /*80450*/  IMAD.X R12, R13, 0x1, R0.reuse, P0 ;  /* 0x000000010d0c7824 */ /* 0x110fe200000e0600 */
[----:B------:R-:W4:Y:S01]  /*80460*/  LDL.LU R56, [R1+0x2c58] ;  /* 0x002c580001387983 */ /* 0x000f220000300800 */
[----:B------:R-:W-:Y:S01]  /*80470*/  IADD3 R6, P0, R60, R16, RZ ;  /* 0x000000103c067210 */ /* 0x000fe20007f1e0ff */
[----:B------:R-:W3:Y:S02]  /*80480*/  LDL.LU R45, [R1+0x2c7c] ;  /* 0x002c7c00012d7983 */ /* 0x000ee40000300800 */
[----:B------:R-:W3:Y:S02]  /*80490*/  LDL.LU R44, [R1+0x2c50] ;  /* 0x002c5000012c7983 */ /* 0x000ee40000300800 */
[--C-:B------:R-:W-:Y:S01]  /*804a0*/  IMAD.X R13, R37, 0x1, R0.reuse, P1 ;  /* 0x00000001250d7824 */ /* 0x100fe200008e0600 */
[----:B------:R-:W3:Y:S01]  /*804b0*/  LDL.LU R41, [R1+0x2c74] ;  /* 0x002c740001297983 */ /* 0x000ee20000300800 */
[----:B------:R-:W3:Y:S02]  /*804c0*/  LDL.LU R37, [R1+0x2c48] ;  /* 0x002c480001257983 */ /* 0x000ee40000300800 */
[----:B------:R-:W3:Y:S02]  /*804d0*/  LDL.LU R40, [R1+0x2c6c] ;  /* 0x002c6c0001287983 */ /* 0x000ee40000300800 */
[--C-:B------:R-:W-:Y:S01]  /*804e0*/  IMAD.X R14, R61, 0x1, R0.reuse, P0 ;  /* 0x000000013d0e7824 */ /* 0x100fe200000e0600 */
[----:B------:R-:W3:Y:S01]  /*804f0*/  LDL.LU R36, [R1+0x2c40] ;  /* 0x002c400001247983 */ /* 0x000ee20000300800 */
[----:B------:R-:W4:Y:S02]  /*80500*/  LDL.LU R61, [R1+0x2c64] ;  /* 0x002c6400013d7983 */ /* 0x000f240000300800 */
[----:B------:R-:W-:-:S02]  /*80510*/  IMAD.X R15, R57, 0x1, R0, P2 ;  /* 0x00000001390f7824 */ /* 0x000fc400010e0600 */
[----:B------:R-:W4:Y:S01]  /*80520*/  LDL.LU R60, [R1+0x2c38] ;  /* 0x002c3800013c7983 */ /* 0x000f220000300800 */
[----:B------:R-:W4:Y:S01]  /*80530*/  LDL.LU R57, [R1+0x2c5c] ;  /* 0x002c5c0001397983 */ /* 0x000f220000300800 */
[----:B--2---:R-:W-:Y:S11]  /*80540*/  HMMA.16816.F32 R52, R8, R46, R52 ;  /* 0x0000002e0834723c */ /* 0x004ff60000001834 */
[----:B------:R-:W-:Y:S11]  /*80550*/  @!UPT UIADD3 URZ, URZ, URZ, URZ ;  /* 0x0000003f3f3ff290 */ /* 0x000ff6000fffe03f */
[----:B------:R-:W-:Y:S01]  /*80560*/  @!UPT UIADD3 URZ, URZ, URZ, URZ ;  /* 0x0000003f3f3ff290 */ /* 0x000fe2000fffe03f */
[----:B------:R0:W-:Y:S01]  /*80570*/  STL.64 [R1+0x800], R52 ;  /* 0x0008003401007387 */ /* 0x0001e20000100a00 */
[----:B------:R1:W-:Y:S02]  /*80580*/  STL.64 [R1+0x808], R54 ;  /* 0x0008083601007387 */ /* 0x0003e40000100a00 */
[----:B------:R-:W2:Y:S02]  /*80590*/  LDL R47, [R1+0x2f64] ;  /* 0x002f6400012f7983 */ /* 0x000ea40000100800 */
[----:B------:R-:W-:Y:S02]  /*805a0*/  IMAD.MOV.U32 R8, RZ, RZ, R52 ;  /* 0x000000ffff087224 */ /* 0x000fe400078e0034 */
[----:B------:R-:W-:Y:S02]  /*805b0*/  IMAD.MOV.U32 R9, RZ, RZ, R53 ;  /* 0x000000ffff097224 */ /* 0x000fe400078e0035 */
[----:B------:R-:W-:Y:S02]  /*805c0*/  IMAD.MOV.U32 R10, RZ, RZ, R54 ;  /* 0x000000ffff0a7224 */ /* 0x000fe400078e0036 */
[----:B------:R-:W-:Y:S01]  /*805d0*/  IMAD.MOV.U32 R11, RZ, RZ, R55 ;  /* 0x000000ffff0b7224 */ /* 0x000fe200078e0037 */
[----:B0-----:R-:W4:Y:S01]  /*805e0*/  LDL.LU R52, [R1+0x2ca8] ;  /* 0x002ca80001347983 */ /* 0x001f220000300800 */
[----:B------:R-:W4:Y:S02]  /*805f0*/  LDL.LU R53, [R1+0x2ca0] ;  /* 0x002ca00001357983 */ /* 0x000f240000300800 */
[----:B-1----:R-:W4:Y:S02]  /*80600*/  LDL.LU R54, [R1+0x2c98] ;  /* 0x002c980001367983 */ /* 0x002f240000300800 */
[----:B------:R-:W4:Y:S02]  /*80610*/  LDL.LU R55, [R1+0x2c90] ;  /* 0x002c900001377983 */ /* 0x000f240000300800 */
[----:B------:R-:W-:-:S02]  /*80620*/  IMAD.MOV.U32 R46, RZ, RZ, R4 ;  /* 0x000000ffff2e7224 */ /* 0x000fc400078e0004 */
[----:B------:R-:W-:Y:S02]  /*80630*/  IMAD.MOV.U32 R4, RZ, RZ, R5 ;  /* 0x000000ffff047224 */ /* 0x000fe400078e0005 */
[----:B------:R-:W-:Y:S01]  /*80640*/  IMAD.MOV.U32 R5, RZ, RZ, R13 ;  /* 0x000000ffff057224 */ /* 0x000fe200078e000d */
[-C--:B---3--:R-:W-:Y:S02]  /*80650*/  IADD3 R58, P2, R58, R16.reuse, RZ ;  /* 0x000000103a3a7210 */ /* 0x088fe40007f5e0ff */
[-C--:B------:R-:W-:Y:S02]  /*80660*/  IADD3 R59, P3, R59, R16.reuse, RZ ;  /* 0x000000103b3b7210 */ /* 0x080fe40007f7e0ff */
[----:B--2---:R-:W-:Y:S01]  /*80670*/  ISETP.NE.U32.AND P0, PT, R2, R47, PT ;  /* 0x0000002f0200720c */ /* 0x004fe20003f05070 */
[----:B------:R-:W-:Y:S01]  /*80680*/  IMAD.MOV.U32 R47, RZ, RZ, R12 ;  /* 0x000000ffff2f7224 */ /* 0x000fe200078e000c */
[----:B------:R-:W2:Y:S04]  /*80690*/  LDL.LU R2, [R1+0x31a8] ;  /* 0x0031a80001027983 */ /* 0x000ea80000300800 */
[----:B------:R-:W-:Y:S01]  /*806a0*/  STL.64 [R1+0xb68], R46 ;  /* 0x000b682e01007387 */ /* 0x000fe20000100a00 */
[----:B----4-:R-:W-:-:S02]  /*806b0*/  IADD3 R52, P4, R52, R16, RZ ;  /* 0x0000001034347210 */ /* 0x010fc40007f9e0ff */
[-C--:B------:R-:W-:Y:S02]  /*806c0*/  IADD3 R53, P5, R53, R16.reuse, RZ ;  /* 0x0000001035357210 */ /* 0x080fe40007fbe0ff */
[-C--:B------:R-:W-:Y:S02]  /*806d0*/  IADD3 R54, P6, R54, R16.reuse, RZ ;  /* 0x0000001036367210 */ /* 0x080fe40007fde0ff */
[-C--:B------:R-:W-:Y:S01]  /*806e0*/  IADD3 R55, P1, R55, R16.reuse, RZ ;  /* 0x0000001037377210 */ /* 0x080fe20007f3e0ff */
[----:B------:R-:W-:Y:S01]  /*806f0*/  STL.64 [R1+0xb60], R4 ;  /* 0x000b600401007387 */ /* 0x000fe20000100a00 */
[----:B------:R-:W-:Y:S02]  /*80700*/  STL [R1+0x2ca8], R52 ;  /* 0x002ca83401007387 */ /* 0x000fe40000100800 */
[----:B------:R-:W-:Y:S02]  /*80710*/  STL [R1+0x2ca0], R53 ;  /* 0x002ca03501007387 */ /* 0x000fe40000100800 */
[--C-:B------:R-:W-:Y:S01]  /*80720*/  IMAD.X R17, R17, 0x1, R0.reuse, P4 ;  /* 0x0000000111117824 */ /* 0x100fe200020e0600 */
[----:B------:R-:W-:Y:S01]  /*80730*/  STL [R1+0x2c98], R54 ;  /* 0x002c983601007387 */ /* 0x000fe20000100800 */
[-C--:B------:R-:W-:Y:S01]  /*80740*/  IADD3 R33, P4, R33, R16.reuse, RZ ;  /* 0x0000001021217210 */ /* 0x080fe20007f9e0ff */
[----:B------:R-:W-:Y:S02]  /*80750*/  STL [R1+0x2c90], R55 ;  /* 0x002c903701007387 */ /* 0x000fe40000100800 */
[--C-:B------:R-:W-:Y:S01]  /*80760*/  IMAD.X R32, R32, 0x1, R0.reuse, P5 ;  /* 0x0000000120207824 */ /* 0x100fe200028e0600 */
[----:B------:R-:W-:Y:S01]  /*80770*/  STL [R1+0x2c88], R58 ;  /* 0x002c883a01007387 */ /* 0x000fe20000100800 */
[----:B------:R-:W-:Y:S01]  /*80780*/  IADD3 R49, P5, R49, R16, RZ ;  /* 0x0000001031317210 */ /* 0x000fe20007fbe0ff */
[----:B------:R-:W-:Y:S02]  /*80790*/  STL [R1+0x2c80], R59 ;  /* 0x002c803b01007387 */ /* 0x000fe40000100800 */
[--C-:B------:R-:W-:Y:S01]  /*807a0*/  IMAD.X R3, R3, 0x1, R0.reuse, P1 ;  /* 0x0000000103037824 */ /* 0x100fe200008e0600 */
[----:B------:R-:W-:Y:S01]  /*807b0*/  STL [R1+0x2ca4], R17 ;  /* 0x002ca41101007387 */ /* 0x000fe20000100800 */
[----:B------:R-:W-:-:S02]  /*807c0*/  IMAD.X R50, R50, 0x1, R0, P6 ;  /* 0x0000000132327824 */ /* 0x000fc400030e0600 */
[----:B------:R-:W-:Y:S02]  /*807d0*/  STL [R1+0x2c78], R33 ;  /* 0x002c782101007387 */ /* 0x000fe40000100800 */
[----:B------:R-:W-:Y:S01]  /*807e0*/  STL [R1+0x2c9c], R32 ;  /* 0x002c9c2001007387 */ /* 0x000fe20000100800 */
[----:B------:R-:W-:Y:S01]  /*807f0*/  STL [R1+0x2c70], R49 ;  /* 0x002c703101007387 */ /* 0x000fe20000100800 */
[----:B------:R0:W-:Y:S02]  /*80800*/  STL [R1+0x2c8c], R3 ;  /* 0x002c8c0301007387 */ /* 0x0001e40000100800 */
[----:B------:R-:W-:Y:S01]  /*80810*/  STL [R1+0x2c94], R50 ;  /* 0x002c943201007387 */ /* 0x000fe20000100800 */
[----:B0-----:R-:W3:Y:S01]  /*80820*/  LDL.LU R3, [R1+0x2c30] ;  /* 0x002c300001037983 */ /* 0x001ee20000300800 */
[-C--:B------:R-:W-:Y:S01]  /*80830*/  IADD3 R51, P6, R51, R16.reuse, RZ ;  /* 0x0000001033337210 */ /* 0x080fe20007fde0ff */
[----:B------:R-:W-:Y:S01]  /*80840*/  IMAD.X R20, R20, 0x1, R0, P2 ;  /* 0x0000000114147824 */ /* 0x000fe200010e0600 */
[----:B------:R-:W-:-:S02]  /*80850*/  IADD3 R56, P2, R56, R16, RZ ;  /* 0x0000001038387210 */ /* 0x000fc40007f5e0ff */
[-C--:B------:R-:W-:Y:S01]  /*80860*/  IADD3 R21, P1, R21, R16.reuse, RZ ;  /* 0x0000001015157210 */ /* 0x080fe20007f3e0ff */
[----:B------:R-:W-:Y:S02]  /*80870*/  STL [R1+0x2c68], R51 ;  /* 0x002c683301007387 */ /* 0x000fe40000100800 */
[----:B------:R0:W-:Y:S02]  /*80880*/  STL [R1+0x2c58], R56 ;  /* 0x002c583801007387 */ /* 0x0001e40000100800 */
[----:B------:R-:W-:Y:S02]  /*80890*/  STL [R1+0x2c60], R21 ;  /* 0x002c601501007387 */ /* 0x000fe40000100800 */
[--C-:B------:R-:W-:Y:S01]  /*808a0*/  IMAD.X R45, R45, 0x1, R0.reuse, P3 ;  /* 0x000000012d2d7824 */ /* 0x100fe200018e0600 */
[-C--:B------:R-:W-:Y:S01]  /*808b0*/  IADD3 R44, P3, R44, R16.reuse, RZ ;  /* 0x000000102c2c7210 */ /* 0x080fe20007f7e0ff */
[--C-:B------:R-:W-:Y:S01]  /*808c0*/  IMAD.X R41, R41, 0x1, R0.reuse, P4 ;  /* 0x0000000129297824 */ /* 0x100fe200020e0600 */
[----:B------:R-:W-:Y:S01]  /*808d0*/  IADD3 R37, P4, R37, R16, RZ ;  /* 0x0000001025257210 */ /* 0x000fe20007f9e0ff */
[----:B0-----:R-:W4:Y:S01]  /*808e0*/  LDL.LU R56, [R1+0x2c54] ;  /* 0x002c540001387983 */ /* 0x001f220000300800 */
[----:B------:R-:W-:Y:S02]  /*808f0*/  STL [R1+0x2c84], R20 ;  /* 0x002c841401007387 */ /* 0x000fe40000100800 */
[----:B------:R-:W-:-:S02]  /*80900*/  IMAD.X R40, R40, 0x1, R0, P5 ;  /* 0x0000000128287824 */ /* 0x000fc400028e0600 */
[----:B------:R-:W-:Y:S01]  /*80910*/  STL [R1+0x2c7c], R45 ;  /* 0x002c7c2d01007387 */ /* 0x000fe20000100800 */
[-C--:B------:R-:W-:Y:S01]  /*80920*/  IADD3 R36, P5, R36, R16.reuse, RZ ;  /* 0x0000001024247210 */ /* 0x080fe20007fbe0ff */
[----:B------:R-:W-:Y:S01]  /*80930*/  STL [R1+0x2c50], R44 ;  /* 0x002c502c01007387 */ /* 0x000fe20000100800 */
[----:B------:R-:W-:Y:S02]  /*80940*/  STL [R1+0x2c74], R41 ;  /* 0x002c742901007387 */ /* 0x000fe40000100800 */
[--C-:B------:R-:W-:Y:S02]  /*80950*/  IMAD.X R61, R61, 0x1, R0.reuse, P6 ;  /* 0x000000013d3d7824 */ /* 0x100fe400030e0600 */
[----:B------:R-:W-:Y:S01]  /*80960*/  STL [R1+0x2c48], R37 ;  /* 0x002c482501007387 */ /* 0x000fe20000100800 */
[----:B------:R-:W-:Y:S01]  /*80970*/  IADD3 R60, P6, R60, R16, RZ ;  /* 0x000000103c3c7210 */ /* 0x000fe20007fde0ff */
[----:B------:R-:W-:Y:S01]  /*80980*/  STL [R1+0x2c6c], R40 ;  /* 0x002c6c2801007387 */ /* 0x000fe20000100800 */
[----:B------:R-:W-:Y:S02]  /*80990*/  STL [R1+0x2c40], R36 ;  /* 0x002c402401007387 */ /* 0x000fe40000100800 */
[----:B------:R-:W-:-:S02]  /*809a0*/  IMAD.X R57, R57, 0x1, R0, P1 ;  /* 0x0000000139397824 */ /* 0x000fc400008e0600 */
[----:B------:R-:W2:Y:S01]  /*809b0*/  LDL.LU R4, [R1+0x2c28] ;  /* 0x002c280001047983 */ /* 0x000ea20000300800 */
[----:B------:R-:W-:Y:S01]  /*809c0*/  STL [R1+0x2c64], R61 ;  /* 0x002c643d01007387 */ /* 0x000fe20000100800 */
[----:B------:R-:W2:Y:S02]  /*809d0*/  LDL.LU R12, [R1+0x2c4c] ;  /* 0x002c4c00010c7983 */ /* 0x000ea40000300800 */
[----:B------:R-:W-:Y:S02]  /*809e0*/  STL [R1+0x2c38], R60 ;  /* 0x002c383c01007387 */ /* 0x000fe40000100800 */
[----:B------:R-:W2:Y:S01]  /*809f0*/  LDL.LU R46, [R1+0x2c20] ;  /* 0x002c2000012e7983 */ /* 0x000ea20000300800 */
[----:B------:R0:W-:Y:S01]  /*80a00*/  STL [R1+0x2c5c], R57 ;  /* 0x002c5c3901007387 */ /* 0x0001e20000100800 */
        /* <DEDUP_REMOVED lines=13> */
[----:B0-----:R-:W2:Y:S02]  /*80ae0*/  LDL.LU R57, [R1+0x2c00] ;  /* 0x002c000001397983 */ /* 0x001ea40000300800 */
[----:B------:R-:W2:Y:S01]  /*80af0*/  LDL.LU R21, [R1+0x2c0c] ;  /* 0x002c0c0001157983 */ /* 0x000ea20000300800 */
[----:B------:R-:W2:Y:S01]  /*80b00*/  LDL.LU R20, [R1+0x2bf8] ;  /* 0x002bf80001147983 */ /* 0x000ea20000300800 */
[----:B---3--:R-:W-:-:S05]  /*80b10*/  IADD3 R3, P1, R3, R16, RZ ;  /* 0x0000001003037210 */ /* 0x008fca0007f3e0ff */
[----:B------:R0:W-:Y:S04]  /*80b20*/  STL [R1+0x2c30], R3 ;  /* 0x002c300301007387 */ /* 0x0001e80000100800 */
[----:B0-----:R-:W3:Y:S01]  /*80b30*/  LDL.LU R3, [R1+0x2cbc] ;  /* 0x002cbc0001037983 */ /* 0x001ee20000300800 */
[----:B------:R-:W3:Y:S02]  /*80b40*/  LDL.LU R45, [R1+0x2bf0] ;  /* 0x002bf000012d7983 */ /* 0x000ee40000300800 */
[--C-:B----4-:R-:W-:Y:S02]  /*80b50*/  IMAD.X R56, R56, 0x1, R0.reuse, P2 ;  /* 0x0000000138387824 */ /* 0x110fe400010e0600 */
[----:B------:R-:W4:Y:S01]  /*80b60*/  LDL.LU R44, [R1+0x2cb4] ;  /* 0x002cb400012c7983 */ /* 0x000f220000300800 */
[----:B------:R-:W4:Y:S02]  /*80b70*/  LDL.LU R41, [R1+0x2be8] ;  /* 0x002be80001297983 */ /* 0x000f240000300800 */
[----:B------:R0:W-:Y:S02]  /*80b80*/  STL [R1+0x2c54], R56 ;  /* 0x002c543801007387 */ /* 0x0001e40000100800 */
[----:B------:R-:W4:Y:S02]  /*80b90*/  LDL.LU R37, [R1+0x2cac] ;  /* 0x002cac0001257983 */ /* 0x000f240000300800 */
[----:B------:R-:W4:Y:S01]  /*80ba0*/  LDL.LU R40, [R1+0x2be0] ;  /* 0x002be00001287983 */ /* 0x000f220000300800 */
[----:B------:R-:W4:Y:S01]  /*80bb0*/  LDL.LU R36, [R1+0x2c04] ;  /* 0x002c040001247983 */ /* 0x000f220000300800 */
[----:B------:R-:W4:Y:S02]  /*80bc0*/  LDL.LU R61, [R1+0x2bd8] ;  /* 0x002bd800013d7983 */ /* 0x000f240000300800 */
[----:B------:R-:W4:Y:S01]  /*80bd0*/  LDL.LU R60, [R1+0x2bfc] ;  /* 0x002bfc00013c7983 */ /* 0x000f220000300800 */
[----:B0-----:R-:W4:Y:S01]  /*80be0*/  LDL.LU R56, [R1+0x2bd0] ;  /* 0x002bd00001387983 */ /* 0x001f220000300800 */
[-C--:B--2---:R-:W-:Y:S01]  /*80bf0*/  IADD3 R4, P2, R4, R16.reuse, RZ ;  /* 0x0000001004047210 */ /* 0x084fe20007f5e0ff */
[--C-:B------:R-:W-:Y:S01]  /*80c00*/  IMAD.X R12, R12, 0x1, R0.reuse, P3 ;  /* 0x000000010c0c7824 */ /* 0x100fe200018e0600 */
[-C--:B------:R-:W-:Y:S01]  /*80c10*/  IADD3 R46, P3, R46, R16.reuse, RZ ;  /* 0x000000102e2e7210 */ /* 0x080fe20007f7e0ff */
[--C-:B------:R-:W-:Y:S01]  /*80c20*/  IMAD.X R47, R47, 0x1, R0.reuse, P4 ;  /* 0x000000012f2f7824 */ /* 0x100fe200020e0600 */
[----:B------:R-:W-:Y:S01]  /*80c30*/  IADD3 R52, P4, R52, R16, RZ ;  /* 0x0000001034347210 */ /* 0x000fe20007f9e0ff */
[----:B------:R-:W-:Y:S01]  /*80c40*/  STL [R1+0x2c28], R4 ;  /* 0x002c280401007387 */ /* 0x000fe20000100800 */
[----:B------:R-:W-:-:S02]  /*80c50*/  IMAD.X R53, R53, 0x1, R0, P5 ;  /* 0x0000000135357824 */ /* 0x000fc400028e0600 */
[----:B------:R-:W-:Y:S01]  /*80c60*/  STL [R1+0x2c4c], R12 ;  /* 0x002c4c0c01007387 */ /* 0x000fe20000100800 */
[-C--:B------:R-:W-:Y:S01]  /*80c70*/  IADD3 R54, P5, R54, R16.reuse, RZ ;  /* 0x0000001036367210 */ /* 0x080fe20007fbe0ff */
[----:B------:R-:W-:Y:S01]  /*80c80*/  STL [R1+0x2c20], R46 ;  /* 0x002c202e01007387 */ /* 0x000fe20000100800 */
[--C-:B------:R-:W-:Y:S02]  /*80c90*/  IMAD.X R55, R55, 0x1, R0.reuse, P6 ;  /* 0x0000000137377824 */ /* 0x100fe400030e0600 */
[----:B------:R-:W-:Y:S01]  /*80ca0*/  STL [R1+0x2c44], R47 ;  /* 0x002c442f01007387 */ /* 0x000fe20000100800 */
[-C--:B------:R-:W-:Y:S01]  /*80cb0*/  IADD3 R58, P6, R58, R16.reuse, RZ ;  /* 0x000000103a3a7210 */ /* 0x080fe20007fde0ff */
[----:B------:R-:W-:Y:S01]  /*80cc0*/  STL [R1+0x2c18], R52 ;  /* 0x002c183401007387 */ /* 0x000fe20000100800 */
[--C-:B------:R-:W-:Y:S02]  /*80cd0*/  IMAD.X R59, R59, 0x1, R0.reuse, P1 ;  /* 0x000000013b3b7824 */ /* 0x100fe400008e0600 */
[----:B------:R-:W-:Y:S01]  /*80ce0*/  STL [R1+0x2c3c], R53 ;  /* 0x002c3c3501007387 */ /* 0x000fe20000100800 */
[----:B------:R-:W-:Y:S01]  /*80cf0*/  IADD3 R17, P1, R17, R16, RZ ;  /* 0x0000001011117210 */ /* 0x000fe20007f3e0ff */
[----:B------:R-:W-:Y:S01]  /*80d00*/  STL [R1+0x2c10], R54 ;  /* 0x002c103601007387 */ /* 0x000fe20000100800 */
[----:B------:R-:W-:-:S02]  /*80d10*/  IMAD.X R33, R33, 0x1, R0, P2 ;  /* 0x0000000121217824 */ /* 0x000fc400010e0600 */
[----:B------:R-:W-:Y:S01]  /*80d20*/  STL [R1+0x2c34], R55 ;  /* 0x002c343701007387 */ /* 0x000fe20000100800 */
[-C--:B------:R-:W-:Y:S01]  /*80d30*/  IADD3 R32, P2, R32, R16.reuse, RZ ;  /* 0x0000001020207210 */ /* 0x080fe20007f5e0ff */
[----:B------:R-:W-:Y:S01]  /*80d40*/  STL [R1+0x2cc0], R58 ;  /* 0x002cc03a01007387 */ /* 0x000fe20000100800 */
[--C-:B------:R-:W-:Y:S02]  /*80d50*/  IMAD.X R49, R49, 0x1, R0.reuse, P3 ;  /* 0x0000000131317824 */ /* 0x100fe400018e0600 */
[--C-:B------:R-:W-:Y:S02]  /*80d60*/  IMAD.X R51, R51, 0x1, R0.reuse, P4 ;  /* 0x0000000133337824 */ /* 0x100fe400020e0600 */
[----:B------:R-:W-:Y:S01]  /*80d70*/  STL [R1+0x2c2c], R59 ;  /* 0x002c2c3b01007387 */ /* 0x000fe20000100800 */
[-C--:B------:R-:W-:Y:S01]  /*80d80*/  IADD3 R57, P4, R57, R16.reuse, RZ ;  /* 0x0000001039397210 */ /* 0x080fe20007f9e0ff */
[----:B------:R-:W-:Y:S01]  /*80d90*/  STL [R1+0x2cb8], R17 ;  /* 0x002cb81101007387 */ /* 0x000fe20000100800 */
[----:B------:R-:W-:Y:S01]  /*80da0*/  IADD3 R50, P3, R50, R16, RZ ;  /* 0x0000001032327210 */ /* 0x000fe20007f7e0ff */
[----:B------:R-:W-:Y:S02]  /*80db0*/  STL [R1+0x2c24], R33 ;  /* 0x002c242101007387 */ /* 0x000fe40000100800 */
[----:B------:R-:W-:Y:S01]  /*80dc0*/  STL [R1+0x2cb0], R32 ;  /* 0x002cb02001007387 */ /* 0x000fe20000100800 */
[----:B------:R-:W-:Y:S01]  /*80dd0*/  STL [R1+0x2c1c], R49 ;  /* 0x002c1c3101007387 */ /* 0x000fe20000100800 */
[----:B------:R0:W-:Y:S02]  /*80de0*/  STL [R1+0x2c00], R57 ;  /* 0x002c003901007387 */ /* 0x0001e40000100800 */
[----:B------:R-:W-:Y:S02]  /*80df0*/  STL [R1+0x2c08], R50 ;  /* 0x002c083201007387 */ /* 0x000fe40000100800 */
[--C-:B------:R-:W-:Y:S01]  /*80e00*/  IMAD.X R21, R21, 0x1, R0.reuse, P5 ;  /* 0x0000000115157824 */ /* 0x100fe200028e0600 */
[----:B0-----:R-:W2:Y:S01]  /*80e10*/  LDL.LU R57, [R1+0x2bf4] ;  /* 0x002bf40001397983 */ /* 0x001ea20000300800 */
[----:B------:R-:W-:Y:S02]  /*80e20*/  STL [R1+0x2c14], R51 ;  /* 0x002c143301007387 */ /* 0x000fe40000100800 */
[----:B---3--:R-:W-:-:S05]  /*80e30*/  IMAD.X R3, R3, 0x1, R0, P6 ;  /* 0x0000000103037824 */ /* 0x008fca00030e0600 */
[----:B------:R0:W-:Y:S01]  /*80e40*/  STL [R1+0x2cbc], R3 ;  /* 0x002cbc0301007387 */ /* 0x0001e20000100800 */
[----:B------:R-:W-:Y:S03]  /*80e50*/  STL [R1+0x2c0c], R21 ;  /* 0x002c0c1501007387 */ /* 0x000fe60000100800 */
[----:B0-----:R-:W3:Y:S01]  /*80e60*/  LDL.LU R3, [R1+0x2bc8] ;  /* 0x002bc80001037983 */ /* 0x001ee20000300800 */
[-C--:B------:R-:W-:Y:S02]  /*80e70*/  IADD3 R20, P5, R20, R16.reuse, RZ ;  /* 0x0000001014147210 */ /* 0x080fe40007fbe0ff */
[-C--:B------:R-:W-:Y:S01]  /*80e80*/  IADD3 R45, P6, R45, R16.reuse, RZ ;  /* 0x000000102d2d7210 */ /* 0x080fe20007fde0ff */
[--C-:B----4-:R-:W-:Y:S01]  /*80e90*/  IMAD.X R44, R44, 0x1, R0.reuse, P1 ;  /* 0x000000012c2c7824 */ /* 0x110fe200008e0600 */
[-C--:B------:R-:W-:Y:S01]  /*80ea0*/  IADD3 R41, P1, R41, R16.reuse, RZ ;  /* 0x0000001029297210 */ /* 0x080fe20007f3e0ff */
[--C-:B------:R-:W-:Y:S01]  /*80eb0*/  IMAD.X R37, R37, 0x1, R0.reuse, P2 ;  /* 0x0000000125257824 */ /* 0x100fe200010e0600 */
[----:B------:R-:W-:Y:S01]  /*80ec0*/  STL [R1+0x2bf8], R20 ;  /* 0x002bf81401007387 */ /* 0x000fe20000100800 */
[-C--:B------:R-:W-:Y:S01]  /*80ed0*/  IADD3 R40, P2, R40, R16.reuse, RZ ;  /* 0x0000001028287210 */ /* 0x080fe20007f5e0ff */
[----:B------:R-:W-:Y:S02]  /*80ee0*/  STL [R1+0x2bf0], R45 ;  /* 0x002bf02d01007387 */ /* 0x000fe40000100800 */
[--C-:B------:R-:W-:Y:S01]  /*80ef0*/  IMAD.X R36, R36, 0x1, R0.reuse, P3 ;  /* 0x0000000124247824 */ /* 0x100fe200018e0600 */
[----:B------:R-:W-:Y:S01]  /*80f00*/  STL [R1+0x2cb4], R44 ;  /* 0x002cb42c01007387 */ /* 0x000fe20000100800 */
[----:B------:R-:W-:Y:S01]  /*80f10*/  STL [R1+0x2be8], R41 ;  /* 0x002be82901007387 */ /* 0x000fe20000100800 */
[-C--:B------:R-:W-:Y:S01]  /*80f20*/  IADD3 R61, P3, R61, R16.reuse, RZ ;  /* 0x000000103d3d7210 */ /* 0x080fe20007f7e0ff */
[----:B------:R-:W-:Y:S02]  /*80f30*/  STL [R1+0x2cac], R37 ;  /* 0x002cac2501007387 */ /* 0x000fe40000100800 */
[--C-:B------:R-:W-:Y:S01]  /*80f40*/  IMAD.X R60, R60, 0x1, R0.reuse, P4 ;  /* 0x000000013c3c7824 */ /* 0x100fe200020e0600 */
[----:B------:R-:W-:Y:S01]  /*80f50*/  STL [R1+0x2be0], R40 ;  /* 0x002be02801007387 */ /* 0x000fe20000100800 */
[----:B------:R-:W-:Y:S01]  /*80f60*/  STL [R1+0x2c04], R36 ;  /* 0x002c042401007387 */ /* 0x000fe20000100800 */
[----:B------:R-:W-:Y:S01]  /*80f70*/  IADD3 R56, P4, R56, R16, RZ ;  /* 0x0000001038387210 */ /* 0x000fe20007f9e0ff */
[----:B------:R-:W4:Y:S01]  /*80f80*/  LDL.LU R4, [R1+0x2bec] ;  /* 0x002bec0001047983 */ /* 0x000f220000300800 */
[----:B------:R-:W-:Y:S01]  /*80f90*/  STL [R1+0x2bd8], R61 ;  /* 0x002bd83d01007387 */ /* 0x000fe20000100800 */
[----:B------:R-:W4:Y:S02]  /*80fa0*/  LDL.LU R12, [R1+0x2bc0] ;  /* 0x002bc000010c7983 */ /* 0x000f240000300800 */
[----:B------:R-:W-:Y:S02]  /*80fb0*/  STL [R1+0x2bfc], R60 ;  /* 0x002bfc3c01007387 */ /* 0x000fe40000100800 */
[----:B------:R-:W4:Y:S01]  /*80fc0*/  LDL.LU R46, [R1+0x2be4] ;  /* 0x002be400012e7983 */ /* 0x000f220000300800 */
[----:B------:R0:W-:Y:S01]  /*80fd0*/  STL [R1+0x2bd0], R56 ;  /* 0x002bd03801007387 */ /* 0x0001e20000100800 */
        /* <DEDUP_REMOVED lines=13> */
[----:B0-----:R-:W4:Y:S02]  /*810b0*/  LDL.LU R56, [R1+0x2bac] ;  /* 0x002bac0001387983 */ /* 0x001f240000300800 */
[----:B------:R-:W4:Y:S01]  /*810c0*/  LDL.LU R21, [R1+0x2b80] ;  /* 0x002b800001157983 */ /* 0x000f220000300800 */
[----:B------:R-:W4:Y:S01]  /*810d0*/  LDL.LU R20, [R1+0x2ba4] ;  /* 0x002ba40001147983 */ /* 0x000f220000300800 */
[----:B--2---:R-:W-:-:S05]  /*810e0*/  IMAD.X R57, R57, 0x1, R0, P5 ;  /* 0x0000000139397824 */ /* 0x004fca00028e0600 */
[----:B------:R0:W-:Y:S04]  /*810f0*/  STL [R1+0x2bf4], R57 ;  /* 0x002bf43901007387 */ /* 0x0001e80000100800 */
[----:B0-----:R-:W2:Y:S01]  /*81100*/  LDL.LU R57, [R1+0x2b78] ;  /* 0x002b780001397983 */ /* 0x001ea20000300800 */
[----:B------:R-:W2:Y:S02]  /*81110*/  LDL.LU R45, [R1+0x2b9c] ;  /* 0x002b9c00012d7983 */ /* 0x000ea40000300800 */
[----:B------:R-:W2:Y:S02]  /*81120*/  LDL.LU R44, [R1+0x2b70] ;  /* 0x002b7000012c7983 */ /* 0x000ea40000300800 */
[----:B------:R-:W2:Y:S01]  /*81130*/  LDL.LU R41, [R1+0x2b94] ;  /* 0x002b940001297983 */ /* 0x000ea20000300800 */
[----:B---3--:R-:W-:-:S05]  /*81140*/  IADD3 R3, P5, R3, R16, RZ ;  /* 0x0000001003037210 */ /* 0x008fca0007fbe0ff */
[----:B------:R0:W-:Y:S01]  /*81150*/  STL [R1+0x2bc8], R3 ;  /* 0x002bc80301007387 */ /* 0x0001e20000100800 */
[----:B------:R-:W3:Y:S02]  /*81160*/  LDL.LU R37, [R1+0x2b68] ;  /* 0x002b680001257983 */ /* 0x000ee40000300800 */
[----:B------:R-:W3:Y:S02]  /*81170*/  LDL.LU R40, [R1+0x2b8c] ;  /* 0x002b8c0001287983 */ /* 0x000ee40000300800 */
[----:B------:R-:W3:Y:S01]  /*81180*/  LDL.LU R36, [R1+0x2b60] ;  /* 0x002b600001247983 */ /* 0x000ee20000300800 */
[----:B------:R-:W3:Y:S01]  /*81190*/  LDL.LU R61, [R1+0x2b84] ;  /* 0x002b8400013d7983 */ /* 0x000ee20000300800 */
[----:B------:R-:W3:Y:S03]  /*811a0*/  LDL.LU R60, [R1+0x2b58] ;  /* 0x002b5800013c7983 */ /* 0x000ee60000300800 */
[----:B0-----:R-:W3:Y:S01]  /*811b0*/  LDL.LU R3, [R1+0x2b7c] ;  /* 0x002b7c0001037983 */ /* 0x001ee20000300800 */
[--C-:B----4-:R-:W-:Y:S01]  /*811c0*/  IMAD.X R4, R4, 0x1, R0.reuse, P6 ;  /* 0x0000000104047824 */ /* 0x110fe200030e0600 */
[-C--:B------:R-:W-:Y:S01]  /*811d0*/  IADD3 R12, P6, R12, R16.reuse, RZ ;  /* 0x000000100c0c7210 */ /* 0x080fe20007fde0ff */
[--C-:B------:R-:W-:Y:S01]  /*811e0*/  IMAD.X R46, R46, 0x1, R0.reuse, P1 ;  /* 0x000000012e2e7824 */ /* 0x100fe200008e0600 */
[-C--:B------:R-:W-:Y:S01]  /*811f0*/  IADD3 R47, P1, R47, R16.reuse, RZ ;  /* 0x000000102f2f7210 */ /* 0x080fe20007f3e0ff */
[--C-:B------:R-:W-:Y:S01]  /*81200*/  IMAD.X R52, R52, 0x1, R0.reuse, P2 ;  /* 0x0000000134347824 */ /* 0x100fe200010e0600 */
[----:B------:R-:W-:Y:S01]  /*81210*/  STL [R1+0x2bec], R4 ;  /* 0x002bec0401007387 */ /* 0x000fe20000100800 */
[-C--:B------:R-:W-:Y:S01]  /*81220*/  IADD3 R53, P2, R53, R16.reuse, RZ ;  /* 0x0000001035357210 */ /* 0x080fe20007f5e0ff */
[----:B------:R-:W-:Y:S02]  /*81230*/  STL [R1+0x2bc0], R12 ;  /* 0x002bc00c01007387 */ /* 0x000fe40000100800 */
        /* <DEDUP_REMOVED lines=24> */
[-C--:B------:R-:W-:Y:S01]  /*813c0*/  IADD3 R51, P1, R51, R16.reuse, RZ ;  /* 0x0000001033337210 */ /* 0x080fe20007f3e0ff */
[--C-:B------:R-:W-:Y:S01]  /*813d0*/  IMAD.X R20, R20, 0x1, R0.reuse, P3 ;  /* 0x0000000114147824 */ /* 0x100fe200018e0600 */
[-C--:B------:R-:W-:Y:S01]  /*813e0*/  IADD3 R21, P2, R21, R16.reuse, RZ ;  /* 0x0000001015157210 */ /* 0x080fe20007f5e0ff */
[----:B0-----:R-:W4:Y:S01]  /*813f0*/  LDL.LU R56, [R1+0x2b50] ;  /* 0x002b500001387983 */ /* 0x001f220000300800 */
[-C--:B--2---:R-:W-:Y:S01]  /*81400*/  IADD3 R57, P3, R57, R16.reuse, RZ ;  /* 0x0000001039397210 */ /* 0x084fe20007f7e0ff */
[----:B------:R-:W-:Y:S02]  /*81410*/  STL [R1+0x2b88], R51 ;  /* 0x002b883301007387 */ /* 0x000fe40000100800 */
[--C-:B------:R-:W-:Y:S01]  /*81420*/  IMAD.X R45, R45, 0x1, R0.reuse, P4 ;  /* 0x000000012d2d7824 */ /* 0x100fe200020e0600 */
[-C--:B------:R-:W-:Y:S01]  /*81430*/  IADD3 R44, P4, R44, R16.reuse, RZ ;  /* 0x000000102c2c7210 */ /* 0x080fe20007f9e0ff */
[--C-:B------:R-:W-:Y:S01]  /*81440*/  IMAD.X R41, R41, 0x1, R0.reuse, P5 ;  /* 0x0000000129297824 */ /* 0x100fe200028e0600 */
[----:B------:R0:W-:Y:S01]  /*81450*/  STL [R1+0x2b78], R57 ;  /* 0x002b783901007387 */ /* 0x0001e20000100800 */
[----:B------:R-:W-:Y:S03]  /*81460*/  STL [R1+0x2b80], R21 ;  /* 0x002b801501007387 */ /* 0x000fe60000100800 */
[----:B0-----:R-:W2:Y:S01]  /*81470*/  LDL.LU R57, [R1+0x2b74] ;  /* 0x002b740001397983 */ /* 0x001ea20000300800 */
[----:B------:R-:W-:Y:S02]  /*81480*/  STL [R1+0x2ba4], R20 ;  /* 0x002ba41401007387 */ /* 0x000fe40000100800 */
[----:B------:R-:W-:Y:S02]  /*81490*/  STL [R1+0x2b9c], R45 ;  /* 0x002b9c2d01007387 */ /* 0x000fe40000100800 */
[----:B------:R-:W-:Y:S01]  /*814a0*/  STL [R1+0x2b70], R44 ;  /* 0x002b702c01007387 */ /* 0x000fe20000100800 */
[----:B------:R-:W-:Y:S01]  /*814b0*/  STL [R1+0x2b94], R41 ;  /* 0x002b942901007387 */ /* 0x000fe20000100800 */
[-C--:B---3--:R-:W-:Y:S01]  /*814c0*/  IADD3 R37, P5, R37, R16.reuse, RZ ;  /* 0x0000001025257210 */ /* 0x088fe20007fbe0ff */
[--C-:B------:R-:W-:Y:S01]  /*814d0*/  IMAD.X R40, R40, 0x1, R0.reuse, P6 ;  /* 0x0000000128287824 */ /* 0x100fe200030e0600 */
[-C--:B------:R-:W-:Y:S01]  /*814e0*/  IADD3 R36, P6, R36, R16.reuse, RZ ;  /* 0x0000001024247210 */ /* 0x080fe20007fde0ff */
[--C-:B------:R-:W-:Y:S01]  /*814f0*/  IMAD.X R61, R61, 0x1, R0.reuse, P1 ;  /* 0x000000013d3d7824 */ /* 0x100fe200008e0600 */
[-C--:B------:R-:W-:Y:S01]  /*81500*/  IADD3 R60, P1, R60, R16.reuse, RZ ;  /* 0x000000103c3c7210 */ /* 0x080fe20007f3e0ff */
[----:B------:R-:W-:Y:S01]  /*81510*/  STL [R1+0x2b68], R37 ;  /* 0x002b682501007387 */ /* 0x000fe20000100800 */
[----:B------:R-:W-:Y:S02]  /*81520*/  STL [R1+0x2b8c], R40 ;  /* 0x002b8c2801007387 */ /* 0x000fe40000100800 */
[----:B------:R-:W-:Y:S02]  /*81530*/  STL [R1+0x2b60], R36 ;  /* 0x002b602401007387 */ /* 0x000fe40000100800 */
[----:B------:R-:W3:Y:S02]  /*81540*/  LDL.LU R4, [R1+0x2b48] ;  /* 0x002b480001047983 */ /* 0x000ee40000300800 */
[----:B------:R-:W-:Y:S01]  /*81550*/  IMAD.X R3, R3, 0x1, R0, P2 ;  /* 0x0000000103037824 */ /* 0x000fe200010e0600 */
[----:B------:R-:W-:Y:S01]  /*81560*/  STL [R1+0x2b84], R61 ;  /* 0x002b843d01007387 */ /* 0x000fe20000100800 */
[----:B------:R-:W3:Y:S02]  /*81570*/  LDL.LU R12, [R1+0x2b6c] ;  /* 0x002b6c00010c7983 */ /* 0x000ee40000300800 */
[----:B------:R-:W-:Y:S02]  /*81580*/  STL [R1+0x2b58], R60 ;  /* 0x002b583c01007387 */ /* 0x000fe40000100800 */
[----:B------:R-:W3:Y:S01]  /*81590*/  LDL.LU R46, [R1+0x2b40] ;  /* 0x002b4000012e7983 */ /* 0x000ee20000300800 */
[----:B------:R0:W-:Y:S01]  /*815a0*/  STL [R1+0x2b7c], R3 ;  /* 0x002b7c0301007387 */ /* 0x0001e20000100800 */
        /* <DEDUP_REMOVED lines=13> */
[----:B0-----:R-:W3:Y:S02]  /*81680*/  LDL.LU R3, [R1+0x2b08] ;  /* 0x002b080001037983 */ /* 0x001ee40000300800 */
[----:B------:R-:W3:Y:S01]  /*81690*/  LDL.LU R21, [R1+0x2b2c] ;  /* 0x002b2c0001157983 */ /* 0x000ee20000300800 */
[----:B------:R-:W3:Y:S01]  /*816a0*/  LDL.LU R20, [R1+0x2b00] ;  /* 0x002b000001147983 */ /* 0x000ee20000300800 */
[----:B----4-:R-:W-:-:S05]  /*816b0*/  IADD3 R56, P2, R56, R16, RZ ;  /* 0x0000001038387210 */ /* 0x010fca0007f5e0ff */
[----:B------:R0:W-:Y:S04]  /*816c0*/  STL [R1+0x2b50], R56 ;  /* 0x002b503801007387 */ /* 0x0001e80000100800 */
[----:B0-----:R-:W4:Y:S01]  /*816d0*/  LDL.LU R56, [R1+0x2b24] ;  /* 0x002b240001387983 */ /* 0x001f220000300800 */
[--C-:B--2---:R-:W-:Y:S02]  /*816e0*/  IMAD.X R57, R57, 0x1, R0.reuse, P3 ;  /* 0x0000000139397824 */ /* 0x104fe400018e0600 */
[----:B------:R-:W2:Y:S02]  /*816f0*/  LDL.LU R45, [R1+0x2af8] ;  /* 0x002af800012d7983 */ /* 0x000ea40000300800 */
[----:B------:R-:W2:Y:S01]  /*81700*/  LDL.LU R44, [R1+0x2b1c] ;  /* 0x002b1c00012c7983 */ /* 0x000ea20000300800 */
[----:B------:R-:W2:Y:S01]  /*81710*/  LDL.LU R41, [R1+0x2af0] ;  /* 0x002af00001297983 */ /* 0x000ea20000300800 */
[----:B------:R0:W-:Y:S02]  /*81720*/  STL [R1+0x2b74], R57 ;  /* 0x002b743901007387 */ /* 0x0001e40000100800 */
[----:B------:R-:W2:Y:S02]  /*81730*/  LDL.LU R37, [R1+0x2b14] ;  /* 0x002b140001257983 */ /* 0x000ea40000300800 */
[----:B------:R-:W2:Y:S01]  /*81740*/  LDL.LU R40, [R1+0x2ae8] ;  /* 0x002ae80001287983 */ /* 0x000ea20000300800 */
[----:B------:R-:W2:Y:S01]  /*81750*/  LDL.LU R36, [R1+0x2b0c] ;  /* 0x002b0c0001247983 */ /* 0x000ea20000300800 */
[----:B------:R-:W2:Y:S02]  /*81760*/  LDL.LU R61, [R1+0x2ae0] ;  /* 0x002ae000013d7983 */ /* 0x000ea40000300800 */
[----:B------:R-:W2:Y:S01]  /*81770*/  LDL.LU R60, [R1+0x2b04] ;  /* 0x002b0400013c7983 */ /* 0x000ea20000300800 */
[----:B0-----:R-:W2:Y:S01]  /*81780*/  LDL.LU R57, [R1+0x2ad8] ;  /* 0x002ad80001397983 */ /* 0x001ea20000300800 */
[-C--:B---3--:R-:W-:Y:S01]  /*81790*/  IADD3 R4, P3, R4, R16.reuse, RZ ;  /* 0x0000001004047210 */ /* 0x088fe20007f7e0ff */
        /* <DEDUP_REMOVED lines=31> */
[----:B------:R-:W-:Y:S01]  /*81990*/  STL [R1+0x2b10], R50 ;  /* 0x002b103201007387 */ /* 0x000fe20000100800 */
[----:B0-----:R-:W3:Y:S01]  /*819a0*/  LDL.LU R3, [R1+0x2afc] ;  /* 0x002afc0001037983 */ /* 0x001ee20000300800 */
[----:B------:R-:W-:-:S02]  /*819b0*/  IMAD.X R21, R21, 0x1, R0, P6 ;  /* 0x0000000115157824 */ /* 0x000fc400030e0600 */
[----:B------:R-:W-:Y:S01]  /*819c0*/  STL [R1+0x2b34], R51 ;  /* 0x002b343301007387 */ /* 0x000fe20000100800 */
[----:B------:R-:W-:Y:S01]  /*819d0*/  IADD3 R20, P6, R20, R16, RZ ;  /* 0x0000001014147210 */ /* 0x000fe20007fde0ff */
[----:B----4-:R-:W-:-:S05]  /*819e0*/  IMAD.X R56, R56, 0x1, R0, P1 ;  /* 0x0000000138387824 */ /* 0x010fca00008e0600 */
[----:B------:R0:W-:Y:S01]  /*819f0*/  STL [R1+0x2b24], R56 ;  /* 0x002b243801007387 */ /* 0x0001e20000100800 */
[----:B------:R-:W-:Y:S01]  /*81a00*/  STL [R1+0x2b2c], R21 ;  /* 0x002b2c1501007387 */ /* 0x000fe20000100800 */
[-C--:B--2---:R-:W-:Y:S01]  /*81a10*/  IADD3 R45, P1, R45, R16.reuse, RZ ;  /* 0x000000102d2d7210 */ /* 0x084fe20007f3e0ff */
[--C-:B------:R-:W-:Y:S01]  /*81a20*/  IMAD.X R44, R44, 0x1, R0.reuse, P2 ;  /* 0x000000012c2c7824 */ /* 0x100fe200010e0600 */
[-C--:B------:R-:W-:Y:S01]  /*81a30*/  IADD3 R41, P2, R41, R16.reuse, RZ ;  /* 0x0000001029297210 */ /* 0x080fe20007f5e0ff */
[--C-:B------:R-:W-:Y:S01]  /*81a40*/  IMAD.X R37, R37, 0x1, R0.reuse, P3 ;  /* 0x0000000125257824 */ /* 0x100fe200018e0600 */
[----:B0-----:R-:W2:Y:S01]  /*81a50*/  LDL.LU R56, [R1+0x2ad0] ;  /* 0x002ad00001387983 */ /* 0x001ea20000300800 */
        /* <DEDUP_REMOVED lines=34> */
[----:B---3--:R-:W-:-:S05]  /*81c80*/  IMAD.X R3, R3, 0x1, R0, P6 ;  /* 0x0000000103037824 */ /* 0x008fca00030e0600 */
[----:B------:R0:W-:Y:S04]  /*81c90*/  STL [R1+0x2afc], R3 ;  /* 0x002afc0301007387 */ /* 0x0001e80000100800 */
[----:B0-----:R-:W3:Y:S01]  /*81ca0*/  LDL.LU R3, [R1+0x2a80] ;  /* 0x002a800001037983 */ /* 0x001ee20000300800 */
[----:B------:R-:W3:Y:S02]  /*81cb0*/  LDL.LU R45, [R1+0x2aa4] ;  /* 0x002aa400012d7983 */ /* 0x000ee40000300800 */
[----:B------:R-:W3:Y:S02]  /*81cc0*/  LDL.LU R44, [R1+0x2a78] ;  /* 0x002a7800012c7983 */ /* 0x000ee40000300800 */
[----:B------:R-:W3:Y:S01]  /*81cd0*/  LDL.LU R41, [R1+0x2a9c] ;  /* 0x002a9c0001297983 */ /* 0x000ee20000300800 */
[----:B--2---:R-:W-:-:S05]  /*81ce0*/  IADD3 R56, P6, R56, R16, RZ ;  /* 0x0000001038387210 */ /* 0x004fca0007fde0ff */
[----:B------:R0:W-:Y:S01]  /*81cf0*/  STL [R1+0x2ad0], R56 ;  /* 0x002ad03801007387 */ /* 0x0001e20000100800 */
[----:B------:R-:W2:Y:S02]  /*81d00*/  LDL.LU R37, [R1+0x2a70] ;  /* 0x002a700001257983 */ /* 0x000ea40000300800 */
[----:B------:R-:W2:Y:S02]  /*81d10*/  LDL.LU R40, [R1+0x2a94] ;  /* 0x002a940001287983 */ /* 0x000ea40000300800 */
[----:B------:R-:W2:Y:S01]  /*81d20*/  LDL.LU R36, [R1+0x2a68] ;  /* 0x002a680001247983 */ /* 0x000ea20000300800 */
[----:B------:R-:W2:Y:S01]  /*81d30*/  LDL.LU R61, [R1+0x2a8c] ;  /* 0x002a8c00013d7983 */ /* 0x000ea20000300800 */
[----:B------:R-:W2:Y:S03]  /*81d40*/  LDL.LU R60, [R1+0x2a60] ;  /* 0x002a6000013c7983 */ /* 0x000ea60000300800 */
[----:B0-----:R-:W2:Y:S01]  /*81d50*/  LDL.LU R56, [R1+0x2a84] ;  /* 0x002a840001387983 */ /* 0x001ea20000300800 */
        /* <DEDUP_REMOVED lines=30> */
[----:B------:R0:W-:Y:S01]  /*81f40*/  STL [R1+0x2ab4], R57 ;  /* 0x002ab43901007387 */ /* 0x0001e20000100800 */
[-C--:B------:R-:W-:Y:S01]  /*81f50*/  IADD3 R51, P2, R51, R16.reuse, RZ ;  /* 0x0000001033337210 */ /* 0x080fe20007f5e0ff */
[----:B------:R-:W-:Y:S02]  /*81f60*/  STL [R1+0x2abc], R50 ;  /* 0x002abc3201007387 */ /* 0x000fe40000100800 */
[----:B------:R-:W-:Y:S01]  /*81f70*/  IMAD.X R20, R20, 0x1, R0, P4 ;  /* 0x0000000114147824 */ /* 0x000fe200020e0600 */
[-C--:B------:R-:W-:Y:S01]  /*81f80*/  IADD3 R21, P3, R21, R16.reuse, RZ ;  /* 0x0000001015157210 */ /* 0x080fe20007f7e0ff */
[----:B0-----:R-:W4:Y:S01]  /*81f90*/  LDL.LU R57, [R1+0x2a58] ;  /* 0x002a580001397983 */ /* 0x001f220000300800 */
[----:B------:R-:W-:Y:S01]  /*81fa0*/  STL [R1+0x2a90], R51 ;  /* 0x002a903301007387 */ /* 0x000fe20000100800 */
[----:B---3--:R-:W-:-:S05]  /*81fb0*/  IADD3 R3, P4, R3, R16, RZ ;  /* 0x0000001003037210 */ /* 0x008fca0007f9e0ff */
[----:B------:R0:W-:Y:S01]  /*81fc0*/  STL [R1+0x2a80], R3 ;  /* 0x002a800301007387 */ /* 0x0001e20000100800 */
[----:B------:R-:W-:Y:S03]  /*81fd0*/  STL [R1+0x2a88], R21 ;  /* 0x002a881501007387 */ /* 0x000fe60000100800 */
[----:B0-----:R-:W3:Y:S01]  /*81fe0*/  LDL.LU R3, [R1+0x2a7c] ;  /* 0x002a7c0001037983 */ /* 0x001ee20000300800 */
[--C-:B------:R-:W-:Y:S01]  /*81ff0*/  IMAD.X R45, R45, 0x1, R0.reuse, P5 ;  /* 0x000000012d2d7824 */ /* 0x100fe200028e0600 */
[-C--:B------:R-:W-:Y:S01]  /*82000*/  IADD3 R44, P5, R44, R16.reuse, RZ ;  /* 0x000000102c2c7210 */ /* 0x080fe20007fbe0ff */
[--C-:B------:R-:W-:Y:S01]  /*82010*/  IMAD.X R41, R41, 0x1, R0.reuse, P6 ;  /* 0x0000000129297824 */ /* 0x100fe200030e0600 */
[----:B------:R-:W-:Y:S02]  /*82020*/  STL [R1+0x2aac], R20 ;  /* 0x002aac1401007387 */ /* 0x000fe40000100800 */
[----:B------:R-:W-:Y:S01]  /*82030*/  STL [R1+0x2aa4], R45 ;  /* 0x002aa42d01007387 */ /* 0x000fe20000100800 */
[-C--:B--2---:R-:W-:Y:S01]  /*82040*/  IADD3 R37, P6, R37, R16.reuse, RZ ;  /* 0x0000001025257210 */ /* 0x084fe20007fde0ff */
[--C-:B------:R-:W-:Y:S01]  /*82050*/  IMAD.X R40, R40, 0x1, R0.reuse, P1 ;  /* 0x0000000128287824 */ /* 0x100fe200008e0600 */
[----:B------:R-:W-:Y:S01]  /*82060*/  IADD3 R36, P1, R36, R16, RZ ;  /* 0x0000001024247210 */ /* 0x000fe20007f3e0ff */
[----:B------:R-:W-:Y:S01]  /*82070*/  STL [R1+0x2a78], R44 ;  /* 0x002a782c01007387 */ /* 0x000fe20000100800 */
[----:B------:R-:W-:Y:S02]  /*82080*/  STL [R1+0x2a9c], R41 ;  /* 0x002a9c2901007387 */ /* 0x000fe40000100800 */
[----:B------:R-:W-:-:S02]  /*82090*/  IMAD.X R61, R61, 0x1, R0, P2 ;  /* 0x000000013d3d7824 */ /* 0x000fc400010e0600 */
[----:B------:R-:W-:Y:S01]  /*820a0*/  STL [R1+0x2a70], R37 ;  /* 0x002a702501007387 */ /* 0x000fe20000100800 */
[-C--:B------:R-:W-:Y:S01]  /*820b0*/  IADD3 R60, P2, R60, R16.reuse, RZ ;  /* 0x000000103c3c7210 */ /* 0x080fe20007f5e0ff */
[----:B------:R-:W-:Y:S01]  /*820c0*/  STL [R1+0x2a94], R40 ;  /* 0x002a942801007387 */ /* 0x000fe20000100800 */
[----:B------:R-:W-:Y:S02]  /*820d0*/  STL [R1+0x2a68], R36 ;  /* 0x002a682401007387 */ /* 0x000fe40000100800 */
[----:B------:R-:W-:Y:S02]  /*820e0*/  IMAD.X R56, R56, 0x1, R0, P3 ;  /* 0x0000000138387824 */ /* 0x000fe400018e0600 */
        /* <DEDUP_REMOVED lines=22> */
[----:B----4-:R-:W-:-:S05]  /*82250*/  IADD3 R57, P3, R57, R16, RZ ;  /* 0x0000001039397210 */ /* 0x010fca0007f7e0ff */
[----:B------:R0:W-:Y:S04]  /*82260*/  STL [R1+0x2a58], R57 ;  /* 0x002a583901007387 */ /* 0x0001e80000100800 */
[----:B0-----:R-:W4:Y:S01]  /*82270*/  LDL.LU R57, [R1+0x2a2c] ;  /* 0x002a2c0001397983 */ /* 0x001f220000300800 */
[----:B------:R-:W4:Y:S02]  /*82280*/  LDL.LU R45, [R1+0x2a00] ;  /* 0x002a0000012d7983 */ /* 0x000f240000300800 */
[----:B------:R-:W4:Y:S02]  /*82290*/  LDL.LU R44, [R1+0x2a24] ;  /* 0x002a2400012c7983 */ /* 0x000f240000300800 */
[----:B------:R-:W4:Y:S02]  /*822a0*/  LDL.LU R41, [R1+0x29f8] ;  /* 0x0029f80001297983 */ /* 0x000f240000300800 */
[----:B---3--:R-:W-:-:S05]  /*822b0*/  IMAD.X R3, R3, 0x1, R0, P4 ;  /* 0x0000000103037824 */ /* 0x008fca00020e0600 */
[----:B------:R0:W-:Y:S01]  /*822c0*/  STL [R1+0x2a7c], R3 ;  /* 0x002a7c0301007387 */ /* 0x0001e20000100800 */
[----:B------:R-:W3:Y:S02]  /*822d0*/  LDL.LU R37, [R1+0x2a1c] ;  /* 0x002a1c0001257983 */ /* 0x000ee40000300800 */
[----:B------:R-:W3:Y:S02]  /*822e0*/  LDL.LU R40, [R1+0x29f0] ;  /* 0x0029f00001287983 */ /* 0x000ee40000300800 */
[----:B------:R-:W3:Y:S01]  /*822f0*/  LDL.LU R36, [R1+0x2a14] ;  /* 0x002a140001247983 */ /* 0x000ee20000300800 */
[----:B------:R-:W3:Y:S01]  /*82300*/  LDL.LU R61, [R1+0x29e8] ;  /* 0x0029e800013d7983 */ /* 0x000ee20000300800 */
[----:B------:R-:W3:Y:S03]  /*82310*/  LDL.LU R60, [R1+0x2a0c] ;  /* 0x002a0c00013c7983 */ /* 0x000ee60000300800 */
[----:B0-----:R-:W3:Y:S01]  /*82320*/  LDL.LU R3, [R1+0x29e0] ;  /* 0x0029e00001037983 */ /* 0x001ee20000300800 */
        /* <DEDUP_REMOVED lines=27> */
[-C--:B------:R-:W-:Y:S01]  /*824e0*/  IADD3 R50, P5, R50, R16.reuse, RZ ;  /* 0x0000001032327210 */ /* 0x080fe20007fbe0ff */
[----:B------:R-:W-:Y:S02]  /*824f0*/  STL [R1+0x2a4c], R33 ;  /* 0x002a4c2101007387 */ /* 0x000fe40000100800 */
[----:B------:R-:W-:Y:S01]  /*82500*/  STL [R1+0x2a20], R32 ;  /* 0x002a202001007387 */ /* 0x000fe20000100800 */
[----:B------:R-:W-:Y:S01]  /*82510*/  STL [R1+0x2a44], R49 ;  /* 0x002a443101007387 */ /* 0x000fe20000100800 */
[----:B------:R0:W-:Y:S02]  /*82520*/  STL [R1+0x2a10], R56 ;  /* 0x002a103801007387 */ /* 0x0001e40000100800 */
[----:B------:R-:W-:Y:S02]  /*82530*/  STL [R1+0x2a18], R50 ;  /* 0x002a183201007387 */ /* 0x000fe40000100800 */
[--C-:B------:R-:W-:Y:S01]  /*82540*/  IMAD.X R21, R21, 0x1, R0.reuse, P1 ;  /* 0x0000000115157824 */ /* 0x100fe200008e0600 */
[----:B0-----:R-:W2:Y:S01]  /*82550*/  LDL.LU R56, [R1+0x2a04] ;  /* 0x002a040001387983 */ /* 0x001ea20000300800 */
[-C--:B------:R-:W-:Y:S01]  /*82560*/  IADD3 R20, P1, R20, R16.reuse, RZ ;  /* 0x0000001014147210 */ /* 0x080fe20007f3e0ff */
[----:B------:R-:W-:Y:S02]  /*82570*/  STL [R1+0x2a3c], R51 ;  /* 0x002a3c3301007387 */ /* 0x000fe40000100800 */
[--C-:B----4-:R-:W-:Y:S01]  /*82580*/  IMAD.X R57, R57, 0x1, R0.reuse, P2 ;  /* 0x0000000139397824 */ /* 0x110fe200010e0600 */
[-C--:B------:R-:W-:Y:S01]  /*82590*/  IADD3 R45, P2, R45, R16.reuse, RZ ;  /* 0x000000102d2d7210 */ /* 0x080fe20007f5e0ff */
[----:B------:R-:W-:Y:S01]  /*825a0*/  IMAD.X R44, R44, 0x1, R0, P3 ;  /* 0x000000012c2c7824 */ /* 0x000fe200018e0600 */
[----:B------:R-:W-:-:S02]  /*825b0*/  IADD3 R41, P3, R41, R16, RZ ;  /* 0x0000001029297210 */ /* 0x000fc40007f7e0ff */
[----:B------:R0:W-:Y:S01]  /*825c0*/  STL [R1+0x2a2c], R57 ;  /* 0x002a2c3901007387 */ /* 0x0001e20000100800 */
[----:B------:R-:W-:Y:S03]  /*825d0*/  STL [R1+0x2a34], R21 ;  /* 0x002a341501007387 */ /* 0x000fe60000100800 */
[----:B0-----:R-:W4:Y:S01]  /*825e0*/  LDL.LU R57, [R1+0x29d8] ;  /* 0x0029d80001397983 */ /* 0x001f220000300800 */
[----:B------:R-:W-:Y:S02]  /*825f0*/  STL [R1+0x2a08], R20 ;  /* 0x002a081401007387 */ /* 0x000fe40000100800 */
[----:B------:R-:W-:Y:S02]  /*82600*/  STL [R1+0x2a00], R45 ;  /* 0x002a002d01007387 */ /* 0x000fe40000100800 */
[----:B------:R-:W-:Y:S01]  /*82610*/  STL [R1+0x2a24], R44 ;  /* 0x002a242c01007387 */ /* 0x000fe20000100800 */
[----:B------:R-:W-:Y:S01]  /*82620*/  STL [R1+0x29f8], R41 ;  /* 0x0029f82901007387 */ /* 0x000fe20000100800 */
[--C-:B---3--:R-:W-:Y:S01]  /*82630*/  IMAD.X R37, R37, 0x1, R0.reuse, P4 ;  /* 0x0000000125257824 */ /* 0x108fe200020e0600 */
[-C--:B------:R-:W-:Y:S01]  /*82640*/  IADD3 R40, P4, R40, R16.reuse, RZ ;  /* 0x0000001028287210 */ /* 0x080fe20007f9e0ff */
[--C-:B------:R-:W-:Y:S01]  /*82650*/  IMAD.X R36, R36, 0x1, R0.reuse, P5 ;  /* 0x0000000124247824 */ /* 0x100fe200028e0600 */
[-C--:B------:R-:W-:Y:S01]  /*82660*/  IADD3 R61, P5, R61, R16.reuse, RZ ;  /* 0x000000103d3d7210 */ /* 0x080fe20007fbe0ff */
[--C-:B------:R-:W-:Y:S01]  /*82670*/  IMAD.X R60, R60, 0x1, R0.reuse, P6 ;  /* 0x000000013c3c7824 */ /* 0x100fe200030e0600 */
[----:B------:R-:W-:Y:S01]  /*82680*/  STL [R1+0x2a1c], R37 ;  /* 0x002a1c2501007387 */ /* 0x000fe20000100800 */
[----:B------:R-:W-:Y:S02]  /*82690*/  STL [R1+0x29f0], R40 ;  /* 0x0029f02801007387 */ /* 0x000fe40000100800 */
[----:B------:R-:W-:Y:S02]  /*826a0*/  STL [R1+0x2a14], R36 ;  /* 0x002a142401007387 */ /* 0x000fe40000100800 */
[----:B------:R-:W3:Y:S01]  /*826b0*/  LDL.LU R4, [R1+0x29fc] ;  /* 0x0029fc0001047983 */ /* 0x000ee20000300800 */
[----:B------:R-:W-:Y:S01]  /*826c0*/  IADD3 R3, P6, R3, R16, RZ ;  /* 0x0000001003037210 */ /* 0x000fe20007fde0ff */
        /* <DEDUP_REMOVED lines=21> */
[----:B--2---:R-:W-:-:S05]  /*82820*/  IMAD.X R56, R56, 0x1, R0, P1 ;  /* 0x0000000138387824 */ /* 0x004fca00008e0600 */
[----:B------:R0:W-:Y:S04]  /*82830*/  STL [R1+0x2a04], R56 ;  /* 0x002a043801007387 */ /* 0x0001e80000100800 */
[----:B0-----:R-:W2:Y:S01]  /*82840*/  LDL.LU R56, [R1+0x2988] ;  /* 0x0029880001387983 */ /* 0x001ea20000300800 */
[----:B------:R-:W2:Y:S02]  /*82850*/  LDL.LU R45, [R1+0x29ac] ;  /* 0x0029ac00012d7983 */ /* 0x000ea40000300800 */
[----:B------:R-:W2:Y:S02]  /*82860*/  LDL.LU R44, [R1+0x2980] ;  /* 0x00298000012c7983 */ /* 0x000ea40000300800 */
[----:B------:R-:W2:Y:S01]  /*82870*/  LDL.LU R41, [R1+0x29a4] ;  /* 0x0029a40001297983 */ /* 0x000ea20000300800 */
[----:B----4-:R-:W-:-:S05]  /*82880*/  IADD3 R57, P1, R57, R16, RZ ;  /* 0x0000001039397210 */ /* 0x010fca0007f3e0ff */
[----:B------:R0:W-:Y:S01]  /*82890*/  STL [R1+0x29d8], R57 ;  /* 0x0029d83901007387 */ /* 0x0001e20000100800 */
[----:B------:R-:W4:Y:S02]  /*828a0*/  LDL.LU R37, [R1+0x2978] ;  /* 0x0029780001257983 */ /* 0x000f240000300800 */
[----:B------:R-:W4:Y:S02]  /*828b0*/  LDL.LU R40, [R1+0x299c] ;  /* 0x00299c0001287983 */ /* 0x000f240000300800 */
[----:B------:R-:W4:Y:S01]  /*828c0*/  LDL.LU R36, [R1+0x2970] ;  /* 0x0029700001247983 */ /* 0x000f220000300800 */
[----:B------:R-:W4:Y:S01]  /*828d0*/  LDL.LU R61, [R1+0x2994] ;  /* 0x00299400013d7983 */ /* 0x000f220000300800 */
[----:B------:R-:W4:Y:S03]  /*828e0*/  LDL.LU R60, [R1+0x2968] ;  /* 0x00296800013c7983 */ /* 0x000f260000300800 */
[----:B0-----:R-:W4:Y:S01]  /*828f0*/  LDL.LU R57, [R1+0x298c] ;  /* 0x00298c0001397983 */ /* 0x001f220000300800 */
[--C-:B---3--:R-:W-:Y:S01]  /*82900*/  IMAD.X R4, R4, 0x1, R0.reuse, P2 ;  /* 0x0000000104047824 */ /* 0x108fe200010e0600 */
        /* <DEDUP_REMOVED lines=34> */
[----:B------:R-:W-:-:S03]  /*82b30*/  IADD3 R21, P4, R21, R16, RZ ;  /* 0x0000001015157210 */ /* 0x000fc60007f9e0ff */
[----:B------:R-:W-:Y:S01]  /*82b40*/  STL [R1+0x2998], R51 ;  /* 0x0029983301007387 */ /* 0x000fe20000100800 */
[----:B--2---:R-:W-:Y:S01]  /*82b50*/  IADD3 R56, P5, R56, R16, RZ ;  /* 0x0000001038387210 */ /* 0x004fe20007fbe0ff */
[----:B------:R-:W-:-:S04]  /*82b60*/  IMAD.X R45, R45, 0x1, R0, P6 ;  /* 0x000000012d2d7824 */ /* 0x000fc800030e0600 */
[----:B------:R0:W-:Y:S01]  /*82b70*/  STL [R1+0x2988], R56 ;  /* 0x0029883801007387 */ /* 0x0001e20000100800 */
[----:B------:R-:W-:Y:S01]  /*82b80*/  STL [R1+0x2990], R21 ;  /* 0x0029901501007387 */ /* 0x000fe20000100800 */
[-C--:B------:R-:W-:Y:S01]  /*82b90*/  IADD3 R44, P6, R44, R16.reuse, RZ ;  /* 0x000000102c2c7210 */ /* 0x080fe20007fde0ff */
[----:B------:R-:W-:Y:S01]  /*82ba0*/  IMAD.X R41, R41, 0x1, R0, P1 ;  /* 0x0000000129297824 */ /* 0x000fe200008e0600 */
[----:B0-----:R-:W2:Y:S01]  /*82bb0*/  LDL.LU R56, [R1+0x2984] ;  /* 0x0029840001387983 */ /* 0x001ea20000300800 */
[----:B----4-:R-:W-:-:S03]  /*82bc0*/  IADD3 R37, P1, R37, R16, RZ ;  /* 0x0000001025257210 */ /* 0x010fc60007f3e0ff */
[----:B------:R-:W-:Y:S01]  /*82bd0*/  STL [R1+0x29b4], R20 ;  /* 0x0029b41401007387 */ /* 0x000fe20000100800 */
[----:B------:R-:W-:-:S03]  /*82be0*/  IMAD.X R40, R40, 0x1, R0, P2 ;  /* 0x0000000128287824 */ /* 0x000fc600010e0600 */
[----:B------:R-:W-:Y:S01]  /*82bf0*/  STL [R1+0x29ac], R45 ;  /* 0x0029ac2d01007387 */ /* 0x000fe20000100800 */
[-C--:B------:R-:W-:Y:S01]  /*82c00*/  IADD3 R36, P2, R36, R16.reuse, RZ ;  /* 0x0000001024247210 */ /* 0x080fe20007f5e0ff */
[----:B------:R-:W-:Y:S02]  /*82c10*/  STL [R1+0x2980], R44 ;  /* 0x0029802c01007387 */ /* 0x000fe40000100800 */
[----:B------:R-:W-:Y:S02]  /*82c20*/  STL [R1+0x29a4], R41 ;  /* 0x0029a42901007387 */ /* 0x000fe40000100800 */
[--C-:B------:R-:W-:Y:S01]  /*82c30*/  IMAD.X R61, R61, 0x1, R0.reuse, P3 ;  /* 0x000000013d3d7824 */ /* 0x100fe200018e0600 */
[----:B------:R-:W-:Y:S01]  /*82c40*/  STL [R1+0x2978], R37 ;  /* 0x0029782501007387 */ /* 0x000fe20000100800 */
[-C--:B------:R-:W-:Y:S01]  /*82c50*/  IADD3 R60, P3, R60, R16.reuse, RZ ;  /* 0x000000103c3c7210 */ /* 0x080fe20007f7e0ff */
[----:B------:R-:W-:Y:S02]  /*82c60*/  STL [R1+0x299c], R40 ;  /* 0x00299c2801007387 */ /* 0x000fe40000100800 */
[----:B------:R-:W-:Y:S02]  /*82c70*/  STL [R1+0x2970], R36 ;  /* 0x0029702401007387 */ /* 0x000fe40000100800 */
[----:B------:R-:W-:Y:S01]  /*82c80*/  IMAD.X R57, R57, 0x1, R0, P4 ;  /* 0x0000000139397824 */ /* 0x000fe200020e0600 */
[----:B------:R-:W4:Y:S01]  /*82c90*/  LDL.LU R4, [R1+0x2958] ;  /* 0x0029580001047983 */ /* 0x000f220000300800 */
[----:B------:R-:W-:Y:S02]  /*82ca0*/  STL [R1+0x2994], R61 ;  /* 0x0029943d01007387 */ /* 0x000fe40000100800 */
[----:B------:R-:W4:Y:S02]  /*82cb0*/  LDL.LU R12, [R1+0x297c] ;  /* 0x00297c00010c7983 */ /* 0x000f240000300800 */
[----:B------:R-:W-:Y:S01]  /*82cc0*/  STL [R1+0x2968], R60 ;  /* 0x0029683c01007387 */ /* 0x000fe20000100800 */
[----:B------:R-:W4:Y:S01]  /*82cd0*/  LDL.LU R46, [R1+0x2950] ;  /* 0x00295000012e7983 */ /* 0x000f220000300800 */
[----:B------:R0:W-:Y:S02]  /*82ce0*/  STL [R1+0x298c], R57 ;  /* 0x00298c3901007387 */ /* 0x0001e40000100800 */
        /* <DEDUP_REMOVED lines=13> */
[----:B0-----:R-:W4:Y:S01]  /*82dc0*/  LDL.LU R57, [R1+0x2918] ;  /* 0x0029180001397983 */ /* 0x001f220000300800 */
[----:B------:R-:W4:Y:S01]  /*82dd0*/  LDL.LU R21, [R1+0x293c] ;  /* 0x00293c0001157983 */ /* 0x000f220000300800 */
[----:B------:R-:W4:Y:S01]  /*82de0*/  LDL.LU R20, [R1+0x2910] ;  /* 0x0029100001147983 */ /* 0x000f220000300800 */
[----:B---3--:R-:W-:-:S05]  /*82df0*/  IADD3 R3, P4, R3, R16, RZ ;  /* 0x0000001003037210 */ /* 0x008fca0007f9e0ff */
[----:B------:R0:W-:Y:S04]  /*82e00*/  STL [R1+0x2960], R3 ;  /* 0x0029600301007387 */ /* 0x0001e80000100800 */
[----:B0-----:R-:W3:Y:S01]  /*82e10*/  LDL.LU R3, [R1+0x2934] ;  /* 0x0029340001037983 */ /* 0x001ee20000300800 */
[----:B------:R-:W3:Y:S02]  /*82e20*/  LDL.LU R45, [R1+0x2908] ;  /* 0x00290800012d7983 */ /* 0x000ee40000300800 */
[----:B------:R-:W3:Y:S02]  /*82e30*/  LDL.LU R44, [R1+0x292c] ;  /* 0x00292c00012c7983 */ /* 0x000ee40000300800 */
[----:B------:R-:W3:Y:S02]  /*82e40*/  LDL.LU R41, [R1+0x2900] ;  /* 0x0029000001297983 */ /* 0x000ee40000300800 */
[----:B--2---:R-:W-:-:S05]  /*82e50*/  IMAD.X R56, R56, 0x1, R0, P5 ;  /* 0x0000000138387824 */ /* 0x004fca00028e0600 */
[----:B------:R0:W-:Y:S01]  /*82e60*/  STL [R1+0x2984], R56 ;  /* 0x0029843801007387 */ /* 0x0001e20000100800 */
[----:B------:R-:W2:Y:S02]  /*82e70*/  LDL.LU R37, [R1+0x2924] ;  /* 0x0029240001257983 */ /* 0x000ea40000300800 */
[----:B------:R-:W2:Y:S02]  /*82e80*/  LDL.LU R40, [R1+0x28f8] ;  /* 0x0028f80001287983 */ /* 0x000ea40000300800 */
[----:B------:R-:W2:Y:S01]  /*82e90*/  LDL.LU R36, [R1+0x291c] ;  /* 0x00291c0001247983 */ /* 0x000ea20000300800 */
[----:B------:R-:W2:Y:S01]  /*82ea0*/  LDL.LU R61, [R1+0x28f0] ;  /* 0x0028f000013d7983 */ /* 0x000ea20000300800 */
[----:B------:R-:W2:Y:S03]  /*82eb0*/  LDL.LU R60, [R1+0x2914] ;  /* 0x00291400013c7983 */ /* 0x000ea60000300800 */
[----:B0-----:R-:W2:Y:S01]  /*82ec0*/  LDL.LU R56, [R1+0x28e8] ;  /* 0x0028e80001387983 */ /* 0x001ea20000300800 */
[-C--:B----4-:R-:W-:Y:S01]  /*82ed0*/  IADD3 R4, P5, R4, R16.reuse, RZ ;  /* 0x0000001004047210 */ /* 0x090fe20007fbe0ff */
        /* <DEDUP_REMOVED lines=33> */
[----:B0-----:R-:W4:Y:S01]  /*830f0*/  LDL.LU R57, [R1+0x290c] ;  /* 0x00290c0001397983 */ /* 0x001f220000300800 */
[----:B------:R-:W-:Y:S02]  /*83100*/  STL [R1+0x2944], R51 ;  /* 0x0029443301007387 */ /* 0x000fe40000100800 */
[----:B---3--:R-:W-:-:S05]  /*83110*/  IMAD.X R3, R3, 0x1, R0, P3 ;  /* 0x0000000103037824 */ /* 0x008fca00018e0600 */
[----:B------:R0:W-:Y:S01]  /*83120*/  STL [R1+0x2934], R3 ;  /* 0x0029340301007387 */ /* 0x0001e20000100800 */
[----:B------:R-:W-:Y:S03]  /*83130*/  STL [R1+0x293c], R21 ;  /* 0x00293c1501007387 */ /* 0x000fe60000100800 */
[----:B0-----:R-:W3:Y:S01]  /*83140*/  LDL.LU R3, [R1+0x28e0] ;  /* 0x0028e00001037983 */ /* 0x001ee20000300800 */
[-C--:B------:R-:W-:Y:S02]  /*83150*/  IADD3 R20, P2, R20, R16.reuse, RZ ;  /* 0x0000001014147210 */ /* 0x080fe40007f5e0ff */
[-C--:B------:R-:W-:Y:S01]  /*83160*/  IADD3 R45, P3, R45, R16.reuse, RZ ;  /* 0x000000102d2d7210 */ /* 0x080fe20007f7e0ff */
[--C-:B------:R-:W-:Y:S01]  /*83170*/  IMAD.X R44, R44, 0x1, R0.reuse, P4 ;  /* 0x000000012c2c7824 */ /* 0x100fe200020e0600 */
[-C--:B------:R-:W-:Y:S01]  /*83180*/  IADD3 R41, P4, R41, R16.reuse, RZ ;  /* 0x0000001029297210 */ /* 0x080fe20007f9e0ff */
[----:B------:R-:W-:Y:S02]  /*83190*/  STL [R1+0x2910], R20 ;  /* 0x0029101401007387 */ /* 0x000fe40000100800 */
[----:B------:R-:W-:Y:S02]  /*831a0*/  STL [R1+0x2908], R45 ;  /* 0x0029082d01007387 */ /* 0x000fe40000100800 */
[----:B------:R-:W-:Y:S02]  /*831b0*/  STL [R1+0x292c], R44 ;  /* 0x00292c2c01007387 */ /* 0x000fe40000100800 */
[--C-:B--2---:R-:W-:Y:S01]  /*831c0*/  IMAD.X R37, R37, 0x1, R0.reuse, P5 ;  /* 0x0000000125257824 */ /* 0x104fe200028e0600 */
        /* <DEDUP_REMOVED lines=8> */
[----:B------:R-:W-:Y:S01]  /*83250*/  IADD3 R56, P1, R56, R16, RZ ;  /* 0x0000001038387210 */ /* 0x000fe20007f3e0ff */
        /* <DEDUP_REMOVED lines=22> */
[----:B----4-:R-:W-:-:S05]  /*833c0*/  IMAD.X R57, R57, 0x1, R0, P2 ;  /* 0x0000000139397824 */ /* 0x010fca00010e0600 */
[----:B------:R0:W-:Y:S04]  /*833d0*/  STL [R1+0x290c], R57 ;  /* 0x00290c3901007387 */ /* 0x0001e80000100800 */
[----:B0-----:R-:W4:Y:S01]  /*833e0*/  LDL.LU R57, [R1+0x2890] ;  /* 0x0028900001397983 */ /* 0x001f220000300800 */
[----:B------:R-:W4:Y:S02]  /*833f0*/  LDL.LU R45, [R1+0x28b4] ;  /* 0x0028b400012d7983 */ /* 0x000f240000300800 */
[----:B------:R-:W4:Y:S02]  /*83400*/  LDL.LU R44, [R1+0x2888] ;  /* 0x00288800012c7983 */ /* 0x000f240000300800 */
[----:B------:R-:W4:Y:S01]  /*83410*/  LDL.LU R41, [R1+0x28ac] ;  /* 0x0028ac0001297983 */ /* 0x000f220000300800 */
        /* <DEDUP_REMOVED lines=8> */
[--C-:B--2---:R-:W-:Y:S01]  /*834a0*/  IMAD.X R4, R4, 0x1, R0.reuse, P3 ;  /* 0x0000000104047824 */ /* 0x104fe200018e0600 */
        /* <DEDUP_REMOVED lines=34> */
[----:B0-----:R-:W2:Y:S02]  /*836d0*/  LDL.LU R56, [R1+0x2868] ;  /* 0x0028680001387983 */ /* 0x001ea40000300800 */
[----:B------:R-:W-:Y:S01]  /*836e0*/  STL [R1+0x28a0], R51 ;  /* 0x0028a03301007387 */ /* 0x000fe20000100800 */
[-C--:B----4-:R-:W-:Y:S01]  /*836f0*/  IADD3 R57, P6, R57, R16.reuse, RZ ;  /* 0x0000001039397210 */ /* 0x090fe20007fde0ff */
[--C-:B------:R-:W-:Y:S01]  /*83700*/  IMAD.X R45, R45, 0x1, R0.reuse, P1 ;  /* 0x000000012d2d7824 */ /* 0x100fe200008e0600 */
[----:B------:R-:W-:Y:S01]  /*83710*/  IADD3 R44, P1, R44, R16, RZ ;  /* 0x000000102c2c7210 */ /* 0x000fe20007f3e0ff */
[----:B------:R-:W-:-:S02]  /*83720*/  IMAD.X R41, R41, 0x1, R0, P2 ;  /* 0x0000000129297824 */ /* 0x000fc400010e0600 */
[----:B------:R0:W-:Y:S01]  /*83730*/  STL [R1+0x2890], R57 ;  /* 0x0028903901007387 */ /* 0x0001e20000100800 */
[----:B------:R-:W-:Y:S03]  /*83740*/  STL [R1+0x2898], R21 ;  /* 0x0028981501007387 */ /* 0x000fe60000100800 */
[----:B0-----:R-:W4:Y:S01]  /*83750*/  LDL.LU R57, [R1+0x288c] ;  /* 0x00288c0001397983 */ /* 0x001f220000300800 */
        /* <DEDUP_REMOVED lines=35> */
[----:B--2---:R-:W-:-:S05]  /*83990*/  IADD3 R56, P5, R56, R16, RZ ;  /* 0x0000001038387210 */ /* 0x004fca0007fbe0ff */
[----:B------:R0:W-:Y:S04]  /*839a0*/  STL [R1+0x2868], R56 ;  /* 0x0028683801007387 */ /* 0x0001e80000100800 */
[----:B0-----:R-:W2:Y:S01]  /*839b0*/  LDL.LU R56, [R1+0x283c] ;  /* 0x00283c0001387983 */ /* 0x001ea20000300800 */
[----:B------:R-:W2:Y:S02]  /*839c0*/  LDL.LU R45, [R1+0x2810] ;  /* 0x00281000012d7983 */ /* 0x000ea40000300800 */
[----:B------:R-:W2:Y:S02]  /*839d0*/  LDL.LU R44, [R1+0x2834] ;  /* 0x00283400012c7983 */ /* 0x000ea40000300800 */
[----:B------:R-:W2:Y:S02]  /*839e0*/  LDL.LU R41, [R1+0x2808] ;  /* 0x0028080001297983 */ /* 0x000ea40000300800 */
[----:B----4-:R-:W-:-:S05]  /*839f0*/  IMAD.X R57, R57, 0x1, R0, P6 ;  /* 0x0000000139397824 */ /* 0x010fca00030e0600 */
[----:B------:R0:W-:Y:S01]  /*83a00*/  STL [R1+0x288c], R57 ;  /* 0x00288c3901007387 */ /* 0x0001e20000100800 */
[----:B------:R-:W4:Y:S02]  /*83a10*/  LDL.LU R37, [R1+0x282c] ;  /* 0x00282c0001257983 */ /* 0x000f240000300800 */
[----:B------:R-:W4:Y:S02]  /*83a20*/  LDL.LU R40, [R1+0x2800] ;  /* 0x0028000001287983 */ /* 0x000f240000300800 */
[----:B------:R-:W4:Y:S01]  /*83a30*/  LDL.LU R36, [R1+0x2824] ;  /* 0x0028240001247983 */ /* 0x000f220000300800 */
[----:B------:R-:W4:Y:S01]  /*83a40*/  LDL.LU R61, [R1+0x27f8] ;  /* 0x0027f800013d7983 */ /* 0x000f220000300800 */
[----:B------:R-:W4:Y:S03]  /*83a50*/  LDL.LU R60, [R1+0x281c] ;  /* 0x00281c00013c7983 */ /* 0x000f260000300800 */
[----:B0-----:R-:W4:Y:S01]  /*83a60*/  LDL.LU R57, [R1+0x27f0] ;  /* 0x0027f00001397983 */ /* 0x001f220000300800 */
        /* <DEDUP_REMOVED lines=36> */
[-C--:B------:R-:W-:Y:S01]  /*83cb0*/  IADD3 R20, P3, R20, R16.reuse, RZ ;  /* 0x0000001014147210 */ /* 0x080fe20007f7e0ff */
[----:B--2---:R-:W-:Y:S01]  /*83cc0*/  IMAD.X R56, R56, 0x1, R0, P4 ;  /* 0x0000000138387824 */ /* 0x004fe200020e0600 */
[----:B------:R-:W-:-:S04]  /*83cd0*/  IADD3 R45, P4, R45, R16, RZ ;  /* 0x000000102d2d7210 */ /* 0x000fc80007f9e0ff */
[----:B------:R0:W-:Y:S01]  /*83ce0*/  STL [R1+0x283c], R56 ;  /* 0x00283c3801007387 */ /* 0x0001e20000100800 */
[----:B------:R-:W-:Y:S02]  /*83cf0*/  STL [R1+0x2844], R21 ;  /* 0x0028441501007387 */ /* 0x000fe40000100800 */
[--C-:B------:R-:W-:Y:S01]  /*83d00*/  IMAD.X R44, R44, 0x1, R0.reuse, P5 ;  /* 0x000000012c2c7824 */ /* 0x100fe200028e0600 */
[-C--:B------:R-:W-:Y:S01]  /*83d10*/  IADD3 R41, P5, R41, R16.reuse, RZ ;  /* 0x0000001029297210 */ /* 0x080fe20007fbe0ff */
[----:B0-----:R-:W2:Y:S01]  /*83d20*/  LDL.LU R56, [R1+0x27e8] ;  /* 0x0027e80001387983 */ /* 0x001ea20000300800 */
[----:B------:R-:W-:Y:S02]  /*83d30*/  STL [R1+0x2818], R20 ;  /* 0x0028181401007387 */ /* 0x000fe40000100800 */
[----:B------:R-:W-:Y:S02]  /*83d40*/  STL [R1+0x2810], R45 ;  /* 0x0028102d01007387 */ /* 0x000fe40000100800 */
[--C-:B----4-:R-:W-:Y:S01]  /*83d50*/  IMAD.X R37, R37, 0x1, R0.reuse, P6 ;  /* 0x0000000125257824 */ /* 0x110fe200030e0600 */
[-C--:B------:R-:W-:Y:S01]  /*83d60*/  IADD3 R40, P6, R40, R16.reuse, RZ ;  /* 0x0000001028287210 */ /* 0x080fe20007fde0ff */
        /* <DEDUP_REMOVED lines=90> */
[----:B------:R-:W-:Y:S02]  /*84310*/  STL [R1+0x27bc], R45 ;  /* 0x0027bc2d01007387 */ /* 0x000fe40000100800 */
[----:B------:R-:W-:Y:S01]  /*84320*/  STL [R1+0x2790], R44 ;  /* 0x0027902c01007387 */ /* 0x000fe20000100800 */
[-C--:B--2---:R-:W-:Y:S01]  /*84330*/  IADD3 R37, P3, R37, R16.reuse, RZ ;  /* 0x0000001025257210 */ /* 0x084fe20007f7e0ff */
[--C-:B------:R-:W-:Y:S01]  /*84340*/  IMAD.X R40, R40, 0x1, R0.reuse, P4 ;  /* 0x0000000128287824 */ /* 0x100fe200020e0600 */
[----:B------:R-:W-:Y:S01]  /*84350*/  IADD3 R36, P4, R36, R16, RZ ;  /* 0x0000001024247210 */ /* 0x000fe20007f9e0ff */
[----:B------:R-:W-:Y:S01]  /*84360*/  STL [R1+0x27b4], R41 ;  /* 0x0027b42901007387 */ /* 0x000fe20000100800 */
        /* <DEDUP_REMOVED lines=177> */
[--C-:B------:R-:W-:Y:S01]  /*84e80*/  IMAD.X R41, R41, 0x1, R0.reuse, P4 ;  /* 0x0000000129297824 */ /* 0x100fe200020e0600 */
[----:B0-----:R-:W2:Y:S01]  /*84e90*/  LDL.LU R56, [R1+0x269c] ;  /* 0x00269c0001387983 */ /* 0x001ea20000300800 */
[----:B------:R-:W-:Y:S02]  /*84ea0*/  STL [R1+0x26cc], R20 ;  /* 0x0026cc1401007387 */ /* 0x000fe40000100800 */
[----:B------:R-:W-:Y:S01]  /*84eb0*/  STL [R1+0x26c4], R45 ;  /* 0x0026c42d01007387 */ /* 0x000fe20000100800 */
[-C--:B----4-:R-:W-:Y:S01]  /*84ec0*/  IADD3 R37, P4, R37, R16.reuse, RZ ;  /* 0x0000001025257210 */ /* 0x090fe20007f9e0ff */
        /* <DEDUP_REMOVED lines=93> */
[----:B------:R-:W-:Y:S02]  /*854a0*/  STL [R1+0x2618], R41 ;  /* 0x0026182901007387 */ /* 0x000fe40000100800 */
[--C-:B--2---:R-:W-:Y:S01]  /*854b0*/  IMAD.X R37, R37, 0x1, R0.reuse, P2 ;  /* 0x0000000125257824 */ /* 0x104fe200010e0600 */
[-C--:B------:R-:W-:Y:S01]  /*854c0*/  IADD3 R40, P2, R40, R16.reuse, RZ ;  /* 0x0000001028287210 */ /* 0x080fe20007f5e0ff */
[--C-:B------:R-:W-:Y:S01]  /*854d0*/  IMAD.X R36, R36, 0x1, R0.reuse, P3 ;  /* 0x0000000124247824 */ /* 0x100fe200018e0600 */
[-C--:B------:R-:W-:Y:S01]  /*854e0*/  IADD3 R61, P3, R61, R16.reuse, RZ ;  /* 0x000000103d3d7210 */ /* 0x080fe20007f7e0ff */
[--C-:B------:R-:W-:Y:S01]  /*854f0*/  IMAD.X R60, R60, 0x1, R0.reuse, P4 ;  /* 0x000000013c3c7824 */ /* 0x100fe200020e0600 */
[----:B------:R-:W-:Y:S01]  /*85500*/  STL [R1+0x263c], R37 ;  /* 0x00263c2501007387 */ /* 0x000fe20000100800 */
[----:B------:R-:W-:Y:S02]  /*85510*/  STL [R1+0x2610], R40 ;  /* 0x0026102801007387 */ /* 0x000fe40000100800 */
[----:B------:R-:W-:Y:S02]  /*85520*/  STL [R1+0x2634], R36 ;  /* 0x0026342401007387 */ /* 0x000fe40000100800 */
[----:B------:R-:W2:Y:S01]  /*85530*/  LDL.LU R4, [R1+0x261c] ;  /* 0x00261c0001047983 */ /* 0x000ea20000300800 */
[----:B------:R-:W-:Y:S01]  /*85540*/  IADD3 R56, P4, R56, R16, RZ ;  /* 0x0000001038387210 */ /* 0x000fe20007f9e0ff */
        /* <DEDUP_REMOVED lines=174> */
[----:B------:R-:W-:Y:S01]  /*86030*/  STL [R1+0x254c], R44 ;  /* 0x00254c2c01007387 */ /* 0x000fe20000100800 */
[----:B------:R-:W-:Y:S01]  /*86040*/  STL [R1+0x2520], R41 ;  /* 0x0025202901007387 */ /* 0x000fe20000100800 */
[--C-:B----4-:R-:W-:Y:S01]  /*86050*/  IMAD.X R37, R37, 0x1, R0.reuse, P3 ;  /* 0x0000000125257824 */ /* 0x110fe200018e0600 */
[-C--:B------:R-:W-:Y:S01]  /*86060*/  IADD3 R40, P3, R40, R16.reuse, RZ ;  /* 0x0000001028287210 */ /* 0x080fe20007f7e0ff */
[--C-:B------:R-:W-:Y:S01]  /*86070*/  IMAD.X R36, R36, 0x1, R0.reuse, P4 ;  /* 0x0000000124247824 */ /* 0x100fe200020e0600 */
[-C--:B------:R-:W-:Y:S01]  /*86080*/  IADD3 R61, P4, R61, R16.reuse, RZ ;  /* 0x000000103d3d7210 */ /* 0x080fe20007f9e0ff */
[--C-:B------:R-:W-:Y:S01]  /*86090*/  IMAD.X R60, R60, 0x1, R0.reuse, P5 ;  /* 0x000000013c3c7824 */ /* 0x100fe200028e0600 */
[----:B------:R-:W-:Y:S01]  /*860a0*/  STL [R1+0x2544], R37 ;  /* 0x0025442501007387 */ /* 0x000fe20000100800 */
[----:B------:R-:W-:Y:S02]  /*860b0*/  STL [R1+0x2518], R40 ;  /* 0x0025182801007387 */ /* 0x000fe40000100800 */
[----:B------:R-:W-:Y:S02]  /*860c0*/  STL [R1+0x253c], R36 ;  /* 0x00253c2401007387 */ /* 0x000fe40000100800 */
[----:B------:R-:W4:Y:S01]  /*860d0*/  LDL.LU R4, [R1+0x2524] ;  /* 0x0025240001047983 */ /* 0x000f220000300800 */
[----:B------:R-:W-:Y:S01]  /*860e0*/  IADD3 R57, P5, R57, R16, RZ ;  /* 0x0000001039397210 */ /* 0x000fe20007fbe0ff */
        /* <DEDUP_REMOVED lines=82> */
[----:B------:R-:W-:Y:S01]  /*86610*/  STL [R1+0x24cc], R41 ;  /* 0x0024cc2901007387 */ /* 0x000fe20000100800 */
[-C--:B--2---:R-:W-:Y:S01]  /*86620*/  IADD3 R37, P6, R37, R16.reuse, RZ ;  /* 0x0000001025257210 */ /* 0x084fe20007fde0ff */
[--C-:B------:R-:W-:Y:S01]  /*86630*/  IMAD.X R40, R40, 0x1, R0.reuse, P1 ;  /* 0x0000000128287824 */ /* 0x100fe200008e0600 */
[-C--:B------:R-:W-:Y:S01]  /*86640*/  IADD3 R36, P1, R36, R16.reuse, RZ ;  /* 0x0000001024247210 */ /* 0x080fe20007f3e0ff */
[--C-:B------:R-:W-:Y:S01]  /*86650*/  IMAD.X R61, R61, 0x1, R0.reuse, P2 ;  /* 0x000000013d3d7824 */ /* 0x100fe200010e0600 */
[-C--:B------:R-:W-:Y:S01]  /*86660*/  IADD3 R60, P2, R60, R16.reuse, RZ ;  /* 0x000000103c3c7210 */ /* 0x080fe20007f5e0ff */
[----:B------:R-:W-:Y:S01]  /*86670*/  STL [R1+0x24a0], R37 ;  /* 0x0024a02501007387 */ /* 0x000fe20000100800 */
[----:B------:R-:W-:Y:S02]  /*86680*/  STL [R1+0x24c4], R40 ;  /* 0x0024c42801007387 */ /* 0x000fe40000100800 */
[----:B------:R-:W-:Y:S02]  /*86690*/  STL [R1+0x2498], R36 ;  /* 0x0024982401007387 */ /* 0x000fe40000100800 */
[----:B------:R-:W2:Y:S02]  /*866a0*/  LDL.LU R4, [R1+0x2480] ;  /* 0x0024800001047983 */ /* 0x000ea40000300800 */
[----:B------:R-:W-:Y:S01]  /*866b0*/  IMAD.X R56, R56, 0x1, R0, P3 ;  /* 0x0000000138387824 */ /* 0x000fe200018e0600 */
        /* <DEDUP_REMOVED lines=173> */
[----:B------:R-:W-:Y:S02]  /*87190*/  STL [R1+0x23dc], R45 ;  /* 0x0023dc2d01007387 */ /* 0x000fe40000100800 */
[----:B------:R-:W-:Y:S01]  /*871a0*/  STL [R1+0x23b0], R44 ;  /* 0x0023b02c01007387 */ /* 0x000fe20000100800 */
[-C--:B----4-:R-:W-:Y:S01]  /*871b0*/  IADD3 R37, P1, R37, R16.reuse, RZ ;  /* 0x0000001025257210 */ /* 0x090fe20007f3e0ff */
        /* <DEDUP_REMOVED lines=557> */
[----:B------:R-:W-:Y:S01]  /*89490*/  STL [R1+0x20ec], R41 ;  /* 0x0020ec2901007387 */ /* 0x000fe20000100800 */
[-C--:B----4-:R-:W-:Y:S01]  /*894a0*/  IADD3 R37, P4, R37, R16.reuse, RZ ;  /* 0x0000001025257210 */ /* 0x090fe20007f9e0ff */
[--C-:B------:R-:W-:Y:S01]  /*894b0*/  IMAD.X R40, R40, 0x1, R0.reuse, P5 ;  /* 0x0000000128287824 */ /* 0x100fe200028e0600 */
[-C--:B------:R-:W-:Y:S01]  /*894c0*/  IADD3 R36, P5, R36, R16.reuse, RZ ;  /* 0x0000001024247210 */ /* 0x080fe20007fbe0ff */
[--C-:B------:R-:W-:Y:S01]  /*894d0*/  IMAD.X R61, R61, 0x1, R0.reuse, P6 ;  /* 0x000000013d3d7824 */ /* 0x100fe200030e0600 */
[-C--:B------:R-:W-:Y:S01]  /*894e0*/  IADD3 R60, P6, R60, R16.reuse, RZ ;  /* 0x000000103c3c7210 */ /* 0x080fe20007fde0ff */
[----:B------:R-:W-:Y:S01]  /*894f0*/  STL [R1+0x20c0], R37 ;  /* 0x0020c02501007387 */ /* 0x000fe20000100800 */
[----:B------:R-:W-:Y:S02]  /*89500*/  STL [R1+0x20e4], R40 ;  /* 0x0020e42801007387 */ /* 0x000fe40000100800 */
[----:B------:R-:W-:Y:S02]  /*89510*/  STL [R1+0x20b8], R36 ;  /* 0x0020b82401007387 */ /* 0x000fe40000100800 */
[----:B------:R-:W4:Y:S02]  /*89520*/  LDL.LU R4, [R1+0x20a0] ;  /* 0x0020a00001047983 */ /* 0x000f240000300800 */
[----:B------:R-:W-:Y:S01]  /*89530*/  IMAD.X R57, R57, 0x1, R0, P1 ;  /* 0x0000000139397824 */ /* 0x000fe200008e0600 */
        /* <DEDUP_REMOVED lines=537> */
[----:B--2---:R-:W-:-:S05]  /*8b6d0*/  IADD3 R56, P5, R56, R16, RZ ;  /* 0x0000001038387210 */ /* 0x004fca0007fbe0ff */
[----:B------:R0:W-:Y:S01]  /*8b6e0*/  STL [R1+0x1de8], R56 ;  /* 0x001de83801007387 */ /* 0x0001e20000100800 */
[----:B------:R-:W-:Y:S02]  /*8b6f0*/  STL [R1+0x1df0], R21 ;  /* 0x001df01501007387 */ /* 0x000fe40000100800 */
[--C-:B------:R-:W-:Y:S01]  /*8b700*/  IMAD.X R45, R45, 0x1, R0.reuse, P6 ;  /* 0x000000012d2d7824 */ /* 0x100fe200030e0600 */
[-C--:B------:R-:W-:Y:S01]  /*8b710*/  IADD3 R44, P6, R44, R16.reuse, RZ ;  /* 0x000000102c2c7210 */ /* 0x080fe20007fde0ff */
[----:B0-----:R-:W2:Y:S01]  /*8b720*/  LDL.LU R56, [R1+0x1de4] ;  /* 0x001de40001387983 */ /* 0x001ea20000300800 */
[--C-:B------:R-:W-:Y:S02]  /*8b730*/  IMAD.X R41, R41, 0x1, R0.reuse, P1 ;  /* 0x0000000129297824 */ /* 0x100fe400008e0600 */
[----:B------:R-:W-:Y:S02]  /*8b740*/  STL [R1+0x1e14], R20 ;  /* 0x001e141401007387 */ /* 0x000fe40000100800 */
[----:B------:R-:W-:Y:S01]  /*8b750*/  STL [R1+0x1e0c], R45 ;  /* 0x001e0c2d01007387 */ /* 0x000fe20000100800 */
        /* <DEDUP_REMOVED lines=79> */
[----:B------:R-:W-:-:S02]  /*8bc50*/  IMAD.X R21, R21, 0x1, R0, P2 ;  /* 0x0000000115157824 */ /* 0x000fc400010e0600 */
[----:B------:R-:W-:Y:S01]  /*8bc60*/  STL [R1+0x1d80], R50 ;  /* 0x001d803201007387 */ /* 0x000fe20000100800 */
        /* <DEDUP_REMOVED lines=12> */
[----:B------:R0:W-:Y:S02]  /*8bd30*/  STL [R1+0x1d8c], R44 ;  /* 0x001d8c2c01007387 */ /* 0x0001e40000100800 */
[----:B------:R1:W-:Y:S02]  /*8bd40*/  STL [R1+0x1d60], R41 ;  /* 0x001d602901007387 */ /* 0x0003e40000100800 */
[--C-:B--2---:R-:W-:Y:S01]  /*8bd50*/  IMAD.X R37, R37, 0x1, R0.reuse, P5 ;  /* 0x0000000125257824 */ /* 0x104fe200028e0600 */
[-C--:B------:R-:W-:Y:S01]  /*8bd60*/  IADD3 R40, P5, R40, R16.reuse, RZ ;  /* 0x0000001028287210 */ /* 0x080fe20007fbe0ff */
[--C-:B------:R-:W-:Y:S01]  /*8bd70*/  IMAD.X R36, R36, 0x1, R0.reuse, P6 ;  /* 0x0000000124247824 */ /* 0x100fe200030e0600 */
[-C--:B------:R-:W-:Y:S01]  /*8bd80*/  IADD3 R61, P6, R61, R16.reuse, RZ ;  /* 0x000000103d3d7210 */ /* 0x080fe20007fde0ff */
[--C-:B------:R-:W-:Y:S01]  /*8bd90*/  IMAD.X R60, R60, 0x1, R0.reuse, P1 ;  /* 0x000000013c3c7824 */ /* 0x100fe200008e0600 */
[----:B------:R2:W-:Y:S01]  /*8bda0*/  STL [R1+0x1d84], R37 ;  /* 0x001d842501007387 */ /* 0x0005e20000100800 */
[----:B------:R0:W-:Y:S02]  /*8bdb0*/  STL [R1+0x1d58], R40 ;  /* 0x001d582801007387 */ /* 0x0001e40000100800 */
[----:B------:R0:W-:Y:S02]  /*8bdc0*/  STL [R1+0x1d7c], R36 ;  /* 0x001d7c2401007387 */ /* 0x0001e40000100800 */
[----:B------:R-:W3:Y:S01]  /*8bdd0*/  LDL.LU R4, [R1+0x1d64] ;  /* 0x001d640001047983 */ /* 0x000ee20000300800 */
[----:B------:R-:W-:Y:S01]  /*8bde0*/  IADD3 R56, P1, R56, R16, RZ ;  /* 0x0000001038387210 */ /* 0x000fe20007f3e0ff */
[----:B------:R0:W-:Y:S01]  /*8bdf0*/  STL [R1+0x1d50], R61 ;  /* 0x001d503d01007387 */ /* 0x0001e20000100800 */
[----:B------:R-:W3:Y:S02]  /*8be00*/  LDL.LU R12, [R1+0x1d38] ;  /* 0x001d3800010c7983 */ /* 0x000ee40000300800 */
[----:B------:R0:W-:Y:S02]  /*8be10*/  STL [R1+0x1d74], R60 ;  /* 0x001d743c01007387 */ /* 0x0001e40000100800 */
        /* <DEDUP_REMOVED lines=18> */
[----:B------:R-:W3:Y:S02]  /*8bf40*/  LDL.LU R45, [R1+0x1cf0] ;  /* 0x001cf000012d7983 */ /* 0x000ee40000300800 */
[----:B----4-:R-:W-:-:S05]  /*8bf50*/  IMAD.X R57, R57, 0x1, R0, P2 ;  /* 0x0000000139397824 */ /* 0x010fca00010e0600 */
[----:B------:R0:W-:Y:S01]  /*8bf60*/  STL [R1+0x1d6c], R57 ;  /* 0x001d6c3901007387 */ /* 0x0001e20000100800 */
[----:B-1----:R-:W4:Y:S02]  /*8bf70*/  LDL.LU R41, [R1+0x1d14] ;  /* 0x001d140001297983 */ /* 0x002f240000300800 */
[----:B--2---:R-:W2:Y:S02]  /*8bf80*/  LDL.LU R37, [R1+0x1ce8] ;  /* 0x001ce80001257983 */ /* 0x004ea40000300800 */
[----:B------:R-:W2:Y:S01]  /*8bf90*/  LDL.LU R40, [R1+0x1d0c] ;  /* 0x001d0c0001287983 */ /* 0x000ea20000300800 */
[----:B---3--:R-:W-:-:S05]  /*8bfa0*/  IADD3 R3, P2, R3, R16, RZ ;  /* 0x0000001003037210 */ /* 0x008fca0007f5e0ff */
[----:B------:R1:W-:Y:S01]  /*8bfb0*/  STL [R1+0x1d40], R3 ;  /* 0x001d400301007387 */ /* 0x0003e20000100800 */
[----:B------:R-:W3:Y:S02]  /*8bfc0*/  LDL.LU R36, [R1+0x1ce0] ;  /* 0x001ce00001247983 */ /* 0x000ee40000300800 */
[----:B------:R-:W3:Y:S02]  /*8bfd0*/  LDL.LU R61, [R1+0x1d04] ;  /* 0x001d0400013d7983 */ /* 0x000ee40000300800 */
[----:B------:R-:W3:Y:S01]  /*8bfe0*/  LDL.LU R60, [R1+0x1cd8] ;  /* 0x001cd800013c7983 */ /* 0x000ee20000300800 */
[----:B------:R-:W3:Y:S01]  /*8bff0*/  LDL.LU R56, [R1+0x1cfc] ;  /* 0x001cfc0001387983 */ /* 0x000ee20000300800 */
[----:B0-----:R-:W3:Y:S03]  /*8c000*/  LDL.LU R57, [R1+0x1cd0] ;  /* 0x001cd00001397983 */ /* 0x001ee60000300800 */
[----:B-1----:R-:W3:Y:S01]  /*8c010*/  LDL.LU R3, [R1+0x1cf4] ;  /* 0x001cf40001037983 */ /* 0x002ee20000300800 */
[--C-:B------:R-:W-:Y:S01]  /*8c020*/  IMAD.X R4, R4, 0x1, R0.reuse, P3 ;  /* 0x0000000104047824 */ /* 0x100fe200018e0600 */
        /* <DEDUP_REMOVED lines=25> */
[----:B------:R-:W-:Y:S02]  /*8c1c0*/  STL [R1+0x1d10], R33 ;  /* 0x001d102101007387 */ /* 0x000fe40000100800 */
[----:B------:R-:W-:Y:S02]  /*8c1d0*/  STL [R1+0x1d34], R32 ;  /* 0x001d342001007387 */ /* 0x000fe40000100800 */
[----:B------:R-:W-:Y:S01]  /*8c1e0*/  STL [R1+0x1d08], R49 ;  /* 0x001d083101007387 */ /* 0x000fe20000100800 */
[----:B------:R0:W-:Y:S01]  /*8c1f0*/  STL [R1+0x1d24], R44 ;  /* 0x001d242c01007387 */ /* 0x0001e20000100800 */
[----:B------:R-:W-:Y:S01]  /*8c200*/  IMAD.X R50, R50, 0x1, R0, P4 ;  /* 0x0000000132327824 */ /* 0x000fe200020e0600 */
[----:B------:R-:W-:-:S02]  /*8c210*/  IADD3 R51, P4, R51, R16, RZ ;  /* 0x0000001033337210 */ /* 0x000fc40007f9e0ff */
[----:B------:R-:W-:Y:S01]  /*8c220*/  IADD3 R21, P5, R21, R16, RZ ;  /* 0x0000001015157210 */ /* 0x000fe20007fbe0ff */
[----:B0-----:R-:W-:-:S04]  /*8c230*/  IMAD.MOV.U32 R44, RZ, RZ, c[0x0][0x18c] ;  /* 0x00006300ff2c7624 */ /* 0x001fc800078e00ff */
[----:B------:R-:W-:Y:S02]  /*8c240*/  IMAD.SHL.U32 R4, R44, 0x80, RZ ;  /* 0x000000802c047824 */ /* 0x000fe400078e00ff */
[--C-:B------:R-:W-:Y:S01]  /*8c250*/  IMAD.X R20, R20, 0x1, R0.reuse, P6 ;  /* 0x0000000114147824 */ /* 0x100fe200030e0600 */
[-C--:B------:R-:W-:Y:S01]  /*8c260*/  IADD3 R45, P6, R45, R16.reuse, RZ ;  /* 0x000000102d2d7210 */ /* 0x080fe20007fde0ff */
[----:B------:R-:W-:Y:S01]  /*8c270*/  IMAD.SHL.U32 R4, R4, 0x2, RZ ;  /* 0x0000000204047824 */ /* 0x000fe200078e00ff */
[----:B------:R0:W-:Y:S01]  /*8c280*/  STL [R1+0x1d2c], R50 ;  /* 0x001d2c3201007387 */ /* 0x0001e20000100800 */
[----:B------:R1:W-:Y:S02]  /*8c290*/  STL [R1+0x1d00], R51 ;  /* 0x001d003301007387 */ /* 0x0003e40000100800 */
[--C-:B----4-:R-:W-:Y:S01]  /*8c2a0*/  IMAD.X R41, R41, 0x1, R0.reuse, P1 ;  /* 0x0000000129297824 */ /* 0x110fe200008e0600 */
[----:B--2---:R-:W-:Y:S01]  /*8c2b0*/  IADD3 R37, P1, R37, R16, RZ ;  /* 0x0000001025257210 */ /* 0x004fe20007f3e0ff */
[----:B------:R2:W-:Y:S01]  /*8c2c0*/  STL [R1+0x1cf8], R21 ;  /* 0x001cf81501007387 */ /* 0x0005e20000100800 */
[----:B------:R-:W-:-:S02]  /*8c2d0*/  IMAD.X R40, R40, 0x1, R0, P2 ;  /* 0x0000000128287824 */ /* 0x000fc400010e0600 */
[----:B------:R4:W-:Y:S02]  /*8c2e0*/  STL [R1+0x1d1c], R20 ;  /* 0x001d1c1401007387 */ /* 0x0009e40000100800 */
[----:B------:R0:W-:Y:S01]  /*8c2f0*/  STL [R1+0x1cf0], R45 ;  /* 0x001cf02d01007387 */ /* 0x0001e20000100800 */
[----:B------:R0:W-:Y:S01]  /*8c300*/  STL [R1+0x1d14], R41 ;  /* 0x001d142901007387 */ /* 0x0001e20000100800 */
[----:B------:R0:W-:Y:S02]  /*8c310*/  STL [R1+0x1ce8], R37 ;  /* 0x001ce82501007387 */ /* 0x0001e40000100800 */
[----:B------:R0:W-:Y:S01]  /*8c320*/  STL [R1+0x1d0c], R40 ;  /* 0x001d0c2801007387 */ /* 0x0001e20000100800 */
[-C--:B---3--:R-:W-:Y:S01]  /*8c330*/  IADD3 R36, P2, R36, R4.reuse, RZ ;  /* 0x0000000424247210 */ /* 0x088fe20007f5e0ff */
[--C-:B------:R-:W-:Y:S01]  /*8c340*/  IMAD.X R61, R61, 0x1, R0.reuse, P3 ;  /* 0x000000013d3d7824 */ /* 0x100fe200018e0600 */
[-C--:B------:R-:W-:Y:S01]  /*8c350*/  IADD3 R60, P3, R60, R4.reuse, RZ ;  /* 0x000000043c3c7210 */ /* 0x080fe20007f7e0ff */
[--C-:B------:R-:W-:Y:S01]  /*8c360*/  IMAD.X R56, R56, 0x1, R0.reuse, P4 ;  /* 0x0000000138387824 */ /* 0x100fe200020e0600 */
[-C--:B------:R-:W-:Y:S01]  /*8c370*/  IADD3 R57, P4, R57, R4.reuse, RZ ;  /* 0x0000000439397210 */ /* 0x080fe20007f9e0ff */
[----:B------:R2:W-:Y:S01]  /*8c380*/  STL [R1+0x1ce0], R36 ;  /* 0x001ce02401007387 */ /* 0x0005e20000100800 */
[----:B------:R0:W-:Y:S02]  /*8c390*/  STL [R1+0x1d04], R61 ;  /* 0x001d043d01007387 */ /* 0x0001e40000100800 */
[----:B------:R0:W-:Y:S02]  /*8c3a0*/  STL [R1+0x1cd8], R60 ;  /* 0x001cd83c01007387 */ /* 0x0001e40000100800 */
[----:B------:R-:W3:Y:S02]  /*8c3b0*/  LDL.LU R5, [R1+0x1cc8] ;  /* 0x001cc80001057983 */ /* 0x000ee40000300800 */
[--C-:B------:R-:W-:Y:S01]  /*8c3c0*/  IMAD.X R3, R3, 0x1, R0.reuse, P5 ;  /* 0x0000000103037824 */ /* 0x100fe200028e0600 */
        /* <DEDUP_REMOVED lines=19> */
[----:B-1----:R-:W3:Y:S01]  /*8c500*/  LDL.LU R51, [R1+0x1cac] ;  /* 0x001cac0001337983 */ /* 0x002ee20000300800 */
[----:B--2---:R-:W2:Y:S01]  /*8c510*/  LDL.LU R21, [R1+0x1c80] ;  /* 0x001c800001157983 */ /* 0x004ea20000300800 */
[----:B----4-:R-:W4:Y:S02]  /*8c520*/  LDL.LU R20, [R1+0x1ca4] ;  /* 0x001ca40001147983 */ /* 0x010f240000300800 */
        /* <DEDUP_REMOVED lines=11> */
[-C--:B---3--:R-:W-:Y:S01]  /*8c5e0*/  IADD3 R5, P5, R5, R4.reuse, RZ ;  /* 0x0000000405057210 */ /* 0x088fe20007fbe0ff */
[--C-:B------:R-:W-:Y:S01]  /*8c5f0*/  IMAD.X R13, R13, 0x1, R0.reuse, P6 ;  /* 0x000000010d0d7824 */ /* 0x100fe200030e0600 */
[-C--:B------:R-:W-:Y:S01]  /*8c600*/  IADD3 R12, P6, R12, R4.reuse, RZ ;  /* 0x000000040c0c7210 */ /* 0x080fe20007fde0ff */
[----:B------:R-:W-:Y:S01]  /*8c610*/  IMAD.X R46, R46, 0x1, R0, P1 ;  /* 0x000000012e2e7824 */ /* 0x000fe200008e0600 */
[----:B------:R-:W-:Y:S01]  /*8c620*/  IADD3 R47, P1, R47, R4, RZ ;  /* 0x000000042f2f7210 */ /* 0x000fe20007f3e0ff */
[----:B------:R0:W-:Y:S01]  /*8c630*/  STL [R1+0x1cc8], R5 ;  /* 0x001cc80501007387 */ /* 0x0001e20000100800 */
[----:B------:R-:W-:-:S02]  /*8c640*/  IMAD.X R52, R52, 0x1, R2, P2 ;  /* 0x0000000134347824 */ /* 0x000fc400010e0602 */
[----:B------:R1:W-:Y:S01]  /*8c650*/  STL [R1+0x1cec], R13 ;  /* 0x001cec0d01007387 */ /* 0x0003e20000100800 */
[-C--:B------:R-:W-:Y:S01]  /*8c660*/  IADD3 R53, P2, R53, R4.reuse, RZ ;  /* 0x0000000435357210 */ /* 0x080fe20007f5e0ff */
[----:B------:R3:W-:Y:S01]  /*8c670*/  STL [R1+0x1cc0], R12 ;  /* 0x001cc00c01007387 */ /* 0x0007e20000100800 */
[--C-:B------:R-:W-:Y:S02]  /*8c680*/  IMAD.X R54, R54, 0x1, R2.reuse, P3 ;  /* 0x0000000136367824 */ /* 0x100fe400018e0602 */
[----:B------:R0:W-:Y:S01]  /*8c690*/  STL [R1+0x1ce4], R46 ;  /* 0x001ce42e01007387 */ /* 0x0001e20000100800 */
[-C--:B------:R-:W-:Y:S01]  /*8c6a0*/  IADD3 R55, P3, R55, R4.reuse, RZ ;  /* 0x0000000437377210 */ /* 0x080fe20007f7e0ff */
[----:B------:R0:W-:Y:S01]  /*8c6b0*/  STL [R1+0x1cb8], R47 ;  /* 0x001cb82f01007387 */ /* 0x0001e20000100800 */
[--C-:B------:R-:W-:Y:S02]  /*8c6c0*/  IMAD.X R58, R58, 0x1, R2.reuse, P4 ;  /* 0x000000013a3a7824 */ /* 0x100fe400020e0602 */
[----:B------:R0:W-:Y:S01]  /*8c6d0*/  STL [R1+0x1cdc], R52 ;  /* 0x001cdc3401007387 */ /* 0x0001e20000100800 */
        /* <DEDUP_REMOVED lines=16> */
[-C--:B--2---:R-:W-:Y:S01]  /*8c7e0*/  IADD3 R21, P2, R21, R4.reuse, RZ ;  /* 0x0000000415157210 */ /* 0x084fe20007f5e0ff */
[----:B------:R2:W-:Y:S01]  /*8c7f0*/  STL [R1+0x1c90], R32 ;  /* 0x001c902001007387 */ /* 0x0005e20000100800 */
[--C-:B----4-:R-:W-:Y:S02]  /*8c800*/  IMAD.X R20, R20, 0x1, R2.reuse, P3 ;  /* 0x0000000114147824 */ /* 0x110fe400018e0602 */
        /* <DEDUP_REMOVED lines=16> */
[----:B------:R1:W-:Y:S02]  /*8c910*/  STL [R1+0x1c94], R37 ;  /* 0x001c942501007387 */ /* 0x0003e40000100800 */
[----:B------:R2:W-:Y:S01]  /*8c920*/  STL [R1+0x1c68], R40 ;  /* 0x001c682801007387 */ /* 0x0005e20000100800 */
[----:B------:R-:W-:Y:S01]  /*8c930*/  IADD3 R56, P1, R56, R4, RZ ;  /* 0x0000000438387210 */ /* 0x000fe20007f3e0ff */
[----:B------:R2:W-:Y:S01]  /*8c940*/  STL [R1+0x1c8c], R36 ;  /* 0x001c8c2401007387 */ /* 0x0005e20000100800 */
[----:B------:R-:W-:-:S02]  /*8c950*/  IMAD.X R57, R57, 0x1, R2, P2 ;  /* 0x0000000139397824 */ /* 0x000fc400010e0602 */
[----:B------:R2:W-:Y:S02]  /*8c960*/  STL [R1+0x1c60], R61 ;  /* 0x001c603d01007387 */ /* 0x0005e40000100800 */
[----:B------:R2:W-:Y:S01]  /*8c970*/  STL [R1+0x1c84], R60 ;  /* 0x001c843c01007387 */ /* 0x0005e20000100800 */
[-C--:B------:R-:W-:Y:S01]  /*8c980*/  IADD3 R3, P2, R3, R4.reuse, RZ ;  /* 0x0000000403037210 */ /* 0x080fe20007f5e0ff */
[----:B0-----:R-:W4:Y:S01]  /*8c990*/  LDL.LU R5, [R1+0x1c74] ;  /* 0x001c740001057983 */ /* 0x001f220000300800 */
[----:B------:R0:W-:Y:S02]  /*8c9a0*/  STL [R1+0x1c58], R56 ;  /* 0x001c583801007387 */ /* 0x0001e40000100800 */
[----:B-1----:R-:W4:Y:S02]  /*8c9b0*/  LDL.LU R13, [R1+0x1c48] ;  /* 0x001c4800010d7983 */ /* 0x002f240000300800 */
[----:B------:R1:W-:Y:S01]  /*8c9c0*/  STL [R1+0x1c7c], R57 ;  /* 0x001c7c3901007387 */ /* 0x0003e20000100800 */
[----:B---3--:R-:W3:Y:S01]  /*8c9d0*/  LDL.LU R12, [R1+0x1c6c] ;  /* 0x001c6c00010c7983 */ /* 0x008ee20000300800 */
[----:B------:R0:W-:Y:S02]  /*8c9e0*/  STL [R1+0x1c50], R3 ;  /* 0x001c500301007387 */ /* 0x0001e40000100800 */
        /* <DEDUP_REMOVED lines=25> */
[----:B0-----:R-:W2:Y:S01]  /*8cb80*/  LDL.LU R56, [R1+0x1c04] ;  /* 0x001c040001387983 */ /* 0x001ea20000300800 */
[----:B-1----:R-:W2:Y:S01]  /*8cb90*/  LDL.LU R57, [R1+0x1bd8] ;  /* 0x001bd80001397983 */ /* 0x002ea20000300800 */
[----:B------:R-:W2:Y:S02]  /*8cba0*/  LDL.LU R3, [R1+0x1bfc] ;  /* 0x001bfc0001037983 */ /* 0x000ea40000300800 */
[--C-:B----4-:R-:W-:Y:S01]  /*8cbb0*/  IMAD.X R5, R5, 0x1, R2.reuse, P3 ;  /* 0x0000000105057824 */ /* 0x110fe200018e0602 */
[-C--:B------:R-:W-:Y:S01]  /*8cbc0*/  IADD3 R13, P3, R13, R4.reuse, RZ ;  /* 0x000000040d0d7210 */ /* 0x080fe20007f7e0ff */
[--C-:B---3--:R-:W-:Y:S01]  /*8cbd0*/  IMAD.X R12, R12, 0x1, R2.reuse, P4 ;  /* 0x000000010c0c7824 */ /* 0x108fe200020e0602 */
[-C--:B------:R-:W-:Y:S01]  /*8cbe0*/  IADD3 R46, P4, R46, R4.reuse, RZ ;  /* 0x000000042e2e7210 */ /* 0x080fe20007f9e0ff */
[--C-:B------:R-:W-:Y:S01]  /*8cbf0*/  IMAD.X R47, R47, 0x1, R2.reuse, P5 ;  /* 0x000000012f2f7824 */ /* 0x100fe200028e0602 */
[----:B------:R0:W-:Y:S01]  /*8cc00*/  STL [R1+0x1c74], R5 ;  /* 0x001c740501007387 */ /* 0x0001e20000100800 */
[-C--:B------:R-:W-:Y:S01]  /*8cc10*/  IADD3 R52, P5, R52, R4.reuse, RZ ;  /* 0x0000000434347210 */ /* 0x080fe20007fbe0ff */
[----:B------:R1:W-:Y:S02]  /*8cc20*/  STL [R1+0x1c48], R13 ;  /* 0x001c480d01007387 */ /* 0x0003e40000100800 */
        /* <DEDUP_REMOVED lines=16> */
[--C-:B--2---:R-:W-:Y:S01]  /*8cd30*/  IMAD.X R32, R32, 0x1, R2.reuse, P4 ;  /* 0x0000000120207824 */ /* 0x104fe200020e0602 */
        /* <DEDUP_REMOVED lines=27> */
[----:B------:R4:W-:Y:S02]  /*8cef0*/  STL [R1+0x1c14], R40 ;  /* 0x001c142801007387 */ /* 0x0009e40000100800 */
[--C-:B------:R-:W-:Y:S01]  /*8cf00*/  IMAD.X R56, R56, 0x1, R2.reuse, P5 ;  /* 0x0000000138387824 */ /* 0x100fe200028e0602 */
[----:B------:R4:W-:Y:S01]  /*8cf10*/  STL [R1+0x1be8], R36 ;  /* 0x001be82401007387 */ /* 0x0009e20000100800 */
[-C--:B------:R-:W-:Y:S01]  /*8cf20*/  IADD3 R57, P5, R57, R4.reuse, RZ ;  /* 0x0000000439397210 */ /* 0x080fe20007fbe0ff */
[----:B------:R4:W-:Y:S02]  /*8cf30*/  STL [R1+0x1c0c], R61 ;  /* 0x001c0c3d01007387 */ /* 0x0009e40000100800 */
[----:B------:R4:W-:Y:S02]  /*8cf40*/  STL [R1+0x1be0], R60 ;  /* 0x001be03c01007387 */ /* 0x0009e40000100800 */
[--C-:B------:R-:W-:Y:S01]  /*8cf50*/  IMAD.X R3, R3, 0x1, R2.reuse, P6 ;  /* 0x0000000103037824 */ /* 0x100fe200030e0602 */
[----:B0-----:R-:W2:Y:S01]  /*8cf60*/  LDL.LU R5, [R1+0x1bd0] ;  /* 0x001bd00001057983 */ /* 0x001ea20000300800 */
[----:B------:R0:W-:Y:S02]  /*8cf70*/  STL [R1+0x1c04], R56 ;  /* 0x001c043801007387 */ /* 0x0001e40000100800 */
[----:B-1----:R-:W2:Y:S02]  /*8cf80*/  LDL.LU R13, [R1+0x1bf4] ;  /* 0x001bf400010d7983 */ /* 0x002ea40000300800 */
[----:B------:R1:W-:Y:S01]  /*8cf90*/  STL [R1+0x1bd8], R57 ;  /* 0x001bd83901007387 */ /* 0x0003e20000100800 */
[----:B---3--:R-:W3:Y:S01]  /*8cfa0*/  LDL.LU R12, [R1+0x1bc8] ;  /* 0x001bc800010c7983 */ /* 0x008ee20000300800 */
[----:B------:R0:W-:Y:S02]  /*8cfb0*/  STL [R1+0x1bfc], R3 ;  /* 0x001bfc0301007387 */ /* 0x0001e40000100800 */
[----:B----4-:R-:W4:Y:S02]  /*8cfc0*/  LDL.LU R46, [R1+0x1bec] ;  /* 0x001bec00012e7983 */ /* 0x010f240000300800 */
        /* <DEDUP_REMOVED lines=25> */
[----:B-1----:R-:W4:Y:S01]  /*8d160*/  LDL.LU R57, [R1+0x1b84] ;  /* 0x001b840001397983 */ /* 0x002f220000300800 */
[----:B------:R-:W4:Y:S01]  /*8d170*/  LDL.LU R3, [R1+0x1b58] ;  /* 0x001b580001037983 */ /* 0x000f220000300800 */
[-C--:B--2---:R-:W-:Y:S01]  /*8d180*/  IADD3 R5, P6, R5, R4.reuse, RZ ;  /* 0x0000000405057210 */ /* 0x084fe20007fde0ff */
[--C-:B------:R-:W-:Y:S01]  /*8d190*/  IMAD.X R13, R13, 0x1, R2.reuse, P1 ;  /* 0x000000010d0d7824 */ /* 0x100fe200008e0602 */
[-C--:B---3--:R-:W-:Y:S01]  /*8d1a0*/  IADD3 R12, P1, R12, R4.reuse, RZ ;  /* 0x000000040c0c7210 */ /* 0x088fe20007f3e0ff */
[--C-:B----4-:R-:W-:Y:S01]  /*8d1b0*/  IMAD.X R46, R46, 0x1, R2.reuse, P2 ;  /* 0x000000012e2e7824 */ /* 0x110fe200010e0602 */
        /* <DEDUP_REMOVED lines=59> */
[----:B--2---:R-:W2:Y:S01]  /*8d570*/  LDL.LU R12, [R1+0x1b74] ;  /* 0x001b7400010c7983 */ /* 0x004ea20000300800 */
[----:B------:R0:W-:Y:S02]  /*8d580*/  STL [R1+0x1b58], R3 ;  /* 0x001b580301007387 */ /* 0x0001e40000100800 */
[----:B---3--:R-:W3:Y:S02]  /*8d590*/  LDL.LU R46, [R1+0x1b48] ;  /* 0x001b4800012e7983 */ /* 0x008ee40000300800 */
        /* <DEDUP_REMOVED lines=24> */
[----:B0-----:R-:W3:Y:S01]  /*8d720*/  LDL.LU R56, [R1+0x1b0c] ;  /* 0x001b0c0001387983 */ /* 0x001ee20000300800 */
[----:B-1----:R-:W3:Y:S01]  /*8d730*/  LDL.LU R57, [R1+0x1ae0] ;  /* 0x001ae00001397983 */ /* 0x002ee20000300800 */
[----:B------:R-:W3:Y:S02]  /*8d740*/  LDL.LU R3, [R1+0x1b04] ;  /* 0x001b040001037983 */ /* 0x000ee40000300800 */
[--C-:B----4-:R-:W-:Y:S01]  /*8d750*/  IMAD.X R5, R5, 0x1, R2.reuse, P4 ;  /* 0x0000000105057824 */ /* 0x110fe200020e0602 */
[-C--:B------:R-:W-:Y:S01]  /*8d760*/  IADD3 R13, P4, R13, R4.reuse, RZ ;  /* 0x000000040d0d7210 */ /* 0x080fe20007f9e0ff */
[--C-:B--2---:R-:W-:Y:S01]  /*8d770*/  IMAD.X R12, R12, 0x1, R2.reuse, P5 ;  /* 0x000000010c0c7824 */ /* 0x104fe200028e0602 */
[-C--:B---3--:R-:W-:Y:S01]  /*8d780*/  IADD3 R46, P5, R46, R4.reuse, RZ ;  /* 0x000000042e2e7210 */ /* 0x088fe20007fbe0ff */
        /* <DEDUP_REMOVED lines=88> */
[----:B------:R-:W3:Y:S01]  /*8dd10*/  LDL.LU R3, [R1+0x1a60] ;  /* 0x001a600001037983 */ /* 0x000ee20000300800 */
[-C--:B----4-:R-:W-:Y:S01]  /*8dd20*/  IADD3 R5, P1, R5, R4.reuse, RZ ;  /* 0x0000000405057210 */ /* 0x090fe20007f3e0ff */
[--C-:B------:R-:W-:Y:S01]  /*8dd30*/  IMAD.X R13, R13, 0x1, R2.reuse, P2 ;  /* 0x000000010d0d7824 */ /* 0x100fe200010e0602 */
[-C--:B--2---:R-:W-:Y:S01]  /*8dd40*/  IADD3 R12, P2, R12, R4.reuse, RZ ;  /* 0x000000040c0c7210 */ /* 0x084fe20007f5e0ff */
[--C-:B---3--:R-:W-:Y:S01]  /*8dd50*/  IMAD.X R46, R46, 0x1, R2.reuse, P3 ;  /* 0x000000012e2e7824 */ /* 0x108fe200018e0602 */
        /* <DEDUP_REMOVED lines=2542> */
[----:B------:R-:W-:Y:S02]  /*97c40*/  STL [R1+0x2ec0], R49 ;  /* 0x002ec03101007387 */ /* 0x000fe40000100800 */
[--C-:B------:R-:W-:Y:S01]  /*97c50*/  IMAD.X R45, R45, 0x1, R2.reuse, P4 ;  /* 0x000000012d2d7824 */ /* 0x100fe200020e0602 */
[----:B------:R-:W-:Y:S01]  /*97c60*/  STL [R1+0x2e8c], R50 ;  /* 0x002e8c3201007387 */ /* 0x000fe20000100800 */
[-C--:B------:R-:W-:Y:S01]  /*97c70*/  IADD3 R44, P4, R44, R4.reuse, RZ ;  /* 0x000000042c2c7210 */ /* 0x080fe20007f9e0ff */
[----:B------:R-:W-:Y:S02]  /*97c80*/  STL [R1+0x2ec8], R51 ;  /* 0x002ec83301007387 */ /* 0x000fe40000100800 */
        /* <DEDUP_REMOVED lines=9> */
[----:B------:R-:W-:Y:S01]  /*97d20*/  STL [R1+0x2ea4], R41 ;  /* 0x002ea42901007387 */ /* 0x000fe20000100800 */
[-C--:B------:R-:W-:Y:S01]  /*97d30*/  IADD3 R60, P1, R60, R4.reuse, RZ ;  /* 0x000000043c3c7210 */ /* 0x080fe20007f3e0ff */
[----:B------:R1:W-:Y:S02]  /*97d40*/  STL [R1+0x2ee0], R37 ;  /* 0x002ee02501007387 */ /* 0x0003e40000100800 */
[----:B------:R-:W-:Y:S02]  /*97d50*/  STL [R1+0x2eac], R40 ;  /* 0x002eac2801007387 */ /* 0x000fe40000100800 */
[--C-:B------:R-:W-:Y:S01]  /*97d60*/  IMAD.X R56, R56, 0x1, R2.reuse, P2 ;  /* 0x0000000138387824 */ /* 0x100fe200010e0602 */
[----:B------:R3:W-:Y:S01]  /*97d70*/  STL [R1+0x2ee8], R36 ;  /* 0x002ee82401007387 */ /* 0x0007e20000100800 */
[-C--:B------:R-:W-:Y:S01]  /*97d80*/  IADD3 R57, P2, R57, R4.reuse, RZ ;  /* 0x0000000439397210 */ /* 0x080fe20007f5e0ff */
[----:B------:R-:W-:Y:S02]  /*97d90*/  STL [R1+0x2eb4], R61 ;  /* 0x002eb43d01007387 */ /* 0x000fe40000100800 */
[----:B------:R3:W-:Y:S02]  /*97da0*/  STL [R1+0x2ef0], R60 ;  /* 0x002ef03c01007387 */ /* 0x0007e40000100800 */
[--C-:B------:R-:W-:Y:S01]  /*97db0*/  IMAD.X R3, R3, 0x1, R2.reuse, P3 ;  /* 0x0000000103037824 */ /* 0x100fe200018e0602 */
[----:B0-----:R-:W4:Y:S01]  /*97dc0*/  LDL.LU R17, [R1+0x2f00] ;  /* 0x002f000001117983 */ /* 0x001f220000300800 */
[----:B------:R-:W-:Y:S02]  /*97dd0*/  STL [R1+0x2ebc], R56 ;  /* 0x002ebc3801007387 */ /* 0x000fe40000100800 */
[----:B-1----:R-:W4:Y:S02]  /*97de0*/  LDL.LU R16, [R1+0x2ecc] ;  /* 0x002ecc0001107983 */ /* 0x002f240000300800 */
[----:B------:R-:W-:Y:S01]  /*97df0*/  STL [R1+0x2ef8], R57 ;  /* 0x002ef83901007387 */ /* 0x000fe20000100800 */
        /* <DEDUP_REMOVED lines=13> */
[----:B0-----:R-:W3:Y:S02]  /*97ed0*/  LDL.LU R3, [R1+0x2f38] ;  /* 0x002f380001037983 */ /* 0x001ee40000300800 */
        /* <DEDUP_REMOVED lines=16> */
[-C--:B----4-:R-:W-:Y:S01]  /*97fe0*/  IADD3 R17, P3, R17, R4.reuse, RZ ;  /* 0x0000000411117210 */ /* 0x090fe20007f7e0ff */
[----:B------:R-:W-:Y:S01]  /*97ff0*/  IMAD.X R16, R16, 0x1, R2, P4 ;  /* 0x0000000110107824 */ /* 0x000fe200020e0602 */
[----:B--2---:R-:W-:-:S03]  /*98000*/  IADD3 R33, P4, R33, R4, RZ ;  /* 0x0000000421217210 */ /* 0x004fc60007f9e0ff */
[----:B------:R0:W-:Y:S01]  /*98010*/  STL [R1+0x2f00], R17 ;  /* 0x002f001101007387 */ /* 0x0001e20000100800 */
[--C-:B---3--:R-:W-:Y:S01]  /*98020*/  IMAD.X R32, R32, 0x1, R2.reuse, P5 ;  /* 0x0000000120207824 */ /* 0x108fe200028e0602 */
[-C--:B------:R-:W-:Y:S01]  /*98030*/  IADD3 R21, P5, R21, R4.reuse, RZ ;  /* 0x0000000415157210 */ /* 0x080fe20007fbe0ff */
[--C-:B------:R-:W-:Y:S01]  /*98040*/  IMAD.X R20, R20, 0x1, R2.reuse, P6 ;  /* 0x0000000114147824 */ /* 0x100fe200030e0602 */
[-C--:B------:R-:W-:Y:S01]  /*98050*/  IADD3 R45, P6, R45, R4.reuse, RZ ;  /* 0x000000042d2d7210 */ /* 0x080fe20007fde0ff */
[----:B0-----:R0:W5:Y:S01]  /*98060*/  LDL.LU R17, [R1+0x31a4] ;  /* 0x0031a40001117983 */ /* 0x0011620000300800 */
[----:B------:R1:W-:Y:S02]  /*98070*/  STL [R1+0x2ecc], R16 ;  /* 0x002ecc1001007387 */ /* 0x0003e40000100800 */
[--C-:B------:R-:W-:Y:S01]  /*98080*/  IMAD.X R44, R44, 0x1, R2.reuse, P1 ;  /* 0x000000012c2c7824 */ /* 0x100fe200008e0602 */
[-C--:B------:R-:W-:Y:S01]  /*98090*/  IADD3 R37, P1, R37, R4.reuse, RZ ;  /* 0x0000000425257210 */ /* 0x080fe20007f3e0ff */
[----:B-1----:R0:W5:Y:S01]  /*980a0*/  LDL.LU R16, [R1+0x31a0] ;  /* 0x0031a00001107983 */ /* 0x0021620000300800 */
[----:B------:R1:W-:Y:S02]  /*980b0*/  STL [R1+0x2f08], R33 ;  /* 0x002f082101007387 */ /* 0x0003e40000100800 */
[----:B------:R-:W-:Y:S01]  /*980c0*/  IMAD.X R41, R41, 0x1, R2, P2 ;  /* 0x0000000129297824 */ /* 0x000fe200010e0602 */
[----:B-1----:R0:W5:Y:S01]  /*980d0*/  LDL.LU R33, [R1+0x319c] ;  /* 0x00319c0001217983 */ /* 0x0021620000300800 */
[----:B------:R1:W-:Y:S01]  /*980e0*/  STL [R1+0x2ed4], R32 ;  /* 0x002ed42001007387 */ /* 0x0003e20000100800 */
[----:B------:R-:W-:-:S02]  /*980f0*/  IADD3 R36, P2, R36, R4, RZ ;  /* 0x0000000424247210 */ /* 0x000fc40007f5e0ff */
[----:B-1----:R0:W5:Y:S01]  /*98100*/  LDL.LU R32, [R1+0x3198] ;  /* 0x0031980001207983 */ /* 0x0021620000300800 */
[----:B------:R1:W-:Y:S02]  /*98110*/  STL [R1+0x2f10], R21 ;  /* 0x002f101501007387 */ /* 0x0003e40000100800 */
[--C-:B------:R-:W-:Y:S01]  /*98120*/  IMAD.X R40, R40, 0x1, R2.reuse, P3 ;  /* 0x0000000128287824 */ /* 0x100fe200018e0602 */
[----:B-1----:R0:W5:Y:S01]  /*98130*/  LDL.LU R21, [R1+0x3194] ;  /* 0x0031940001157983 */ /* 0x0021620000300800 */
[----:B------:R1:W-:Y:S01]  /*98140*/  STL [R1+0x2edc], R20 ;  /* 0x002edc1401007387 */ /* 0x0003e20000100800 */
[-C--:B------:R-:W-:Y:S02]  /*98150*/  IADD3 R60, P3, R60, R4.reuse, RZ ;  /* 0x000000043c3c7210 */ /* 0x080fe40007f7e0ff */
        /* <DEDUP_REMOVED lines=9> */
[-C--:B------:R-:W-:Y:S01]  /*981f0*/  IADD3 R13, P5, R13, R4.reuse, RZ ;  /* 0x000000040d0d7210 */ /* 0x080fe20007fbe0ff */
        /* <DEDUP_REMOVED lines=15> */
[----:B------:R-:W-:Y:S01]  /*982f0*/  IADD3 R58, P3, R58, R4, RZ ;  /* 0x000000043a3a7210 */ /* 0x000fe20007f7e0ff */
[----:B-1----:R0:W5:Y:S01]  /*98300*/  LDL.LU R60, [R1+0x3174] ;  /* 0x00317400013c7983 */ /* 0x0021620000300800 */
[----:B------:R1:W-:Y:S02]  /*98310*/  STL [R1+0x2efc], R61 ;  /* 0x002efc3d01007387 */ /* 0x0003e40000100800 */
[----:B------:R-:W-:-:S02]  /*98320*/  IMAD.X R59, R59, 0x1, R2, P4 ;  /* 0x000000013b3b7824 */ /* 0x000fc400020e0602 */
[--C-:B------:R-:W-:Y:S01]  /*98330*/  IMAD.X R49, R49, 0x1, R2.reuse, P5 ;  /* 0x0000000131317824 */ /* 0x100fe200028e0602 */
[----:B-1----:R0:W5:Y:S01]  /*98340*/  LDL.LU R61, [R1+0x3170] ;  /* 0x00317000013d7983 */ /* 0x0021620000300800 */
[----:B------:R1:W-:Y:S02]  /*98350*/  STL [R1+0x2f38], R3 ;  /* 0x002f380301007387 */ /* 0x0003e40000100800 */
[----:B------:R2:W-:Y:S02]  /*98360*/  STL [R1+0x2f04], R5 ;  /* 0x002f040501007387 */ /* 0x0005e40000100800 */
[----:B------:R-:W-:Y:S01]  /*98370*/  STL [R1+0x2f40], R13 ;  /* 0x002f400d01007387 */ /* 0x000fe20000100800 */
[----:B------:R3:W-:Y:S01]  /*98380*/  STL [R1+0x2f0c], R12 ;  /* 0x002f0c0c01007387 */ /* 0x0007e20000100800 */
[----:B------:R0:W-:Y:S02]  /*98390*/  STL [R1+0x2f48], R46 ;  /* 0x002f482e01007387 */ /* 0x0001e40000100800 */
[----:B------:R0:W-:Y:S02]  /*983a0*/  STL [R1+0x2f14], R47 ;  /* 0x002f142f01007387 */ /* 0x0001e40000100800 */
[----:B------:R0:W-:Y:S01]  /*983b0*/  STL [R1+0x2f50], R52 ;  /* 0x002f503401007387 */ /* 0x0001e20000100800 */
[----:B------:R0:W-:Y:S01]  /*983c0*/  STL [R1+0x2f1c], R53 ;  /* 0x002f1c3501007387 */ /* 0x0001e20000100800 */
[----:B------:R0:W-:Y:S02]  /*983d0*/  STL [R1+0x2f58], R54 ;  /* 0x002f583601007387 */ /* 0x0001e40000100800 */
[--C-:B------:R-:W-:Y:S01]  /*983e0*/  IMAD.X R50, R50, 0x1, R2.reuse, P6 ;  /* 0x0000000132327824 */ /* 0x100fe200030e0602 */
[----:B-1----:R-:W1:Y:S01]  /*983f0*/  S2R R3, SR_TID.X ;  /* 0x0000000000037919 */ /* 0x002e620000002100 */
[----:B------:R0:W-:Y:S02]  /*98400*/  STL [R1+0x2f24], R55 ;  /* 0x002f243701007387 */ /* 0x0001e40000100800 */
[----:B------:R-:W-:-:S02]  /*98410*/  IMAD.X R51, R51, 0x1, R2, P1 ;  /* 0x0000000133337824 */ /* 0x000fc400008e0602 */
[----:B------:R0:W-:Y:S02]  /*98420*/  STL [R1+0x2f5c], R58 ;  /* 0x002f5c3a01007387 */ /* 0x0001e40000100800 */
[--C-:B------:R-:W-:Y:S01]  /*98430*/  IMAD.X R56, R56, 0x1, R2.reuse, P2 ;  /* 0x0000000138387824 */ /* 0x100fe200010e0602 */
[----:B------:R0:W-:Y:S01]  /*98440*/  STL [R1+0x2f2c], R59 ;  /* 0x002f2c3b01007387 */ /* 0x0001e20000100800 */
[----:B------:R-:W-:Y:S02]  /*98450*/  IMAD.MOV.U32 R4, RZ, RZ, R7 ;  /* 0x000000ffff047224 */ /* 0x000fe400078e0007 */
[----:B--2---:R-:W-:Y:S02]  /*98460*/  IMAD.MOV.U32 R5, RZ, RZ, R15 ;  /* 0x000000ffff057224 */ /* 0x004fe400078e000f */
[----:B------:R0:W-:Y:S02]  /*98470*/  STL [R1+0x2f34], R49 ;  /* 0x002f343101007387 */ /* 0x0001e40000100800 */
[----:B------:R-:W-:Y:S01]  /*98480*/  IMAD.X R57, R57, 0x1, R2, P3 ;  /* 0x0000000139397824 */ /* 0x000fe200018e0602 */
[----:B------:R0:W-:Y:S01]  /*98490*/  STL [R1+0x2f3c], R50 ;  /* 0x002f3c3201007387 */ /* 0x0001e20000100800 */
[----:B---3--:R-:W-:-:S02]  /*984a0*/  IMAD.MOV.U32 R12, RZ, RZ, R6 ;  /* 0x000000ffff0c7224 */ /* 0x008fc400078e0006 */
[----:B------:R-:W-:Y:S02]  /*984b0*/  IMAD.MOV.U32 R13, RZ, RZ, R14 ;  /* 0x000000ffff0d7224 */ /* 0x000fe400078e000e */
[----:B------:R0:W-:Y:S01]  /*984c0*/  STL [R1+0x2f44], R51 ;  /* 0x002f443301007387 */ /* 0x0001e20000100800 */
[----:B------:R0:W-:Y:S01]  /*984d0*/  STL [R1+0x2f4c], R56 ;  /* 0x002f4c3801007387 */ /* 0x0001e20000100800 */
[----:B------:R0:W-:Y:S02]  /*984e0*/  STL.64 [R1+0xb50], R4 ;  /* 0x000b500401007387 */ /* 0x0001e40000100a00 */
[----:B------:R0:W-:Y:S02]  /*984f0*/  STL [R1+0x2f54], R57 ;  /* 0x002f543901007387 */ /* 0x0001e40000100800 */
[----:B------:R0:W-:Y:S01]  /*98500*/  STL.64 [R1+0xb58], R12 ;  /* 0x000b580c01007387 */ /* 0x0001e20000100a00 */
[----:B-1----:R-:W-:-:S05]  /*98510*/  LOP3.LUT R3, R3, 0x1f, RZ, 0xc0, !PT ;  /* 0x0000001f03037812 */ /* 0x002fca00078ec0ff */
[----:B------:R-:W-:Y:S01]  /*98520*/  IMAD.SHL.U32 R3, R3, 0x2, RZ ;  /* 0x0000000203037824 */ /* 0x000fe200078e00ff */
[----:B0-----:R-:W-:Y:S01]  /*98530*/  @!P0 CALL.REL.NOINC `(.L_x_1) ;  /* 0x0000001000008944 */ /* 0x001fe20003c00000 */
[----:B------:R-:W-:Y:S05]  /*98540*/  BRA `(.L_x_2) ;  /* 0xfff8aef000007947 */ /* 0x000fea000383ffff */
.L_x_1:
[----:B------:R-:W-:Y:S01]  /*98550*/  F2FP.PACK_AB R59, R11, R10 ;  /* 0x0000000a0b3b723e */ /* 0x000fe200000000ff */
[----:B-----5:R-:W-:Y:S01]  /*98560*/  STL [R1+0x3278], R17 ;  /* 0x0032781101007387 */ /* 0x020fe20000100800 */
[----:B------:R-:W-:Y:S02]  /*98570*/  F2FP.PACK_AB R58, R43, R42 ;  /* 0x0000002a2b3a723e */ /* 0x000fe400000000ff */
[----:B------:R-:W-:Y:S01]  /*98580*/  F2FP.PACK_AB R57, R39, R38 ;  /* 0x000000262739723e */ /* 0x000fe200000000ff */
[----:B------:R-:W-:Y:S01]  /*98590*/  STL [R1+0x3274], R16 ;  /* 0x0032741001007387 */ /* 0x000fe20000100800 */
[----:B------:R-:W-:Y:S02]  /*985a0*/  F2FP.PACK_AB R56, R48, R34 ;  /* 0x000000223038723e */ /* 0x000fe400000000ff */
[----:B------:R-:W-:Y:S01]  /*985b0*/  F2FP.PACK_AB R55, R9, R8 ;  /* 0x000000080937723e */ /* 0x000fe200000000ff */
[----:B------:R-:W-:Y:S04]  /*985c0*/  STL [R1+0x3174], R60 ;  /* 0x0031743c01007387 */ /* 0x000fe80000100800 */
[----:B------:R-:W-:Y:S04]  /*985d0*/  STL [R1+0x3170], R61 ;  /* 0x0031703d01007387 */ /* 0x000fe80000100800 */
[----:B------:R-:W-:Y:S04]  /*985e0*/  STL [R1+0x3178], R59 ;  /* 0x0031783b01007387 */ /* 0x000fe80000100800 */
[----:B------:R-:W-:Y:S04]  /*985f0*/  STL [R1+0x317c], R58 ;  /* 0x00317c3a01007387 */ /* 0x000fe80000100800 */
[----:B------:R-:W-:Y:S04]  /*98600*/  STL [R1+0x3180], R57 ;  /* 0x0031803901007387 */ /* 0x000fe80000100800 */
[----:B------:R-:W-:Y:S04]  /*98610*/  STL [R1+0x3184], R56 ;  /* 0x0031843801007387 */ /* 0x000fe80000100800 */
[----:B------:R-:W2:Y:S04]  /*98620*/  LDL.LU R7, [R1+0x7bc] ;  /* 0x0007bc0001077983 */ /* 0x000ea80000300800 */
[----:B------:R-:W2:Y:S01]  /*98630*/  LDL.LU R10, [R1+0x7b8] ;  /* 0x0007b800010a7983 */ /* 0x000ea20000300800 */
[----:B------:R-:W-:-:S03]  /*98640*/  F2FP.PACK_AB R54, R35, R30 ;  /* 0x0000001e2336723e */ /* 0x000fc600000000ff */
[----:B------:R-:W3:Y:S04]  /*98650*/  LDL.LU R11, [R1+0x48c] ;  /* 0x00048c00010b7983 */ /* 0x000ee80000300800 */
[----:B------:R-:W3:Y:S04]  /*98660*/  LDL.LU R42, [R1+0x488] ;  /* 0x00048800012a7983 */ /* 0x000ee80000300800 */
[----:B------:R-:W4:Y:S04]  /*98670*/  LDL.LU R43, [R1+0x49c] ;  /* 0x00049c00012b7983 */ /* 0x000f280000300800 */
[----:B------:R-:W4:Y:S04]  /*98680*/  LDL.LU R38, [R1+0x498] ;  /* 0x0004980001267983 */ /* 0x000f280000300800 */
[----:B------:R-:W4:Y:S04]  /*98690*/  LDL.LU R39, [R1+0x4ac] ;  /* 0x0004ac0001277983 */ /* 0x000f280000300800 */
[----:B------:R-:W4:Y:S01]  /*986a0*/  LDL.LU R34, [R1+0x4a8] ;  /* 0x0004a80001227983 */ /* 0x000f220000300800 */
[----:B------:R-:W-:-:S03]  /*986b0*/  F2FP.PACK_AB R53, R23, R22 ;  /* 0x000000161735723e */ /* 0x000fc600000000ff */
[----:B------:R-:W-:Y:S04]  /*986c0*/  STL [R1+0x3188], R55 ;  /* 0x0031883701007387 */ /* 0x000fe80000100800 */
[----:B------:R-:W-:Y:S04]  /*986d0*/  STL [R1+0x318c], R54 ;  /* 0x00318c3601007387 */ /* 0x000fe80000100800 */
[----:B------:R-:W4:Y:S04]  /*986e0*/  LDL.LU R35, [R1+0x7b4] ;  /* 0x0007b40001237983 */ /* 0x000f280000300800 */
[----:B------:R-:W4:Y:S04]  /*986f0*/  LDL.LU R30, [R1+0x7b0] ;  /* 0x0007b000011e7983 */ /* 0x000f280000300800 */
[----:B------:R-:W4:Y:S04]  /*98700*/  LDL.LU R22, [R1+0x484] ;  /* 0x0004840001167983 */ /* 0x000f280000300800 */
[----:B------:R-:W4:Y:S01]  /*98710*/  LDL.LU R23, [R1+0x480] ;  /* 0x0004800001177983 */ /* 0x000f220000300800 */
[----:B------:R-:W-:-:S03]  /*98720*/  F2FP.PACK_AB R52, R19, R18 ;  /* 0x000000121334723e */ /* 0x000fc600000000ff */
[----:B------:R-:W-:Y:S04]  /*98730*/  STL [R1+0x3190], R53 ;  /* 0x0031903501007387 */ /* 0x000fe80000100800 */
        /* <DEDUP_REMOVED lines=17> */
[----:B------:R-:W-:Y:S01]  /*98850*/  STL [R1+0x3194], R52 ;  /* 0x0031943401007387 */ /* 0x000fe20000100800 */
[----:B--2---:R-:W-:-:S05]  /*98860*/  F2FP.PACK_AB R0, R7, R10 ;  /* 0x0000000a0700723e */ /* 0x004fca00000000ff */
[----:B------:R0:W-:Y:S01]  /*98870*/  STL [R1+0x30c], R0 ;  /* 0x00030c0001007387 */ /* 0x0001e20000100800 */
[----:B---3--:R-:W-:-:S05]  /*98880*/  F2FP.PACK_AB R3, R11, R42 ;  /* 0x0000002a0b03723e */ /* 0x008fca00000000ff */
[----:B------:R-:W-:Y:S01]  /*98890*/  STL [R1+0x308], R3 ;  /* 0x0003080301007387 */ /* 0x000fe20000100800 */
[----:B----4-:R-:W-:-:S03]  /*988a0*/  F2FP.PACK_AB R2, R43, R38 ;  /* 0x000000262b02723e */ /* 0x010fc600000000ff */
[----:B------:R-:W2:Y:S04]  /*988b0*/  LDL.LU R10, [R1+0x4e4] ;  /* 0x0004e400010a7983 */ /* 0x000ea80000300800 */
[----:B------:R1:W-:Y:S01]  /*988c0*/  STL [R1+0x304], R2 ;  /* 0x0003040201007387 */ /* 0x0003e20000100800 */
[----:B0-----:R-:W-:-:S03]  /*988d0*/  F2FP.PACK_AB R0, R39, R34 ;  /* 0x000000222700723e */ /* 0x001fc600000000ff */
[----:B------:R-:W3:Y:S04]  /*988e0*/  LDL.LU R11, [R1+0x4fc] ;  /* 0x0004fc00010b7983 */ /* 0x000ee80000300800 */
[----:B------:R0:W-:Y:S04]  /*988f0*/  STL [R1+0x300], R0 ;  /* 0x0003000001007387 */ /* 0x0001e80000100800 */
[----:B------:R-:W3:Y:S04]  /*98900*/  LDL.LU R43, [R1+0x4f8] ;  /* 0x0004f800012b7983 */ /* 0x000ee80000300800 */
[----:B------:R-:W4:Y:S01]  /*98910*/  LDL.LU R42, [R1+0x50c] ;  /* 0x00050c00012a7983 */ /* 0x000f220000300800 */
[----:B-1----:R-:W-:-:S03]  /*98920*/  F2FP.PACK_AB R2, R35, R30 ;  /* 0x0000001e2302723e */ /* 0x002fc600000000ff */
[----:B------:R-:W4:Y:S04]  /*98930*/  LDL.LU R38, [R1+0x508] ;  /* 0x0005080001267983 */ /* 0x000f280000300800 */
[----:B------:R-:W4:Y:S01]  /*98940*/  LDL.LU R39, [R1+0x51c] ;  /* 0x00051c0001277983 */ /* 0x000f220000300800 */
[----:B0-----:R-:W-:-:S03]  /*98950*/  F2FP.PACK_AB R0, R22, R23 ;  /* 0x000000171600723e */ /* 0x001fc600000000ff */
[----:B------:R0:W-:Y:S04]  /*98960*/  STL [R1+0x31c], R2 ;  /* 0x00031c0201007387 */ /* 0x0001e80000100800 */
[----:B------:R-:W4:Y:S04]  /*98970*/  LDL.LU R34, [R1+0x52c] ;  /* 0x00052c0001227983 */ /* 0x000f280000300800 */
[----:B------:R-:W4:Y:S04]  /*98980*/  LDL.LU R35, [R1+0x4f4] ;  /* 0x0004f40001237983 */ /* 0x000f280000300800 */
[----:B------:R1:W-:Y:S01]  /*98990*/  STL [R1+0x318], R0 ;  /* 0x0003180001007387 */ /* 0x0003e20000100800 */
[----:B0-----:R-:W-:-:S03]  /*989a0*/  F2FP.PACK_AB R2, R15, R18 ;  /* 0x000000120f02723e */ /* 0x001fc600000000ff */
[----:B------:R-:W4:Y:S04]  /*989b0*/  LDL.LU R30, [R1+0x4f0] ;  /* 0x0004f000011e7983 */ /* 0x000f280000300800 */
[----:B------:R-:W4:Y:S04]  /*989c0*/  LDL.LU R22, [R1+0x504] ;  /* 0x0005040001167983 */ /* 0x000f280000300800 */
[----:B------:R-:W4:Y:S04]  /*989d0*/  LDL.LU R23, [R1+0x500] ;  /* 0x0005000001177983 */ /* 0x000f280000300800 */
[----:B------:R-:W4:Y:S01]  /*989e0*/  LDL.LU R18, [R1+0x514] ;  /* 0x0005140001127983 */ /* 0x000f220000300800 */
[----:B-1----:R-:W-:-:S03]  /*989f0*/  F2FP.PACK_AB R0, R6, R19 ;  /* 0x000000130600723e */ /* 0x002fc600000000ff */
[----:B------:R-:W-:Y:S04]  /*98a00*/  STL [R1+0x314], R2 ;  /* 0x0003140201007387 */ /* 0x000fe80000100800 */
[----:B------:R-:W4:Y:S01]  /*98a10*/  LDL.LU R19, [R1+0x524] ;  /* 0x0005240001137983 */ /* 0x000f220000300800 */
[----:B------:R-:W-:Y:S02]  /*98a20*/  F2FP.PACK_AB R51, R14, R51 ;  /* 0x000000330e33723e */ /* 0x000fe400000000ff */
[----:B------:R-:W-:Y:S01]  /*98a30*/  F2FP.PACK_AB R50, R5, R50 ;  /* 0x000000320532723e */ /* 0x000fe200000000ff */
[----:B------:R-:W-:Y:S01]  /*98a40*/  STL [R1+0x310], R0 ;  /* 0x0003100001007387 */ /* 0x000fe20000100800 */
[----:B------:R-:W-:-:S03]  /*98a50*/  F2FP.PACK_AB R49, R13, R49 ;  /* 0x000000310d31723e */ /* 0x000fc600000000ff */
[----:B------:R-:W-:Y:S04]  /*98a60*/  STL [R1+0x3198], R51 ;  /* 0x0031983301007387 */ /* 0x000fe80000100800 */
[----:B------:R-:W-:Y:S01]  /*98a70*/  STL [R1+0x319c], R50 ;  /* 0x00319c3201007387 */ /* 0x000fe20000100800 */
[----:B------:R-:W-:-:S03]  /*98a80*/  F2FP.PACK_AB R48, R4, R48 ;  /* 0x000000300430723e */ /* 0x000fc600000000ff */
[----:B------:R-:W-:Y:S01]  /*98a90*/  STL [R1+0x31a0], R49 ;  /* 0x0031a03101007387 */ /* 0x000fe20000100800 */
[----:B------:R-:W-:-:S03]  /*98aa0*/  F2FP.PACK_AB R47, R12, R47 ;  /* 0x0000002f0c2f723e */ /* 0x000fc600000000ff */
[----:B------:R-:W-:Y:S01]  /*98ab0*/  STL [R1+0x31a4], R48 ;  /* 0x0031a43001007387 */ /* 0x000fe20000100800 */
[----:B------:R-:W-:-:S03]  /*98ac0*/  F2FP.PACK_AB R46, R8, R46 ;  /* 0x0000002e082e723e */ /* 0x000fc600000000ff */
[----:B------:R-:W-:Y:S01]  /*98ad0*/  STL [R1+0x31a8], R47 ;  /* 0x0031a82f01007387 */ /* 0x000fe20000100800 */
[----:B------:R-:W-:-:S03]  /*98ae0*/  F2FP.PACK_AB R45, R9, R45 ;  /* 0x0000002d092d723e */ /* 0x000fc600000000ff */
[----:B------:R-:W-:Y:S04]  /*98af0*/  STL [R1+0x31ac], R46 ;  /* 0x0031ac2e01007387 */ /* 0x000fe80000100800 */
[----:B------:R-:W-:Y:S01]  /*98b00*/  STL [R1+0x31b0], R45 ;  /* 0x0031b02d01007387 */ /* 0x000fe20000100800 */
[----:B--2---:R-:W-:-:S05]  /*98b10*/  F2FP.PACK_AB R44, R10, R44 ;  /* 0x0000002c0a2c723e */ /* 0x004fca00000000ff */
[----:B------:R0:W-:Y:S01]  /*98b20*/  STL [R1+0x31b4], R44 ;  /* 0x0031b42c01007387 */ /* 0x0001e20000100800 */
[----:B---3--:R-:W-:Y:S02]  /*98b30*/  F2FP.PACK_AB R43, R11, R43 ;  /* 0x0000002b0b2b723e */ /* 0x008fe400000000ff */
[----:B----4-:R-:W-:-:S03]  /*98b40*/  F2FP.PACK_AB R42, R42, R38 ;  /* 0x000000262a2a723e */ /* 0x010fc600000000ff */
[----:B------:R-:W-:Y:S01]  /*98b50*/  STL [R1+0x31b8], R43 ;  /* 0x0031b82b01007387 */ /* 0x000fe20000100800 */
[----:B------:R-:W-:-:S03]  /*98b60*/  F2FP.PACK_AB R41, R39, R41 ;  /* 0x000000292729723e */ /* 0x000fc600000000ff */
[----:B------:R-:W-:Y:S01]  /*98b70*/  STL [R1+0x31bc], R42 ;  /* 0x0031bc2a01007387 */ /* 0x000fe20000100800 */
[----:B------:R-:W-:-:S03]  /*98b80*/  F2FP.PACK_AB R40, R34, R40 ;  /* 0x000000282228723e */ /* 0x000fc600000000ff */
[----:B------:R-:W-:Y:S04]  /*98b90*/  STL [R1+0x31c0], R41 ;  /* 0x0031c02901007387 */ /* 0x000fe80000100800 */
[----:B------:R-:W-:Y:S01]  /*98ba0*/  STL [R1+0x31c4], R40 ;  /* 0x0031c42801007387 */ /* 0x000fe20000100800 */
[----:B------:R-:W-:Y:S02]  /*98bb0*/  F2FP.PACK_AB R39, R35, R30 ;  /* 0x0000001e2327723e */ /* 0x000fe400000000ff */
[----:B------:R-:W-:-:S03]  /*98bc0*/  F2FP.PACK_AB R38, R22, R23 ;  /* 0x000000171626723e */ /* 0x000fc600000000ff */
[----:B------:R-:W-:Y:S01]  /*98bd0*/  STL [R1+0x31c8], R39 ;  /* 0x0031c82701007387 */ /* 0x000fe20000100800 */
[----:B------:R-:W-:-:S03]  /*98be0*/  F2FP.PACK_AB R37, R18, R37 ;  /* 0x000000251225723e */ /* 0x000fc600000000ff */
[----:B------:R-:W-:Y:S04]  /*98bf0*/  STL [R1+0x31cc], R38 ;  /* 0x0031cc2601007387 */ /* 0x000fe80000100800 */
[----:B------:R-:W-:Y:S04]  /*98c00*/  STL [R1+0x31d0], R37 ;  /* 0x0031d02501007387 */ /* 0x000fe80000100800 */
[----:B0-----:R-:W2:Y:S04]  /*98c10*/  LDL.LU R44, [R1+0x7cc] ;  /* 0x0007cc00012c7983 */ /* 0x001ea80000300800 */
[----:B------:R-:W2:Y:S04]  /*98c20*/  LDL.LU R35, [R1+0x7c8] ;  /* 0x0007c80001237983 */ /* 0x000ea80000300800 */
[----:B------:R-:W3:Y:S04]  /*98c30*/  LDL.LU R45, [R1+0x85c] ;  /* 0x00085c00012d7983 */ /* 0x000ee80000300800 */
[----:B------:R-:W3:Y:S04]  /*98c40*/  LDL.LU R34, [R1+0x858] ;  /* 0x0008580001227983 */ /* 0x000ee80000300800 */
        /* <DEDUP_REMOVED lines=15> */
[----:B------:R-:W-:-:S03]  /*98d40*/  F2FP.PACK_AB R36, R19, R36 ;  /* 0x000000241324723e */ /* 0x000fc600000000ff */
        /* <DEDUP_REMOVED lines=24> */
[----:B--2---:R-:W-:-:S02]  /*98ed0*/  F2FP.PACK_AB R35, R44, R35 ;  /* 0x000000232c23723e */ /* 0x004fc400000000ff */
[----:B---3--:R-:W-:-:S03]  /*98ee0*/  F2FP.PACK_AB R34, R45, R34 ;  /* 0x000000222d22723e */ /* 0x008fc600000000ff */
[----:B------:R-:W-:Y:S01]  /*98ef0*/  STL [R1+0x31d8], R35 ;  /* 0x0031d82301007387 */ /* 0x000fe20000100800 */
[----:B----4-:R-:W-:-:S03]  /*98f00*/  F2FP.PACK_AB R33, R46, R33 ;  /* 0x000000212e21723e */ /* 0x010fc600000000ff */
[----:B------:R0:W-:Y:S01]  /*98f10*/  STL [R1+0x31dc], R34 ;  /* 0x0031dc2201007387 */ /* 0x0001e20000100800 */
[----:B------:R-:W-:-:S03]  /*98f20*/  F2FP.PACK_AB R32, R47, R32 ;  /* 0x000000202f20723e */ /* 0x000fc600000000ff */
[----:B------:R1:W-:Y:S04]  /*98f30*/  STL [R1+0x31e0], R33 ;  /* 0x0031e02101007387 */ /* 0x0003e80000100800 */
[----:B------:R2:W-:Y:S01]  /*98f40*/  STL [R1+0x31e4], R32 ;  /* 0x0031e42001007387 */ /* 0x0005e20000100800 */
[----:B0-----:R-:W-:Y:S02]  /*98f50*/  F2FP.PACK_AB R34, R48, R49 ;  /* 0x000000313022723e */ /* 0x001fe400000000ff */
[----:B-1----:R-:W-:-:S03]  /*98f60*/  F2FP.PACK_AB R33, R50, R51 ;  /* 0x000000333221723e */ /* 0x002fc600000000ff */
[----:B------:R-:W-:Y:S01]  /*98f70*/  STL [R1+0x29c], R34 ;  /* 0x00029c2201007387 */ /* 0x000fe20000100800 */
[----:B--2---:R-:W-:-:S03]  /*98f80*/  F2FP.PACK_AB R32, R52, R53 ;  /* 0x000000353420723e */ /* 0x004fc600000000ff */
[----:B------:R-:W-:Y:S01]  /*98f90*/  STL [R1+0x298], R33 ;  /* 0x0002982101007387 */ /* 0x000fe20000100800 */
[----:B------:R-:W-:-:S03]  /*98fa0*/  F2FP.PACK_AB R5, R5, R13 ;  /* 0x0000000d0505723e */ /* 0x000fc600000000ff */
[----:B------:R-:W-:Y:S04]  /*98fb0*/  STL [R1+0x294], R32 ;  /* 0x0002942001007387 */ /* 0x000fe80000100800 */
[----:B------:R0:W-:Y:S01]  /*98fc0*/  STL [R1+0x290], R5 ;  /* 0x0002900501007387 */ /* 0x0001e20000100800 */
[----:B------:R-:W-:Y:S02]  /*98fd0*/  F2FP.PACK_AB R12, R4, R12 ;  /* 0x0000000c040c723e */ /* 0x000fe400000000ff */
[----:B------:R-:W-:-:S03]  /*98fe0*/  F2FP.PACK_AB R4, R8, R9 ;  /* 0x000000090804723e */ /* 0x000fc600000000ff */
[----:B------:R-:W-:Y:S04]  /*98ff0*/  STL [R1+0x2ac], R12 ;  /* 0x0002ac0c01007387 */ /* 0x000fe80000100800 */
[----:B------:R-:W-:Y:S01]  /*99000*/  STL [R1+0x2a8], R4 ;  /* 0x0002a80401007387 */ /* 0x000fe20000100800 */
[----:B0-----:R-:W-:-:S05]  /*99010*/  F2FP.PACK_AB R5, R10, R11 ;  /* 0x0000000b0a05723e */ /* 0x001fca00000000ff */
[----:B------:R0:W-:Y:S01]  /*99020*/  STL [R1+0x2a4], R5 ;  /* 0x0002a40501007387 */ /* 0x0001e20000100800 */
[----:B------:R-:W-:-:S03]  /*99030*/  F2FP.PACK_AB R8, R22, R23 ;  /* 0x000000171608723e */ /* 0x000fc600000000ff */
[----:B0-----:R-:W2:Y:S01]  /*99040*/  LDL.LU R5, [R1+0x664] ;  /* 0x0006640001057983 */ /* 0x001ea20000300800 */
[----:B------:R-:W-:-:S03]  /*99050*/  F2FP.PACK_AB R4, R18, R19 ;  /* 0x000000131204723e */ /* 0x000fc600000000ff */
[----:B------:R-:W-:Y:S04]  /*99060*/  STL [R1+0x2a0], R8 ;  /* 0x0002a00801007387 */ /* 0x000fe80000100800 */
[----:B------:R-:W2:Y:S04]  /*99070*/  LDL.LU R13, [R1+0x660] ;  /* 0x00066000010d7983 */ /* 0x000ea80000300800 */
[----:B------:R0:W-:Y:S04]  /*99080*/  STL [R1+0x2bc], R4 ;  /* 0x0002bc0401007387 */ /* 0x0001e80000100800 */
[----:B0-----:R-:W3:Y:S04]  /*99090*/  LDL.LU R4, [R1+0x674] ;  /* 0x0006740001047983 */ /* 0x001ee80000300800 */
        /* <DEDUP_REMOVED lines=9> */
[----:B------:R-:W-:-:S02]  /*99130*/  F2FP.PACK_AB R32, R54, R55 ;  /* 0x000000373620723e */ /* 0x000fc400000000ff */
[----:B------:R-:W-:Y:S02]  /*99140*/  F2FP.PACK_AB R34, R56, R57 ;  /* 0x000000393822723e */ /* 0x000fe400000000ff */
[----:B------:R-:W-:Y:S01]  /*99150*/  F2FP.PACK_AB R33, R58, R59 ;  /* 0x0000003b3a21723e */ /* 0x000fe200000000ff */
[----:B------:R0:W-:Y:S01]  /*99160*/  STL [R1+0x2b8], R32 ;  /* 0x0002b82001007387 */ /* 0x0001e20000100800 */
[----:B------:R-:W-:Y:S02]  /*99170*/  F2FP.PACK_AB R16, R16, R17 ;  /* 0x000000111010723e */ /* 0x000fe400000000ff */
[----:B------:R-:W-:Y:S01]  /*99180*/  F2FP.PACK_AB R0, R3, R0 ;  /* 0x000000000300723e */ /* 0x000fe200000000ff */
[----:B------:R-:W-:Y:S01]  /*99190*/  STL [R1+0x2b4], R34 ;  /* 0x0002b42201007387 */ /* 0x000fe20000100800 */
[----:B------:R-:W-:Y:S02]  /*991a0*/  F2FP.PACK_AB R3, R2, R7 ;  /* 0x000000070203723e */ /* 0x000fe400000000ff */
[----:B0-----:R-:W-:Y:S01]  /*991b0*/  F2FP.PACK_AB R32, R61, R60 ;  /* 0x0000003c3d20723e */ /* 0x001fe200000000ff */
[----:B------:R-:W-:Y:S01]  /*991c0*/  STL [R1+0x2b0], R33 ;  /* 0x0002b02101007387 */ /* 0x000fe20000100800 */
[----:B------:R-:W-:-:S03]  /*991d0*/  F2FP.PACK_AB R2, R15, R6 ;  /* 0x000000060f02723e */ /* 0x000fc600000000ff */
[----:B------:R-:W-:Y:S04]  /*991e0*/  STL [R1+0x2cc], R32 ;  /* 0x0002cc2001007387 */ /* 0x000fe80000100800 */
[----:B------:R-:W-:Y:S04]  /*991f0*/  STL [R1+0x2c8], R16 ;  /* 0x0002c81001007387 */ /* 0x000fe80000100800 */
[----:B------:R0:W-:Y:S04]  /*99200*/  STL [R1+0x2c4], R0 ;  /* 0x0002c40001007387 */ /* 0x0001e80000100800 */
[----:B------:R1:W-:Y:S04]  /*99210*/  STL [R1+0x2c0], R3 ;  /* 0x0002c00301007387 */ /* 0x0003e80000100800 */
[----:B------:R-:W4:Y:S01]  /*99220*/  LDL.LU R55, [R1+0x8a4] ;  /* 0x0008a40001377983 */ /* 0x000f220000300800 */
[----:B0-----:R-:W-:-:S03]  /*99230*/  F2FP.PACK_AB R0, R14, R30 ;  /* 0x0000001e0e00723e */ /* 0x001fc600000000ff */
[----:B------:R-:W-:Y:S04]  /*99240*/  STL [R1+0x2dc], R2 ;  /* 0x0002dc0201007387 */ /* 0x000fe80000100800 */
[----:B------:R-:W4:Y:S04]  /*99250*/  LDL.LU R56, [R1+0x8a0] ;  /* 0x0008a00001387983 */ /* 0x000f280000300800 */
[----:B------:R0:W-:Y:S04]  /*99260*/  STL [R1+0x2d8], R0 ;  /* 0x0002d80001007387 */ /* 0x0001e80000100800 */
        /* <DEDUP_REMOVED lines=9> */
[----:B0-----:R-:W4:Y:S01]  /*99300*/  LDL.LU R0, [R1+0x7ec] ;  /* 0x0007ec0001007983 */ /* 0x001f220000300800 */
[----:B--2---:R-:W-:-:S05]  /*99310*/  F2FP.PACK_AB R2, R5, R13 ;  /* 0x0000000d0502723e */ /* 0x004fca00000000ff */
[----:B------:R0:W-:Y:S04]  /*99320*/  STL [R1+0x2d4], R2 ;  /* 0x0002d40201007387 */ /* 0x0001e80000100800 */
[----:B0-----:R-:W2:Y:S01]  /*99330*/  LDL.LU R2, [R1+0x7dc] ;  /* 0x0007dc0001027983 */ /* 0x001ea20000300800 */
[----:B---3--:R-:W-:-:S03]  /*99340*/  F2FP.PACK_AB R4, R4, R12 ;  /* 0x0000000c0404723e */ /* 0x008fc600000000ff */
[----:B------:R-:W3:Y:S04]  /*99350*/  LDL.LU R7, [R1+0x844] ;  /* 0x0008440001077983 */ /* 0x000ee80000300800 */
[----:B------:R4:W-:Y:S04]  /*99360*/  STL [R1+0x2d0], R4 ;  /* 0x0002d00401007387 */ /* 0x0009e80000100800 */
[----:B------:R-:W3:Y:S04]  /*99370*/  LDL.LU R15, [R1+0x7f4] ;  /* 0x0007f400010f7983 */ /* 0x000ee80000300800 */
[----:B------:R-:W3:Y:S01]  /*99380*/  LDL.LU R6, [R1+0x7e4] ;  /* 0x0007e40001067983 */ /* 0x000ee20000300800 */
[----:B----4-:R-:W-:-:S02]  /*99390*/  F2FP.PACK_AB R4, R8, R9 ;  /* 0x000000090804723e */ /* 0x010fc400000000ff */
[----:B------:R-:W-:-:S03]  /*993a0*/  F2FP.PACK_AB R8, R10, R11 ;  /* 0x0000000b0a08723e */ /* 0x000fc600000000ff */
[----:B------:R0:W-:Y:S01]  /*993b0*/  STL [R1+0x2ec], R4 ;  /* 0x0002ec0401007387 */ /* 0x0001e20000100800 */
[----:B------:R-:W-:-:S03]  /*993c0*/  F2FP.PACK_AB R5, R22, R23 ;  /* 0x000000171605723e */ /* 0x000fc600000000ff */
[----:B------:R-:W-:Y:S04]  /*993d0*/  STL [R1+0x2e8], R8 ;  /* 0x0002e80801007387 */ /* 0x000fe80000100800 */
[----:B------:R-:W4:Y:S01]  /*993e0*/  LDL.LU R14, [R1+0x7d4] ;  /* 0x0007d400010e7983 */ /* 0x000f220000300800 */
[----:B0-----:R-:W-:-:S03]  /*993f0*/  F2FP.PACK_AB R4, R18, R19 ;  /* 0x000000131204723e */ /* 0x001fc600000000ff */
[----:B------:R0:W-:Y:S04]  /*99400*/  STL [R1+0x2e4], R5 ;  /* 0x0002e40501007387 */ /* 0x0001e80000100800 */
[----:B0-----:R-:W4:Y:S04]  /*99410*/  LDL.LU R5, [R1+0x8ec] ;  /* 0x0008ec0001057983 */ /* 0x001f280000300800 */
[----:B------:R0:W-:Y:S04]  /*99420*/  STL [R1+0x2e0], R4 ;  /* 0x0002e00401007387 */ /* 0x0001e80000100800 */
[----:B------:R-:W4:Y:S04]  /*99430*/  LDL.LU R23, [R1+0x8e8] ;  /* 0x0008e80001177983 */ /* 0x000f280000300800 */
[----:B------:R-:W4:Y:S04]  /*99440*/  LDL.LU R13, [R1+0x8fc] ;  /* 0x0008fc00010d7983 */ /* 0x000f280000300800 */
[----:B------:R-:W4:Y:S04]  /*99450*/  LDL.LU R22, [R1+0x8f8] ;  /* 0x0008f80001167983 */ /* 0x000f280000300800 */
[----:B0-----:R-:W4:Y:S04]  /*99460*/  LDL.LU R4, [R1+0x90c] ;  /* 0x00090c0001047983 */ /* 0x001f280000300800 */
[----:B------:R-:W4:Y:S04]  /*99470*/  LDL.LU R12, [R1+0x91c] ;  /* 0x00091c00010c7983 */ /* 0x000f280000300800 */
[----:B------:R-:W4:Y:S04]  /*99480*/  LDL.LU R8, [R1+0x8e4] ;  /* 0x0008e40001087983 */ /* 0x000f280000300800 */
[----:B------:R-:W4:Y:S04]  /*99490*/  LDL.LU R9, [R1+0x8e0] ;  /* 0x0008e00001097983 */ /* 0x000f280000300800 */
[----:B------:R-:W4:Y:S04]  /*994a0*/  LDL.LU R10, [R1+0x8f4] ;  /* 0x0008f400010a7983 */ /* 0x000f280000300800 */
[----:B------:R-:W4:Y:S01]  /*994b0*/  LDL.LU R11, [R1+0x8f0] ;  /* 0x0008f000010b7983 */ /* 0x000f220000300800 */
[----:B------:R-:W-:-:S03]  /*994c0*/  F2FP.PACK_AB R34, R55, R56 ;  /* 0x000000383722723e */ /* 0x000fc600000000ff */
[----:B------:R-:W4:Y:S01]  /*994d0*/  LDL.LU R18, [R1+0x904] ;  /* 0x0009040001127983 */ /* 0x000f220000300800 */
[----:B------:R-:W-:-:S03]  /*994e0*/  F2FP.PACK_AB R33, R57, R58 ;  /* 0x0000003a3921723e */ /* 0x000fc600000000ff */
[----:B------:R-:W4:Y:S01]  /*994f0*/  LDL.LU R19, [R1+0x900] ;  /* 0x0009000001137983 */ /* 0x000f220000300800 */
[----:B------:R-:W-:-:S03]  /*99500*/  F2FP.PACK_AB R32, R59, R61 ;  /* 0x0000003d3b20723e */ /* 0x000fc600000000ff */
[----:B------:R-:W-:Y:S04]  /*99510*/  STL [R1+0x2fc], R34 ;  /* 0x0002fc2201007387 */ /* 0x000fe80000100800 */
[----:B------:R-:W-:Y:S01]  /*99520*/  STL [R1+0x2f8], R33 ;  /* 0x0002f82101007387 */ /* 0x000fe20000100800 */
[----:B------:R-:W-:Y:S02]  /*99530*/  F2FP.PACK_AB R16, R60, R16 ;  /* 0x000000103c10723e */ /* 0x000fe400000000ff */
[----:B------:R-:W-:Y:S01]  /*99540*/  F2FP.PACK_AB R31, R17, R31 ;  /* 0x0000001f111f723e */ /* 0x000fe200000000ff */
[----:B------:R-:W-:Y:S04]  /*99550*/  STL [R1+0x2f4], R32 ;  /* 0x0002f42001007387 */ /* 0x000fe80000100800 */
[----:B------:R-:W-:Y:S01]  /*99560*/  STL [R1+0x31e8], R31 ;  /* 0x0031e81f01007387 */ /* 0x000fe20000100800 */
[----:B------:R-:W-:-:S03]  /*99570*/  F2FP.PACK_AB R30, R3, R30 ;  /* 0x0000001e031e723e */ /* 0x000fc600000000ff */
[----:B------:R0:W-:Y:S01]  /*99580*/  STL [R1+0x2f0], R16 ;  /* 0x0002f01001007387 */ /* 0x0001e20000100800 */
[----:B------:R-:W-:-:S03]  /*99590*/  F2FP.PACK_AB R29, R0, R29 ;  /* 0x0000001d001d723e */ /* 0x000fc600000000ff */
[----:B------:R-:W-:Y:S04]  /*995a0*/  STL [R1+0x31ec], R30 ;  /* 0x0031ec1e01007387 */ /* 0x000fe80000100800 */
[----:B------:R-:W-:Y:S01]  /*995b0*/  STL [R1+0x31f0], R29 ;  /* 0x0031f01d01007387 */ /* 0x000fe20000100800 */
[----:B--2---:R-:W-:Y:S02]  /*995c0*/  F2FP.PACK_AB R28, R2, R28 ;  /* 0x0000001c021c723e */ /* 0x004fe400000000ff */
[----:B---3--:R-:W-:-:S03]  /*995d0*/  F2FP.PACK_AB R27, R7, R27 ;  /* 0x0000001b071b723e */ /* 0x008fc600000000ff */
[----:B------:R-:W-:Y:S01]  /*995e0*/  STL [R1+0x31f4], R28 ;  /* 0x0031f41c01007387 */ /* 0x000fe20000100800 */
[----:B------:R-:W-:-:S03]  /*995f0*/  F2FP.PACK_AB R26, R15, R26 ;  /* 0x0000001a0f1a723e */ /* 0x000fc600000000ff */
[----:B------:R-:W-:Y:S01]  /*99600*/  STL [R1+0x31f8], R27 ;  /* 0x0031f81b01007387 */ /* 0x000fe20000100800 */
[----:B------:R-:W-:-:S03]  /*99610*/  F2FP.PACK_AB R25, R6, R25 ;  /* 0x000000190619723e */ /* 0x000fc600000000ff */
[----:B------:R-:W-:Y:S04]  /*99620*/  STL [R1+0x31fc], R26 ;  /* 0x0031fc1a01007387 */ /* 0x000fe80000100800 */
[----:B------:R-:W-:Y:S01]  /*99630*/  STL [R1+0x3200], R25 ;  /* 0x0032001901007387 */ /* 0x000fe20000100800 */
[----:B----4-:R-:W-:-:S05]  /*99640*/  F2FP.PACK_AB R24, R14, R24 ;  /* 0x000000180e18723e */ /* 0x010fca00000000ff */
[----:B------:R-:W-:Y:S01]  /*99650*/  STL [R1+0x3204], R24 ;  /* 0x0032041801007387 */ /* 0x000fe20000100800 */
[----:B------:R-:W-:Y:S02]  /*99660*/  F2FP.PACK_AB R23, R5, R23 ;  /* 0x000000170517723e */ /* 0x000fe400000000ff */
        /* <DEDUP_REMOVED lines=9> */
[----:B------:R-:W-:-:S03]  /*99700*/  F2FP.PACK_AB R2, R10, R11 ;  /* 0x0000000b0a02723e */ /* 0x000fc600000000ff */
[----:B------:R-:W2:Y:S04]  /*99710*/  LDL.LU R17, [R1+0x910] ;  /* 0x0009100001117983 */ /* 0x000ea80000300800 */
[----:B------:R-:W-:Y:S04]  /*99720*/  STL [R1+0x1c8], R2 ;  /* 0x0001c80201007387 */ /* 0x000fe80000100800 */
[----:B0-----:R-:W3:Y:S01]  /*99730*/  LDL.LU R16, [R1+0x68c] ;  /* 0x00068c0001107983 */ /* 0x001ee20000300800 */
[----:B------:R-:W-:-:S05]  /*99740*/  F2FP.PACK_AB R0, R18, R19 ;  /* 0x000000131200723e */ /* 0x000fca00000000ff */
[----:B------:R-:W-:Y:S04]  /*99750*/  STL [R1+0x1c4], R0 ;  /* 0x0001c40001007387 */ /* 0x000fe80000100800 */
[----:B---3--:R0:W-:Y:S04]  /*99760*/  STL [R1+0x327c], R16 ;  /* 0x00327c1001007387 */ /* 0x0081e80000100800 */
[----:B0-----:R-:W2:Y:S04]  /*99770*/  LDL.LU R16, [R1+0x914] ;  /* 0x0009140001107983 */ /* 0x001ea80000300800 */
[----:B------:R-:W3:Y:S04]  /*99780*/  LDL.LU R20, [R1+0x688] ;  /* 0x0006880001147983 */ /* 0x000ee80000300800 */
        /* <DEDUP_REMOVED lines=58> */
[----:B--2---:R-:W-:-:S03]  /*99b30*/  F2FP.PACK_AB R17, R16, R17 ;  /* 0x000000111011723e */ /* 0x004fc600000000ff */
[----:B------:R-:W2:Y:S04]  /*99b40*/  LDL.LU R16, [R1+0x327c] ;  /* 0x00327c0001107983 */ /* 0x000ea80000300800 */
[----:B------:R0:W-:Y:S01]  /*99b50*/  STL [R1+0x1c0], R17 ;  /* 0x0001c01101007387 */ /* 0x0001e20000100800 */
[----:B----4-:R-:W-:-:S03]  /*99b60*/  F2FP.PACK_AB R21, R21, R22 ;  /* 0x000000161515723e */ /* 0x010fc600000000ff */
[----:B0-----:R-:W4:Y:S01]  /*99b70*/  LDL.LU R17, [R1+0x3278] ;  /* 0x0032780001117983 */ /* 0x001f220000300800 */
[----:B---3--:R-:W-:Y:S02]  /*99b80*/  F2FP.PACK_AB R22, R25, R26 ;  /* 0x0000001a1916723e */ /* 0x008fe400000000ff */
[----:B------:R-:W-:Y:S02]  /*99b90*/  F2FP.PACK_AB R3, R60, R3 ;  /* 0x000000033c03723e */ /* 0x000fe400000000ff */
[----:B------:R-:W-:Y:S02]  /*99ba0*/  F2FP.PACK_AB R2, R0, R2 ;  /* 0x000000020002723e */ /* 0x000fe400000000ff */
[----:B------:R-:W-:Y:S02]  /*99bb0*/  F2FP.PACK_AB R0, R7, R15 ;  /* 0x0000000f0700723e */ /* 0x000fe400000000ff */
[----:B--2---:R-:W-:Y:S02]  /*99bc0*/  F2FP.PACK_AB R20, R16, R20 ;  /* 0x000000141014723e */ /* 0x004fe400000000ff */
[----:B------:R-:W2:Y:S04]  /*99bd0*/  LDL.LU R16, [R1+0x3274] ;  /* 0x0032740001107983 */ /* 0x000ea80000300800 */
[----:B------:R0:W-:Y:S04]  /*99be0*/  STL [R1+0x1dc], R20 ;  /* 0x0001dc1401007387 */ /* 0x0001e80000100800 */
[----:B------:R1:W-:Y:S01]  /*99bf0*/  STL [R1+0x1d8], R21 ;  /* 0x0001d81501007387 */ /* 0x0003e20000100800 */
[----:B0-----:R-:W-:-:S02]  /*99c00*/  F2FP.PACK_AB R20, R23, R24 ;  /* 0x000000181714723e */ /* 0x001fc400000000ff */
[----:B-1----:R-:W-:-:S03]  /*99c10*/  F2FP.PACK_AB R21, R27, R28 ;  /* 0x0000001c1b15723e */ /* 0x002fc600000000ff */
[----:B------:R0:W-:Y:S04]  /*99c20*/  STL [R1+0x1d4], R20 ;  /* 0x0001d41401007387 */ /* 0x0001e80000100800 */
[----:B------:R1:W-:Y:S01]  /*99c30*/  STL [R1+0x1d0], R22 ;  /* 0x0001d01601007387 */ /* 0x0003e20000100800 */
[----:B0-----:R-:W-:-:S03]  /*99c40*/  F2FP.PACK_AB R20, R29, R30 ;  /* 0x0000001e1d14723e */ /* 0x001fc600000000ff */
[----:B------:R0:W-:Y:S01]  /*99c50*/  STL [R1+0x1ec], R21 ;  /* 0x0001ec1501007387 */ /* 0x0001e20000100800 */
[----:B-1----:R-:W-:-:S03]  /*99c60*/  F2FP.PACK_AB R22, R31, R32 ;  /* 0x000000201f16723e */ /* 0x002fc600000000ff */
[----:B------:R1:W-:Y:S01]  /*99c70*/  STL [R1+0x1e8], R20 ;  /* 0x0001e81401007387 */ /* 0x0003e20000100800 */
[----:B0-----:R-:W-:-:S03]  /*99c80*/  F2FP.PACK_AB R21, R33, R34 ;  /* 0x000000222115723e */ /* 0x001fc600000000ff */
[----:B------:R0:W-:Y:S01]  /*99c90*/  STL [R1+0x1e4], R22 ;  /* 0x0001e41601007387 */ /* 0x0001e20000100800 */
[----:B-1----:R-:W-:-:S03]  /*99ca0*/  F2FP.PACK_AB R20, R35, R36 ;  /* 0x000000242314723e */ /* 0x002fc600000000ff */
[----:B------:R1:W-:Y:S04]  /*99cb0*/  STL [R1+0x1e0], R21 ;  /* 0x0001e01501007387 */ /* 0x0003e80000100800 */
[----:B------:R3:W-:Y:S01]  /*99cc0*/  STL [R1+0x1fc], R20 ;  /* 0x0001fc1401007387 */ /* 0x0007e20000100800 */
[----:B0-----:R-:W-:Y:S02]  /*99cd0*/  F2FP.PACK_AB R22, R37, R38 ;  /* 0x000000262516723e */ /* 0x001fe400000000ff */
[----:B-1----:R-:W-:-:S03]  /*99ce0*/  F2FP.PACK_AB R21, R39, R40 ;  /* 0x000000282715723e */ /* 0x002fc600000000ff */
[----:B------:R0:W-:Y:S01]  /*99cf0*/  STL [R1+0x1f8], R22 ;  /* 0x0001f81601007387 */ /* 0x0001e20000100800 */
[----:B---3--:R-:W-:-:S03]  /*99d00*/  F2FP.PACK_AB R20, R41, R42 ;  /* 0x0000002a2914723e */ /* 0x008fc600000000ff */
        /* <DEDUP_REMOVED lines=16> */
[----:B------:R-:W-:Y:S01]  /*99e10*/  STL [R1+0x214], R22 ;  /* 0x0002141601007387 */ /* 0x000fe20000100800 */
[----:B---3--:R-:W-:-:S03]  /*99e20*/  F2FP.PACK_AB R20, R59, R61 ;  /* 0x0000003d3b14723e */ /* 0x008fc600000000ff */
[----:B------:R-:W-:Y:S04]  /*99e30*/  STL [R1+0x210], R21 ;  /* 0x0002101501007387 */ /* 0x000fe80000100800 */
[----:B------:R-:W-:Y:S04]  /*99e40*/  STL [R1+0x22c], R20 ;  /* 0x00022c1401007387 */ /* 0x000fe80000100800 */
        /* <DEDUP_REMOVED lines=13> */
[----:B------:R-:W3:Y:S04]  /*99f20*/  LDL.LU R8, [R1+0x9e4] ;  /* 0x0009e40001087983 */ /* 0x000ee80000300800 */
[----:B------:R-:W-:Y:S04]  /*99f30*/  STL [R1+0x24c], R2 ;  /* 0x00024c0201007387 */ /* 0x000fe80000100800 */
[----:B------:R-:W3:Y:S04]  /*99f40*/  LDL.LU R9, [R1+0x9e0] ;  /* 0x0009e00001097983 */ /* 0x000ee80000300800 */
[----:B------:R1:W-:Y:S04]  /*99f50*/  STL [R1+0x248], R0 ;  /* 0x0002480001007387 */ /* 0x0003e80000100800 */
        /* <DEDUP_REMOVED lines=32> */
[----:B-1----:R-:W4:Y:S04]  /*9a160*/  LDL.LU R0, [R1+0xa84] ;  /* 0x000a840001007983 */ /* 0x002f280000300800 */
[----:B------:R-:W4:Y:S04]  /*9a170*/  LDL.LU R2, [R1+0xa80] ;  /* 0x000a800001027983 */ /* 0x000f280000300800 */
[----:B------:R-:W4:Y:S04]  /*9a180*/  LDL.LU R7, [R1+0x95c] ;  /* 0x00095c0001077983 */ /* 0x000f280000300800 */
[----:B------:R-:W4:Y:S04]  /*9a190*/  LDL.LU R19, [R1+0x958] ;  /* 0x0009580001137983 */ /* 0x000f280000300800 */
[----:B------:R-:W4:Y:S04]  /*9a1a0*/  LDL.LU R15, [R1+0x96c] ;  /* 0x00096c00010f7983 */ /* 0x000f280000300800 */
[----:B------:R-:W4:Y:S04]  /*9a1b0*/  LDL.LU R18, [R1+0x968] ;  /* 0x0009680001127983 */ /* 0x000f280000300800 */
[----:B------:R-:W4:Y:S01]  /*9a1c0*/  LDL.LU R6, [R1+0x9ac] ;  /* 0x0009ac0001067983 */ /* 0x000f220000300800 */
[----:B---3--:R-:W-:-:S05]  /*9a1d0*/  F2FP.PACK_AB R5, R8, R9 ;  /* 0x000000090805723e */ /* 0x008fca00000000ff */
[----:B------:R0:W-:Y:S04]  /*9a1e0*/  STL [R1+0x244], R5 ;  /* 0x0002440501007387 */ /* 0x0001e80000100800 */
[----:B------:R-:W3:Y:S01]  /*9a1f0*/  LDL.LU R14, [R1+0x9fc] ;  /* 0x0009fc00010e7983 */ /* 0x000ee20000300800 */
[----:B--2---:R-:W-:-:S03]  /*9a200*/  F2FP.PACK_AB R4, R10, R11 ;  /* 0x0000000b0a04723e */ /* 0x004fc600000000ff */
[----:B0-----:R-:W2:Y:S04]  /*9a210*/  LDL.LU R5, [R1+0x954] ;  /* 0x0009540001057983 */ /* 0x001ea80000300800 */
[----:B------:R0:W-:Y:S04]  /*9a220*/  STL [R1+0x240], R4 ;  /* 0x0002400401007387 */ /* 0x0001e80000100800 */
[----:B------:R-:W2:Y:S04]  /*9a230*/  LDL.LU R13, [R1+0x950] ;  /* 0x00095000010d7983 */ /* 0x000ea80000300800 */
[----:B0-----:R-:W2:Y:S04]  /*9a240*/  LDL.LU R4, [R1+0x964] ;  /* 0x0009640001047983 */ /* 0x001ea80000300800 */
[----:B------:R-:W2:Y:S04]  /*9a250*/  LDL.LU R12, [R1+0x960] ;  /* 0x00096000010c7983 */ /* 0x000ea80000300800 */
[----:B------:R-:W2:Y:S04]  /*9a260*/  LDL.LU R8, [R1+0x9a4] ;  /* 0x0009a40001087983 */ /* 0x000ea80000300800 */
[----:B------:R-:W2:Y:S04]  /*9a270*/  LDL.LU R9, [R1+0x9a0] ;  /* 0x0009a00001097983 */ /* 0x000ea80000300800 */
[----:B------:R-:W2:Y:S04]  /*9a280*/  LDL.LU R10, [R1+0x9f4] ;  /* 0x0009f400010a7983 */ /* 0x000ea80000300800 */
[----:B------:R-:W2:Y:S01]  /*9a290*/  LDL.LU R11, [R1+0x9f0] ;  /* 0x0009f000010b7983 */ /* 0x000ea20000300800 */
[----:B----4-:R-:W-:-:S02]  /*9a2a0*/  F2FP.PACK_AB R21, R33, R34 ;  /* 0x000000222115723e */ /* 0x010fc400000000ff */
[----:B------:R-:W-:Y:S02]  /*9a2b0*/  F2FP.PACK_AB R20, R35, R36 ;  /* 0x000000242314723e */ /* 0x000fe400000000ff */
[----:B------:R-:W-:Y:S01]  /*9a2c0*/  F2FP.PACK_AB R22, R37, R38 ;  /* 0x000000262516723e */ /* 0x000fe200000000ff */
[----:B------:R0:W-:Y:S04]  /*9a2d0*/  STL [R1+0x25c], R21 ;  /* 0x00025c1501007387 */ /* 0x0001e80000100800 */
        /* <DEDUP_REMOVED lines=9> */
[----:B----4-:R-:W-:-:S03]  /*9a370*/  F2FP.PACK_AB R20, R47, R48 ;  /* 0x000000302f14723e */ /* 0x010fc600000000ff */
        /* <DEDUP_REMOVED lines=10> */
[----:B------:R-:W-:Y:S01]  /*9a420*/  STL [R1+0x270], R22 ;  /* 0x0002701601007387 */ /* 0x000fe20000100800 */
[----:B----4-:R-:W-:-:S03]  /*9a430*/  F2FP.PACK_AB R20, R59, R61 ;  /* 0x0000003d3b14723e */ /* 0x010fc600000000ff */
[----:B------:R-:W-:Y:S01]  /*9a440*/  STL [R1+0x28c], R21 ;  /* 0x00028c1501007387 */ /* 0x000fe20000100800 */
[----:B------:R-:W-:-:S03]  /*9a450*/  F2FP.PACK_AB R3, R60, R3 ;  /* 0x000000033c03723e */ /* 0x000fc600000000ff */
[----:B------:R-:W-:Y:S04]  /*9a460*/  STL [R1+0x288], R20 ;  /* 0x0002881401007387 */ /* 0x000fe80000100800 */
[----:B------:R0:W-:Y:S01]  /*9a470*/  STL [R1+0x284], R3 ;  /* 0x0002840301007387 */ /* 0x0001e20000100800 */
[----:B------:R-:W-:Y:S02]  /*9a480*/  F2FP.PACK_AB R0, R0, R2 ;  /* 0x000000020000723e */ /* 0x000fe400000000ff */
[----:B------:R-:W-:-:S05]  /*9a490*/  F2FP.PACK_AB R19, R7, R19 ;  /* 0x000000130713723e */ /* 0x000fca00000000ff */
[----:B------:R-:W-:Y:S01]  /*9a4a0*/  STL [R1+0x3218], R19 ;  /* 0x0032181301007387 */ /* 0x000fe20000100800 */
[----:B------:R-:W-:-:S03]  /*9a4b0*/  F2FP.PACK_AB R18, R15, R18 ;  /* 0x000000120f12723e */ /* 0x000fc600000000ff */
[----:B------:R1:W-:Y:S01]  /*9a4c0*/  STL [R1+0x280], R0 ;  /* 0x0002800001007387 */ /* 0x0003e20000100800 */
[----:B------:R-:W-:-:S03]  /*9a4d0*/  F2FP.PACK_AB R17, R6, R17 ;  /* 0x000000110611723e */ /* 0x000fc600000000ff */
[----:B------:R-:W-:Y:S04]  /*9a4e0*/  STL [R1+0x321c], R18 ;  /* 0x00321c1201007387 */ /* 0x000fe80000100800 */
[----:B------:R-:W-:Y:S01]  /*9a4f0*/  STL [R1+0x3220], R17 ;  /* 0x0032201101007387 */ /* 0x000fe20000100800 */
[----:B---3--:R-:W-:-:S05]  /*9a500*/  F2FP.PACK_AB R16, R14, R16 ;  /* 0x000000100e10723e */ /* 0x008fca00000000ff */
[----:B------:R-:W-:Y:S01]  /*9a510*/  STL [R1+0x3224], R16 ;  /* 0x0032241001007387 */ /* 0x000fe20000100800 */
[----:B--2---:R-:W-:-:S05]  /*9a520*/  F2FP.PACK_AB R15, R5, R13 ;  /* 0x0000000d050f723e */ /* 0x004fca00000000ff */
[----:B------:R-:W-:Y:S01]  /*9a530*/  STL [R1+0x3228], R15 ;  /* 0x0032280f01007387 */ /* 0x000fe20000100800 */
[----:B------:R-:W-:Y:S02]  /*9a540*/  F2FP.PACK_AB R14, R4, R12 ;  /* 0x0000000c040e723e */ /* 0x000fe400000000ff */
[----:B------:R-:W-:-:S03]  /*9a550*/  F2FP.PACK_AB R13, R8, R9 ;  /* 0x00000009080d723e */ /* 0x000fc600000000ff */
[----:B------:R-:W-:Y:S04]  /*9a560*/  STL [R1+0x322c], R14 ;  /* 0x00322c0e01007387 */ /* 0x000fe80000100800 */
[----:B------:R-:W-:Y:S01]  /*9a570*/  STL [R1+0x3230], R13 ;  /* 0x0032300d01007387 */ /* 0x000fe20000100800 */
[----:B------:R-:W-:-:S03]  /*9a580*/  F2FP.PACK_AB R12, R10, R11 ;  /* 0x0000000b0a0c723e */ /* 0x000fc600000000ff */
        /* <DEDUP_REMOVED lines=48> */
[----:B------:R-:W-:Y:S01]  /*9a890*/  STL [R1+0x3234], R12 ;  /* 0x0032340c01007387 */ /* 0x000fe20000100800 */
[----:B--2---:R-:W-:-:S02]  /*9a8a0*/  F2FP.PACK_AB R11, R25, R11 ;  /* 0x0000000b190b723e */ /* 0x004fc400000000ff */
[----:B---3--:R-:W-:-:S03]  /*9a8b0*/  F2FP.PACK_AB R10, R26, R10 ;  /* 0x0000000a1a0a723e */ /* 0x008fc600000000ff */
[----:B------:R-:W-:Y:S01]  /*9a8c0*/  STL [R1+0x3238], R11 ;  /* 0x0032380b01007387 */ /* 0x000fe20000100800 */
[----:B----4-:R-:W-:-:S03]  /*9a8d0*/  F2FP.PACK_AB R9, R27, R9 ;  /* 0x000000091b09723e */ /* 0x010fc600000000ff */
        /* <DEDUP_REMOVED lines=10> */
[----:B------:R0:W-:Y:S04]  /*9a980*/  STL [R1+0x3250], R5 ;  /* 0x0032500501007387 */ /* 0x0001e80000100800 */
[----:B------:R1:W-:Y:S01]  /*9a990*/  STL [R1+0x3254], R4 ;  /* 0x0032540401007387 */ /* 0x0003e20000100800 */
[----:B0-----:R-:W-:Y:S02]  /*9a9a0*/  F2FP.PACK_AB R5, R33, R34 ;  /* 0x000000222105723e */ /* 0x001fe400000000ff */
[----:B-1----:R-:W-:-:S03]  /*9a9b0*/  F2FP.PACK_AB R4, R35, R36 ;  /* 0x000000242304723e */ /* 0x002fc600000000ff */
[----:B------:R0:W-:Y:S04]  /*9a9c0*/  STL [R1+0x4c], R5 ;  /* 0x00004c0501007387 */ /* 0x0001e80000100800 */
[----:B------:R1:W-:Y:S01]  /*9a9d0*/  STL [R1+0x48], R4 ;  /* 0x0000480401007387 */ /* 0x0003e20000100800 */
[----:B------:R-:W-:Y:S02]  /*9a9e0*/  F2FP.PACK_AB R6, R37, R38 ;  /* 0x000000262506723e */ /* 0x000fe400000000ff */
        /* <DEDUP_REMOVED lines=8> */
[----:B--2---:R-:W-:-:S03]  /*9aa70*/  F2FP.PACK_AB R4, R47, R48 ;  /* 0x000000302f04723e */ /* 0x004fc600000000ff */
        /* <DEDUP_REMOVED lines=10> */
[----:B------:R-:W-:Y:S01]  /*9ab20*/  STL [R1+0x60], R6 ;  /* 0x0000600601007387 */ /* 0x000fe20000100800 */
[----:B--2---:R-:W-:-:S03]  /*9ab30*/  F2FP.PACK_AB R4, R59, R61 ;  /* 0x0000003d3b04723e */ /* 0x004fc600000000ff */
[----:B------:R-:W-:Y:S04]  /*9ab40*/  STL [R1+0x7c], R5 ;  /* 0x00007c0501007387 */ /* 0x000fe80000100800 */
[----:B------:R0:W-:Y:S04]  /*9ab50*/  STL [R1+0x78], R4 ;  /* 0x0000780401007387 */ /* 0x0001e80000100800 */
[----:B0-----:R-:W2:Y:S01]  /*9ab60*/  LDL.LU R4, [R1+0xb88] ;  /* 0x000b880001047983 */ /* 0x001ea20000300800 */
[----:B------:R-:W-:Y:S02]  /*9ab70*/  F2FP.PACK_AB R3, R60, R3 ;  /* 0x000000033c03723e */ /* 0x000fe400000000ff */
[----:B------:R-:W-:-:S03]  /*9ab80*/  F2FP.PACK_AB R0, R0, R2 ;  /* 0x000000020000723e */ /* 0x000fc600000000ff */
[----:B------:R-:W-:Y:S04]  /*9ab90*/  STL [R1+0x74], R3 ;  /* 0x0000740301007387 */ /* 0x000fe80000100800 */
[----:B--2---:R0:W-:Y:S04]  /*9aba0*/  STL [R1+0x326c], R4 ;  /* 0x00326c0401007387 */ /* 0x0041e80000100800 */
[----:B------:R-:W-:Y:S04]  /*9abb0*/  STL [R1+0x70], R0 ;  /* 0x0000700001007387 */ /* 0x000fe80000100800 */
[----:B0-----:R-:W2:Y:S04]  /*9abc0*/  LDL.LU R4, [R1+0xba8] ;  /* 0x000ba80001047983 */ /* 0x001ea80000300800 */
[----:B------:R-:W3:Y:S04]  /*9abd0*/  LDL.LU R5, [R1+0xb9c] ;  /* 0x000b9c0001057983 */ /* 0x000ee80000300800 */
[----:B---3--:R0:W-:Y:S04]  /*9abe0*/  STL [R1+0x3268], R5 ;  /* 0x0032680501007387 */ /* 0x0081e80000100800 */
[----:B0-----:R-:W3:Y:S04]  /*9abf0*/  LDL.LU R5, [R1+0xb8c] ;  /* 0x000b8c0001057983 */ /* 0x001ee80000300800 */
        /* <DEDUP_REMOVED lines=63> */
[----:B------:R0:W-:Y:S04]  /*9aff0*/  STL [R1+0x8c], R4 ;  /* 0x00008c0401007387 */ /* 0x0001e80000100800 */
[----:B0-----:R-:W2:Y:S02]  /*9b000*/  LDL.LU R4, [R1+0x326c] ;  /* 0x00326c0001047983 */ /* 0x001ea40000300800 */
[----:B--2---:R-:W-:-:S02]  /*9b010*/  F2FP.PACK_AB R4, R5, R4 ;  /* 0x000000040504723e */ /* 0x004fc400000000ff */
[----:B------:R-:W3:Y:S04]  /*9b020*/  LDL.LU R5, [R1+0x3268] ;  /* 0x0032680001057983 */ /* 0x000ee80000300800 */
[----:B------:R3:W-:Y:S02]  /*9b030*/  STL [R1+0x88], R4 ;  /* 0x0000880401007387 */ /* 0x0007e40000100800 */
[----:B---3--:R-:W-:Y:S02]  /*9b040*/  F2FP.PACK_AB R4, R5, R6 ;  /* 0x000000060504723e */ /* 0x008fe400000000ff */
[----:B----4-:R-:W-:Y:S02]  /*9b050*/  F2FP.PACK_AB R6, R7, R8 ;  /* 0x000000080706723e */ /* 0x010fe400000000ff */
[----:B------:R-:W-:Y:S01]  /*9b060*/  F2FP.PACK_AB R5, R9, R10 ;  /* 0x0000000a0905723e */ /* 0x000fe200000000ff */
        /* <DEDUP_REMOVED lines=129> */
[----:B------:R-:W2:Y:S04]  /*9b880*/  LDL.LU R5, [R1+0x325c] ;  /* 0x00325c0001057983 */ /* 0x000ea80000300800 */
[----:B------:R2:W-:Y:S01]  /*9b890*/  STL [R1+0x108], R4 ;  /* 0x0001080401007387 */ /* 0x0005e20000100800 */
[----:B---3--:R-:W-:Y:S02]  /*9b8a0*/  F2FP.PACK_AB R3, R60, R3 ;  /* 0x000000033c03723e */ /* 0x008fe400000000ff */
[----:B--2---:R-:W-:Y:S02]  /*9b8b0*/  F2FP.PACK_AB R4, R5, R6 ;  /* 0x000000060504723e */ /* 0x004fe400000000ff */
        /* <DEDUP_REMOVED lines=55> */
[----:B0-----:R-:W2:Y:S04]  /*9bc30*/  LDL.LU R4, [R1+0xd88] ;  /* 0x000d880001047983 */ /* 0x001ea80000300800 */
[----:B------:R-:W-:Y:S04]  /*9bc40*/  STL [R1+0x174], R3 ;  /* 0x0001740301007387 */ /* 0x000fe80000100800 */
[----:B------:R-:W3:Y:S01]  /*9bc50*/  LDL.LU R5, [R1+0xd9c] ;  /* 0x000d9c0001057983 */ /* 0x000ee20000300800 */
        /* <DEDUP_REMOVED lines=67> */
[----:B0-----:R0:W5:Y:S01]  /*9c090*/  LDL.LU R4, [R1+0x3254] ;  /* 0x0032540001047983 */ /* 0x0011620000300800 */
[----:B---3--:R-:W-:Y:S02]  /*9c0a0*/  F2FP.PACK_AB R10, R9, R10 ;  /* 0x0000000a090a723e */ /* 0x008fe400000000ff */
[----:B------:R-:W-:Y:S02]  /*9c0b0*/  F2FP.PACK_AB R12, R11, R12 ;  /* 0x0000000c0b0c723e */ /* 0x000fe400000000ff */
[----:B------:R-:W-:Y:S02]  /*9c0c0*/  F2FP.PACK_AB R14, R13, R14 ;  /* 0x0000000e0d0e723e */ /* 0x000fe400000000ff */
[----:B------:R-:W-:Y:S02]  /*9c0d0*/  F2FP.PACK_AB R16, R15, R16 ;  /* 0x000000100f10723e */ /* 0x000fe400000000ff */
[----:B------:R-:W-:Y:S02]  /*9c0e0*/  F2FP.PACK_AB R18, R17, R18 ;  /* 0x000000121112723e */ /* 0x000fe400000000ff */
[----:B------:R-:W-:-:S02]  /*9c0f0*/  F2FP.PACK_AB R20, R19, R20 ;  /* 0x000000141314723e */ /* 0x000fc400000000ff */
[----:B------:R-:W-:Y:S02]  /*9c100*/  F2FP.PACK_AB R22, R21, R22 ;  /* 0x000000161516723e */ /* 0x000fe400000000ff */
        /* <DEDUP_REMOVED lines=19> */
[----:B--2---:R-:W-:Y:S02]  /*9c240*/  F2FP.PACK_AB R6, R5, R6 ;  /* 0x000000060506723e */ /* 0x004fe400000000ff */
[----:B------:R0:W5:Y:S04]  /*9c250*/  LDL.LU R5, [R1+0x3250] ;  /* 0x0032500001057983 */ /* 0x0001680000300800 */
[----:B------:R1:W-:Y:S04]  /*9c260*/  STL [R1+0x188], R6 ;  /* 0x0001880601007387 */ /* 0x0003e80000100800 */
[----:B-1----:R0:W5:Y:S04]  /*9c270*/  LDL.LU R6, [R1+0x324c] ;  /* 0x00324c0001067983 */ /* 0x0021680000300800 */
        /* <DEDUP_REMOVED lines=52> */
[----:B------:R1:W-:Y:S04]  /*9c5c0*/  STL [R1], R42 ;  /* 0x0000002a01007387 */ /* 0x0003e80000100800 */
        /* <DEDUP_REMOVED lines=17> */
[----:B------:R1:W-:Y:S01]  /*9c6e0*/  STL [R1+0x28], R54 ;  /* 0x0000283601007387 */ /* 0x0003e20000100800 */
[----:B------:R-:W-:-:S03]  /*9c6f0*/  F2FP.PACK_AB R3, R61, R3 ;  /* 0x000000033d03723e */ /* 0x000fc600000000ff */
        /* <DEDUP_REMOVED lines=9> */
[----:B-1----:R-:W2:Y:S04]  /*9c790*/  LDL.LU R60, [R1+0x3174] ;  /* 0x00317400013c7983 */ /* 0x002ea80000300800 */
[----:B------:R-:W2:Y:S01]  /*9c7a0*/  LDL.LU R61, [R1+0x3170] ;  /* 0x00317000013d7983 */ /* 0x000ea20000300800 */
[----:B------:R-:W-:-:S03]  /*9c7b0*/  F2FP.PACK_AB R2, R0, R2 ;  /* 0x000000020002723e */ /* 0x000fc600000000ff */
[----:B------:R0:W-:Y:S01]  /*9c7c0*/  STL [R1+0x38], R3 ;  /* 0x0000380301007387 */ /* 0x0001e20000100800 */
[----:B--2---:R-:W-:-:S05]  /*9c7d0*/  F2FP.PACK_AB R0, R61, R60 ;  /* 0x0000003c3d00723e */ /* 0x004fca00000000ff */
[----:B------:R0:W-:Y:S04]  /*9c7e0*/  STL [R1+0x30], R0 ;  /* 0x0000300001007387 */ /* 0x0001e80000100800 */
[----:B------:R0:W-:Y:S02]  /*9c7f0*/  STL [R1+0x34], R2 ;  /* 0x0000340201007387 */ /* 0x0001e40000100800 */
.L_x_0:
[----:B0-----:R-:W2:Y:S04]  /*9c800*/  LDL.LU R3, [R1+0x24] ;  /* 0x0000240001037983 */ /* 0x001ea80000300800 */
[----:B------:R-:W3:Y:S04]  /*9c810*/  LDL.LU R2, [R1+0x28] ;  /* 0x0000280001027983 */ /* 0x000ee80000300800 */
[----:B------:R-:W4:Y:S04]  /*9c820*/  LDL.LU R0, [R1+0x2c] ;  /* 0x00002c0001007983 */ /* 0x000f280000300800 */
[----:B-----5:R0:W-:Y:S04]  /*9c830*/  STL.64 [R1+0x3298], R6 ;  /* 0x0032980601007387 */ /* 0x0201e80000100a00 */
[----:B0-----:R-:W4:Y:S04]  /*9c840*/  LDL.LU R7, [R1+0x3c] ;  /* 0x00003c0001077983 */ /* 0x001f280000300800 */
[----:B------:R-:W4:Y:S04]  /*9c850*/  LDL.LU R6, [R1+0x2f84] ;  /* 0x002f840001067983 */ /* 0x000f280000300800 */
[----:B------:R0:W-:Y:S04]  /*9c860*/  STL.64 [R1+0x3290], R4 ;  /* 0x0032900401007387 */ /* 0x0001e80000100a00 */
[----:B0-----:R-:W4:Y:S04]  /*9c870*/  LDL.LU R5, [R1+0x38] ;  /* 0x0000380001057983 */ /* 0x001f280000300800 */
[----:B------:R-:W-:Y:S04]  /*9c880*/  STL.64 [R1+0x3288], R10 ;  /* 0x0032880a01007387 */ /* 0x000fe80000100a00 */
[----:B------:R0:W-:Y:S04]  /*9c890*/  STL.64 [R1+0x3280], R8 ;  /* 0x0032800801007387 */ /* 0x0001e80000100a00 */
[----:B0-----:R-:W4:Y:S04]  /*9c8a0*/  LDL.LU R8, [R1] ;  /* 0x0000000001087983 */ /* 0x001f280000300800 */
[----:B------:R-:W4:Y:S04]  /*9c8b0*/  LDL.LU R9, [R1+0x4] ;  /* 0x0000040001097983 */ /* 0x000f280000300800 */
[----:B------:R-:W4:Y:S04]  /*9c8c0*/  LDL.LU R10, [R1+0x8] ;  /* 0x00000800010a7983 */ /* 0x000f280000300800 */
[----:B------:R-:W4:Y:S04]  /*9c8d0*/  LDL.LU R11, [R1+0xc] ;  /* 0x00000c00010b7983 */ /* 0x000f280000300800 */
[----:B------:R-:W-:Y:S04]  /*9c8e0*/  STL.64 [R1+0x3278], R14 ;  /* 0x0032780e01007387 */ /* 0x000fe80000100a00 */
[----:B------:R0:W-:Y:S04]  /*9c8f0*/  STL.64 [R1+0x3270], R12 ;  /* 0x0032700c01007387 */ /* 0x0001e80000100a00 */
[----:B0-----:R-:W4:Y:S04]  /*9c900*/  LDL.LU R12, [R1+0x10] ;  /* 0x00001000010c7983 */ /* 0x001f280000300800 */
[----:B------:R-:W4:Y:S04]  /*9c910*/  LDL.LU R13, [R1+0x14] ;  /* 0x00001400010d7983 */ /* 0x000f280000300800 */
[----:B------:R-:W4:Y:S04]  /*9c920*/  LDL.LU R14, [R1+0x18] ;  /* 0x00001800010e7983 */ /* 0x000f280000300800 */
[----:B------:R-:W4:Y:S04]  /*9c930*/  LDL.LU R15, [R1+0x1c] ;  /* 0x00001c00010f7983 */ /* 0x000f280000300800 */
[----:B------:R-:W4:Y:S04]  /*9c940*/  LDL.LU R4, [R1+0x2f80] ;  /* 0x002f800001047983 */ /* 0x000f280000300800 */
[----:B------:R-:W-:Y:S04]  /*9c950*/  STL.64 [R1+0x3268], R18 ;  /* 0x0032681201007387 */ /* 0x000fe80000100a00 */
[----:B------:R0:W-:Y:S04]  /*9c960*/  STL.64 [R1+0x3260], R16 ;  /* 0x0032601001007387 */ /* 0x0001e80000100a00 */
[----:B0-----:R-:W4:Y:S01]  /*9c970*/  LDL.LU R16, [R1+0x20] ;  /* 0x0000200001107983 */ /* 0x001f220000300800 */
[----:B--2---:R-:W-:-:S03]  /*9c980*/  IMAD.MOV.U32 R17, RZ, RZ, R3 ;  /* 0x000000ffff117224 */ /* 0x004fc600078e0003 */
[----:B------:R-:W2:Y:S01]  /*9c990*/  LDL.LU R3, [R1+0x2f7c] ;  /* 0x002f7c0001037983 */ /* 0x000ea20000300800 */
[----:B---3--:R-:W-:-:S03]  /*9c9a0*/  IMAD.MOV.U32 R18, RZ, RZ, R2 ;  /* 0x000000ffff127224 */ /* 0x008fc600078e0002 */
[----:B------:R-:W3:Y:S01]  /*9c9b0*/  LDL.LU R2, [R1+0x2f78] ;  /* 0x002f780001027983 */ /* 0x000ee20000300800 */
[----:B----4-:R-:W-:-:S03]  /*9c9c0*/  IMAD.MOV.U32 R19, RZ, RZ, R0 ;  /* 0x000000ffff137224 */ /* 0x010fc600078e0000 */
[----:B------:R-:W4:Y:S04]  /*9c9d0*/  LDL.LU R0, [R1+0x2f74] ;  /* 0x002f740001007983 */ /* 0x000f280000300800 */
[----:B------:R-:W-:Y:S04]  /*9c9e0*/  STL.64 [R1+0x3258], R22 ;  /* 0x0032581601007387 */ /* 0x000fe80000100a00 */
[----:B------:R0:W-:Y:S04]  /*9c9f0*/  STL.64 [R1+0x3250], R20 ;  /* 0x0032501401007387 */ /* 0x0001e80000100a00 */
[----:B0-----:R-:W2:Y:S04]  /*9ca00*/  LDL.LU R20, [R1+0x30] ;  /* 0x0000300001147983 */ /* 0x001ea80000300800 */
[----:B------:R-:W2:Y:S01]  /*9ca10*/  LDL.LU R21, [R1+0x34] ;  /* 0x0000340001157983 */ /* 0x000ea20000300800 */
[----:B------:R-:W-:-:S03]  /*9ca20*/  IMAD.MOV.U32 R23, RZ, RZ, R7 ;  /* 0x000000ffff177224 */ /* 0x000fc600078e0007 */
[----:B------:R-:W0:Y:S01]  /*9ca30*/  S2R R7, SR_TID.X ;  /* 0x0000000000077919 */ /* 0x000e220000002100 */
[----:B------:R-:W-:-:S03]  /*9ca40*/  IMAD.MOV.U32 R22, RZ, RZ, R5 ;  /* 0x000000ffff167224 */ /* 0x000fc600078e0005 */
[----:B------:R-:W-:Y:S01]  /*9ca50*/  BAR.SYNC.DEFER_BLOCKING 0x0 ;  /* 0x0000000000007b1d */ /* 0x000fe20000010000 */
[----:B------:R-:W-:-:S05]  /*9ca60*/  ISETP.GE.AND P0, PT, R6, c[0x0][0x17c], PT ;  /* 0x00005f0006007a0c */ /* 0x000fca0003f06270 */
[----:B------:R-:W-:Y:S04]  /*9ca70*/  STL.64 [R1+0x3248], R26 ;  /* 0x0032481a01007387 */ /* 0x000fe80000100a00 */
[----:B------:R-:W-:Y:S04]  /*9ca80*/  STL.64 [R1+0x3240], R24 ;  /* 0x0032401801007387 */ /* 0x000fe80000100a00 */
[----:B------:R-:W-:Y:S04]  /*9ca90*/  STL.64 [R1+0x3238], R30 ;  /* 0x0032381e01007387 */ /* 0x000fe80000100a00 */
[----:B------:R1:W-:Y:S04]  /*9caa0*/  STL.64 [R1+0x3230], R28 ;  /* 0x0032301c01007387 */ /* 0x0003e80000100a00 */
[----:B------:R-:W-:Y:S04]  /*9cab0*/  STL.64 [R1+0x3228], R34 ;  /* 0x0032282201007387 */ /* 0x000fe80000100a00 */
[----:B------:R-:W-:Y:S04]  /*9cac0*/  STL.64 [R1+0x3220], R32 ;  /* 0x0032202001007387 */ /* 0x000fe80000100a00 */
[----:B------:R-:W-:Y:S04]  /*9cad0*/  STL.64 [R1+0x3218], R38 ;  /* 0x0032182601007387 */ /* 0x000fe80000100a00 */
[----:B------:R-:W-:Y:S04]  /*9cae0*/  STL.64 [R1+0x3210], R36 ;  /* 0x0032102401007387 */ /* 0x000fe80000100a00 */
[----:B------:R-:W-:Y:S01]  /*9caf0*/  STL.64 [R1+0x3208], R42 ;  /* 0x0032082a01007387 */ /* 0x000fe20000100a00 */
[----:B------:R-:W-:-:S03]  /*9cb00*/  ISETP.GE.AND P4, PT, R4, c[0x0][0x17c], PT ;  /* 0x00005f0004007a0c */ /* 0x000fc60003f86270 */
[----:B------:R-:W-:Y:S04]  /*9cb10*/  STL.64 [R1+0x3200], R40 ;  /* 0x0032002801007387 */ /* 0x000fe80000100a00 */
        /* <DEDUP_REMOVED lines=8> */
[----:B------:R-:W-:Y:S04]  /*9cba0*/  STL [R1+0x31ac], R61 ;  /* 0x0031ac3d01007387 */ /* 0x000fe80000100800 */
[----:B------:R-:W-:Y:S01]  /*9cbb0*/  STL [R1+0x31a8], R60 ;  /* 0x0031a83c01007387 */ /* 0x000fe20000100800 */
[----:B---3--:R-:W-:-:S02]  /*9cbc0*/  ISETP.GE.AND P2, PT, R2, c[0x0][0x17c], PT ;  /* 0x00005f0002007a0c */ /* 0x008fc40003f46270 */
[----:B----4-:R-:W-:Y:S01]  /*9cbd0*/  ISETP.GE.AND P1, PT, R0, c[0x0][0x17c], PT ;  /* 0x00005f0000007a0c */ /* 0x010fe20003f26270 */
[C---:B0-----:R-:W-:Y:S02]  /*9cbe0*/  IMAD.SHL.U32 R0, R7.reuse, 0x40, RZ ;  /* 0x0000004007007824 */ /* 0x041fe400078e00ff */
[----:B------:R-:W-:-:S03]  /*9cbf0*/  IMAD.SHL.U32 R2, R7, 0x20, RZ ;  /* 0x0000002007027824 */ /* 0x000fc600078e00ff */
[----:B------:R-:W-:-:S04]  /*9cc00*/  LOP3.LUT R0, R0, 0x600, RZ, 0xc0, !PT ;  /* 0x0000060000007812 */ /* 0x000fc800078ec0ff */
[----:B------:R-:W-:Y:S01]  /*9cc10*/  LOP3.LUT R0, R0, 0x60, R2, 0xf8, !PT ;  /* 0x0000006000007812 */ /* 0x000fe200078ef802 */
[----:B------:R-:W-:-:S05]  /*9cc20*/  IMAD.SHL.U32 R2, R7, 0x4, RZ ;  /* 0x0000000407027824 */ /* 0x000fca00078e00ff */
[----:B------:R-:W-:Y:S01]  /*9cc30*/  LOP3.LUT R0, R0, 0x70, R2, 0x78, !PT ;  /* 0x0000007000007812 */ /* 0x000fe200078e7802 */
[----:B------:R-:W-:Y:S01]  /*9cc40*/  IMAD.SHL.U32 R2, R7, 0x100, RZ ;  /* 0x0000010007027824 */ /* 0x000fe200078e00ff */
[----:B--2---:R-:W-:Y:S02]  /*9cc50*/  ISETP.GE.AND P3, PT, R3, c[0x0][0x17c], PT ;  /* 0x00005f0003007a0c */ /* 0x004fe40003f66270 */
[----:B------:R-:W-:Y:S02]  /*9cc60*/  LOP3.LUT R3, R7, 0x1f, RZ, 0xc0, !PT ;  /* 0x0000001f07037812 */ /* 0x000fe400078ec0ff */
[----:B------:R-:W-:Y:S01]  /*9cc70*/  LOP3.LUT R2, R2, 0x600, RZ, 0xc0, !PT ;  /* 0x0000060002027812 */ /* 0x000fe200078ec0ff */
[----:B------:R-:W-:Y:S04]  /*9cc80*/  STS.128 [R0+0x80], R16 ;  /* 0x0000801000007388 */ /* 0x000fe80000000c00 */
[----:B------:R-:W-:Y:S01]  /*9cc90*/  IMAD R2, R3, 0x10, R2 ;  /* 0x0000001003027824 */ /* 0x000fe200078e0202 */
[----:B------:R-:W-:Y:S04]  /*9cca0*/  STS.128 [R0], R20 ;  /* 0x0000001400007388 */ /* 0x000fe80000000c00 */
[----:B------:R-:W-:Y:S04]  /*9ccb0*/  STS.128 [R0+0x100], R12 ;  /* 0x0001000c00007388 */ /* 0x000fe80000000c00 */
[----:B------:R-:W-:Y:S01]  /*9ccc0*/  STS.128 [R0+0x180], R8 ;  /* 0x0001800800007388 */ /* 0x000fe20000000c00 */
[----:B------:R-:W-:-:S06]  /*9ccd0*/  NOP ;  /* 0x0000000000007918 */ /* 0x000fcc0000000000 */
[----:B------:R-:W0:Y:S01]  /*9cce0*/  LDS.128 R4, [R2] ;  /* 0x0000000002047984 */ /* 0x000e220000000c00 */
[----:B-1----:R-:W-:-:S03]  /*9ccf0*/  LOP3.LUT R29, R2, 0x20, RZ, 0x3c, !PT ;  /* 0x00000020021d7812 */ /* 0x002fc600078e3cff */
[----:B0-----:R-:W-:Y:S01]  /*9cd00*/  STL [R1+0x320], R4 ;  /* 0x0003200401007387 */ /* 0x001fe20000100800 */
[----:B------:R-:W-:-:S03]  /*9cd10*/  IMAD.MOV.U32 R61, RZ, RZ, R5 ;  /* 0x000000ffff3d7224 */ /* 0x000fc600078e0005 */
[----:B------:R-:W-:Y:S04]  /*9cd20*/  STL.64 [R1+0x328], R6 ;  /* 0x0003280601007387 */ /* 0x000fe80000100a00 */
[----:B------:R-:W0:Y:S04]  /*9cd30*/  LDS.128 R4, [R29] ;  /* 0x000000001d047984 */ /* 0x000e280000000c00 */
[----:B------:R-:W-:Y:S04]  /*9cd40*/  STL [R1+0x31b0], R61 ;  /* 0x0031b03d01007387 */ /* 0x000fe80000100800 */
[----:B------:R-:W2:Y:S04]  /*9cd50*/  LDL.LU R8, [R1+0x110] ;  /* 0x0001100001087983 */ /* 0x000ea80000300800 */
[----:B0-----:R0:W-:Y:S04]  /*9cd60*/  STL.64 [R1+0x330], R4 ;  /* 0x0003300401007387 */ /* 0x0011e80000100a00 */
[----:B------:R1:W-:Y:S04]  /*9cd70*/  STL.64 [R1+0x338], R6 ;  /* 0x0003380601007387 */ /* 0x0003e80000100a00 */
        /* <DEDUP_REMOVED lines=43> */
[----:B------:R-:W-:-:S03]  /*9d030*/  LOP3.LUT R28, R2, 0x40, RZ, 0x3c, !PT ;  /* 0x00000040021c7812 */ /* 0x000fc600078e3cff */
[----:B0-----:R-:W3:Y:S04]  /*9d040*/  LDL.LU R4, [R1+0x100] ;  /* 0x0001000001047983 */ /* 0x001ee80000300800 */
[----:B------:R-:W0:Y:S04]  /*9d050*/  LDS.128 R56, [R28] ;  /* 0x000000001c387984 */ /* 0x000e280000000c00 */
[----:B------:R-:W3:Y:S04]  /*9d060*/  LDL.LU R5, [R1+0x104] ;  /* 0x0001040001057983 */ /* 0x000ee80000300800 */
[----:B-1----:R-:W3:Y:S04]  /*9d070*/  LDL.LU R6, [R1+0x108] ;  /* 0x0001080001067983 */ /* 0x002ee80000300800 */
[----:B------:R-:W3:Y:S01]  /*9d080*/  LDL.LU R7, [R1+0x10c] ;  /* 0x00010c0001077983 */ /* 0x000ee20000300800 */
[----:B------:R-:W-:-:S03]  /*9d090*/  LOP3.LUT R3, R2, 0x60, RZ, 0x3c, !PT ;  /* 0x0000006002037812 */ /* 0x000fc600078e3cff */
[----:B0-----:R-:W-:Y:S04]  /*9d0a0*/  STL.64 [R1+0x340], R56 ;  /* 0x0003403801007387 */ /* 0x001fe80000100a00 */
[----:B------:R-:W-:Y:S04]  /*9d0b0*/  STL.64 [R1+0x348], R58 ;  /* 0x0003483a01007387 */ /* 0x000fe80000100a00 */
[----:B------:R-:W0:Y:S01]  /*9d0c0*/  LDS.128 R56, [R3] ;  /* 0x0000000003387984 */ /* 0x000e220000000c00 */
[----:B------:R-:W-:-:S06]  /*9d0d0*/  NOP ;  /* 0x0000000000007918 */ /* 0x000fcc0000000000 */
[----:B0-----:R-:W-:Y:S04]  /*9d0e0*/  STL.64 [R1+0x350], R56 ;  /* 0x0003503801007387 */ /* 0x001fe80000100a00 */
[----:B------:R-:W-:Y:S04]  /*9d0f0*/  STL.64 [R1+0x358], R58 ;  /* 0x0003583a01007387 */ /* 0x000fe80000100a00 */
[----:B----4-:R-:W-:Y:S04]  /*9d100*/  STS.128 [R0+0x100], R44 ;  /* 0x0001002c00007388 */ /* 0x010fe80000000c00 */
[----:B--2---:R-:W-:Y:S04]  /*9d110*/  STS.128 [R0+0x80], R48 ;  /* 0x0000803000007388 */ /* 0x004fe80000000c00 */
[----:B---3--:R-:W-:Y:S04]  /*9d120*/  STS.128 [R0], R52 ;  /* 0x0000003400007388 */ /* 0x008fe80000000c00 */
[----:B------:R-:W-:Y:S01]  /*9d130*/  STS.128 [R0+0x180], R40 ;  /* 0x0001802800007388 */ /* 0x000fe20000000c00 */
[----:B------:R-:W-:-:S06]  /*9d140*/  NOP ;  /* 0x0000000000007918 */ /* 0x000fcc0000000000 */
[----:B------:R-:W0:Y:S04]  /*9d150*/  LDS.128 R40, [R2] ;  /* 0x0000000002287984 */ /* 0x000e280000000c00 */
[----:B------:R-:W1:Y:S04]  /*9d160*/  LDS.128 R48, [R29] ;  /* 0x000000001d307984 */ /* 0x000e680000000c00 */
[----:B------:R-:W2:Y:S04]  /*9d170*/  LDS.128 R44, [R28] ;  /* 0x000000001c2c7984 */ /* 0x000ea80000000c00 */
[----:B0-----:R-:W-:Y:S01]  /*9d180*/  STL [R1+0x180], R40 ;  /* 0x0001802801007387 */ /* 0x001fe20000100800 */
[----:B------:R-:W-:-:S03]  /*9d190*/  IMAD.MOV.U32 R60, RZ, RZ, R41 ;  /* 0x000000ffff3c7224 */ /* 0x000fc600078e0029 */
[----:B------:R-:W-:Y:S04]  /*9d1a0*/  STL.64 [R1+0x188], R42 ;  /* 0x0001882a01007387 */ /* 0x000fe80000100a00 */
[----:B------:R-:W0:Y:S01]  /*9d1b0*/  LDS.128 R40, [R3] ;  /* 0x0000000003287984 */ /* 0x000e220000000c00 */
[----:B------:R-:W-:-:S06]  /*9d1c0*/  NOP ;  /* 0x0000000000007918 */ /* 0x000fcc0000000000 */
[----:B------:R-:W-:Y:S04]  /*9d1d0*/  STS.128 [R0], R36 ;  /* 0x0000002400007388 */ /* 0x000fe80000000c00 */
[----:B------:R-:W-:Y:S04]  /*9d1e0*/  STS.128 [R0+0x80], R32 ;  /* 0x0000802000007388 */ /* 0x000fe80000000c00 */
[----:B------:R-:W-:Y:S04]  /*9d1f0*/  STS.128 [R0+0x100], R24 ;  /* 0x0001001800007388 */ /* 0x000fe80000000c00 */
[----:B------:R-:W-:Y:S01]  /*9d200*/  STS.128 [R0+0x180], R20 ;  /* 0x0001801400007388 */ /* 0x000fe20000000c00 */
[----:B------:R-:W-:-:S06]  /*9d210*/  NOP ;  /* 0x0000000000007918 */ /* 0x000fcc0000000000 */
[----:B------:R-:W3:Y:S04]  /*9d220*/  LDS.128 R20, [R2] ;  /* 0x0000000002147984 */ /* 0x000ee80000000c00 */
[----:B------:R-:W-:Y:S04]  /*9d230*/  STL [R1+0x31b4], R60 ;  /* 0x0031b43c01007387 */ /* 0x000fe80000100800 */
[----:B-1----:R-:W-:Y:S04]  /*9d240*/  STL.64 [R1+0x190], R48 ;  /* 0x0001903001007387 */ /* 0x002fe80000100a00 */
[----:B------:R-:W-:Y:S04]  /*9d250*/  STL.64 [R1+0x198], R50 ;  /* 0x0001983201007387 */ /* 0x000fe80000100a00 */
[----:B--2---:R-:W-:Y:S04]  /*9d260*/  STL.64 [R1+0x1a0], R44 ;  /* 0x0001a02c01007387 */ /* 0x004fe80000100a00 */
[----:B------:R-:W-:Y:S04]  /*9d270*/  STL.64 [R1+0x1a8], R46 ;  /* 0x0001a82e01007387 */ /* 0x000fe80000100a00 */
[----:B0-----:R-:W-:Y:S04]  /*9d280*/  STL.64 [R1+0x1b0], R40 ;  /* 0x0001b02801007387 */ /* 0x001fe80000100a00 */
[----:B------:R-:W-:Y:S04]  /*9d290*/  STL.64 [R1+0x1b8], R42 ;  /* 0x0001b82a01007387 */ /* 0x000fe80000100a00 */
[----:B------:R-:W0:Y:S04]  /*9d2a0*/  LDS.128 R32, [R29] ;  /* 0x000000001d207984 */ /* 0x000e280000000c00 */
[----:B------:R-:W-:Y:S04]  /*9d2b0*/  LDS.128 R24, [R28] ;  /* 0x000000001c187984 */ /* 0x000fe80000000c00 */
[----:B---3--:R-:W-:Y:S04]  /*9d2c0*/  STL.64 [R1+0x30], R20 ;  /* 0x0000301401007387 */ /* 0x008fe80000100a00 */
[----:B------:R-:W-:Y:S04]  /*9d2d0*/  STL.64 [R1+0x38], R22 ;  /* 0x0000381601007387 */ /* 0x000fe80000100a00 */
[----:B------:R-:W1:Y:S01]  /*9d2e0*/  LDS.128 R20, [R3] ;  /* 0x0000000003147984 */ /* 0x000e620000000c00 */
[----:B------:R-:W-:-:S06]  /*9d2f0*/  NOP ;  /* 0x0000000000007918 */ /* 0x000fcc0000000000 */
[----:B0-----:R0:W-:Y:S04]  /*9d300*/  STL.64 [R1+0x140], R32 ;  /* 0x0001402001007387 */ /* 0x0011e80000100a00 */
[----:B------:R2:W-:Y:S01]  /*9d310*/  STL.64 [R1+0x148], R34 ;  /* 0x0001482201007387 */ /* 0x0005e20000100a00 */
[----:B-1----:R-:W-:-:S03]  /*9d320*/  IMAD.MOV.U32 R60, RZ, RZ, R20 ;  /* 0x000000ffff3c7224 */ /* 0x002fc600078e0014 */
[----:B------:R1:W-:Y:S04]  /*9d330*/  STL [R1+0x164], R21 ;  /* 0x0001641501007387 */ /* 0x0003e80000100800 */
[----:B------:R-:W-:Y:S04]  /*9d340*/  STL.64 [R1+0x150], R24 ;  /* 0x0001501801007387 */ /* 0x000fe80000100a00 */
[----:B------:R-:W-:Y:S04]  /*9d350*/  STL.64 [R1+0x158], R26 ;  /* 0x0001581a01007387 */ /* 0x000fe80000100a00 */
[----:B------:R3:W-:Y:S04]  /*9d360*/  STL.64 [R1+0x168], R22 ;  /* 0x0001681601007387 */ /* 0x0007e80000100a00 */
[----:B------:R-:W-:Y:S04]  /*9d370*/  STL [R1+0x31b8], R60 ;  /* 0x0031b83c01007387 */ /* 0x000fe80000100800 */
[----:B0-----:R-:W2:Y:S04]  /*9d380*/  LDL.LU R32, [R1+0x40] ;  /* 0x0000400001207983 */ /* 0x001ea80000300800 */
[----:B------:R-:W2:Y:S04]  /*9d390*/  LDL.LU R33, [R1+0x44] ;  /* 0x0000440001217983 */ /* 0x000ea80000300800 */
[----:B--2---:R-:W2:Y:S04]  /*9d3a0*/  LDL.LU R34, [R1+0x48] ;  /* 0x0000480001227983 */ /* 0x004ea80000300800 */
        /* <DEDUP_REMOVED lines=10> */
[----:B-1----:R-:W2:Y:S04]  /*9d450*/  LDL.LU R21, [R1+0xc4] ;  /* 0x0000c40001157983 */ /* 0x002ea80000300800 */
[----:B---3--:R-:W2:Y:S04]  /*9d460*/  LDL.LU R22, [R1+0xc8] ;  /* 0x0000c80001167983 */ /* 0x008ea80000300800 */
[----:B------:R0:W-:Y:S04]  /*9d470*/  STS.128 [R0+0x80], R12 ;  /* 0x0000800c00007388 */ /* 0x0001e80000000c00 */
[----:B------:R-:W2:Y:S04]  /*9d480*/  LDL.LU R23, [R1+0xcc] ;  /* 0x0000cc0001177983 */ /* 0x000ea80000300800 */
[----:B------:R1:W-:Y:S04]  /*9d490*/  STS.128 [R0+0x100], R8 ;  /* 0x0001000800007388 */ /* 0x0003e80000000c00 */
[----:B0-----:R-:W3:Y:S04]  /*9d4a0*/  LDL.LU R12, [R1+0xe0] ;  /* 0x0000e000010c7983 */ /* 0x001ee80000300800 */
[----:B------:R-:W3:Y:S04]  /*9d4b0*/  LDL.LU R13, [R1+0xe4] ;  /* 0x0000e400010d7983 */ /* 0x000ee80000300800 */
[----:B------:R-:W3:Y:S04]  /*9d4c0*/  LDL.LU R14, [R1+0xe8] ;  /* 0x0000e800010e7983 */ /* 0x000ee80000300800 */
[----:B------:R-:W3:Y:S04]  /*9d4d0*/  LDL.LU R15, [R1+0xec] ;  /* 0x0000ec00010f7983 */ /* 0x000ee80000300800 */
[----:B-1----:R-:W2:Y:S04]  /*9d4e0*/  LDL.LU R8, [R1+0xf0] ;  /* 0x0000f00001087983 */ /* 0x002ea80000300800 */
[----:B------:R-:W2:Y:S04]  /*9d4f0*/  LDL.LU R9, [R1+0xf4] ;  /* 0x0000f40001097983 */ /* 0x000ea80000300800 */
[----:B------:R-:W2:Y:S04]  /*9d500*/  LDL.LU R10, [R1+0xf8] ;  /* 0x0000f800010a7983 */ /* 0x000ea80000300800 */
[----:B------:R0:W-:Y:S04]  /*9d510*/  STS.128 [R0], R16 ;  /* 0x0000001000007388 */ /* 0x0001e80000000c00 */
[----:B------:R-:W2:Y:S04]  /*9d520*/  LDL.LU R11, [R1+0xfc] ;  /* 0x0000fc00010b7983 */ /* 0x000ea80000300800 */
[----:B0-----:R-:W2:Y:S04]  /*9d530*/  LDL.LU R16, [R1+0xd0] ;  /* 0x0000d00001107983 */ /* 0x001ea80000300800 */
[----:B------:R-:W2:Y:S04]  /*9d540*/  LDL.LU R17, [R1+0xd4] ;  /* 0x0000d40001117983 */ /* 0x000ea80000300800 */
[----:B------:R-:W2:Y:S04]  /*9d550*/  LDL.LU R18, [R1+0xd8] ;  /* 0x0000d80001127983 */ /* 0x000ea80000300800 */
[----:B------:R-:W2:Y:S04]  /*9d560*/  LDL.LU R19, [R1+0xdc] ;  /* 0x0000dc0001137983 */ /* 0x000ea80000300800 */
[----:B------:R-:W-:Y:S01]  /*9d570*/  STS.128 [R0+0x180], R4 ;  /* 0x0001800400007388 */ /* 0x000fe20000000c00 */
[----:B------:R-:W-:-:S06]  /*9d580*/  NOP ;  /* 0x0000000000007918 */ /* 0x000fcc0000000000 */
[----:B------:R-:W0:Y:S04]  /*9d590*/  LDS.128 R4, [R2] ;  /* 0x0000000002047984 */ /* 0x000e280000000c00 */
        /* <DEDUP_REMOVED lines=20> */
[----:B0-----:R-:W-:Y:S04]  /*9d6e0*/  STL.64 [R1+0x20], R4 ;  /* 0x0000200401007387 */ /* 0x001fe80000100a00 */
[----:B------:R-:W-:Y:S04]  /*9d6f0*/  STL.64 [R1+0x28], R6 ;  /* 0x0000280601007387 */ /* 0x000fe80000100a00 */
[----:B------:R-:W0:Y:S04]  /*9d700*/  LDS.128 R4, [R29] ;  /* 0x000000001d047984 */ /* 0x000e280000000c00 */
[----:B0-----:R-:W-:Y:S04]  /*9d710*/  STL.64 [R1+0x100], R4 ;  /* 0x0001000401007387 */ /* 0x001fe80000100a00 */
[----:B------:R-:W-:Y:S04]  /*9d720*/  STL.64 [R1+0x108], R6 ;  /* 0x0001080601007387 */ /* 0x000fe80000100a00 */
[----:B------:R-:W0:Y:S04]  /*9d730*/  LDS.128 R4, [R28] ;  /* 0x000000001c047984 */ /* 0x000e280000000c00 */
[----:B0-----:R-:W-:Y:S01]  /*9d740*/  STL [R1+0x14], R5 ;  /* 0x0000140501007387 */ /* 0x001fe20000100800 */
[----:B------:R-:W-:-:S03]  /*9d750*/  IMAD.MOV.U32 R60, RZ, RZ, R4 ;  /* 0x000000ffff3c7224 */ /* 0x000fc600078e0004 */
[----:B------:R-:W-:Y:S04]  /*9d760*/  STL.64 [R1+0x18], R6 ;  /* 0x0000180601007387 */ /* 0x000fe80000100a00 */
[----:B------:R-:W0:Y:S01]  /*9d770*/  LDS.128 R4, [R3] ;  /* 0x0000000003047984 */ /* 0x000e220000000c00 */
[----:B------:R-:W-:-:S06]  /*9d780*/  NOP ;  /* 0x0000000000007918 */ /* 0x000fcc0000000000 */
[----:B0-----:R-:W-:Y:S01]  /*9d790*/  STL [R1+0x4], R5 ;  /* 0x0000040501007387 */ /* 0x001fe20000100800 */
[----:B------:R-:W-:-:S03]  /*9d7a0*/  IMAD.MOV.U32 R61, RZ, RZ, R4 ;  /* 0x000000ffff3d7224 */ /* 0x000fc600078e0004 */
[----:B------:R0:W-:Y:S04]  /*9d7b0*/  STL.64 [R1+0x8], R6 ;  /* 0x0000080601007387 */ /* 0x0001e80000100a00 */
[----:B0-----:R-:W4:Y:S04]  /*9d7c0*/  LDL.LU.64 R6, [R1+0x3298] ;  /* 0x0032980001067983 */ /* 0x001f280000300a00 */
[----:B------:R-:W4:Y:S04]  /*9d7d0*/  LDL.LU.64 R4, [R1+0x3290] ;  /* 0x0032900001047983 */ /* 0x000f280000300a00 */
[----:B---3--:R-:W-:Y:S04]  /*9d7e0*/  STS.128 [R0+0x80], R12 ;  /* 0x0000800c00007388 */ /* 0x008fe80000000c00 */
[----:B--2---:R0:W-:Y:S04]  /*9d7f0*/  STS.128 [R0], R8 ;  /* 0x0000000800007388 */ /* 0x0041e80000000c00 */
[----:B0-----:R-:W2:Y:S04]  /*9d800*/  LDL.LU.64 R10, [R1+0x3288] ;  /* 0x00328800010a7983 */ /* 0x001ea80000300a00 */
[----:B------:R-:W2:Y:S04]  /*9d810*/  LDL.LU.64 R8, [R1+0x3280] ;  /* 0x0032800001087983 */ /* 0x000ea80000300a00 */
[----:B------:R-:W2:Y:S04]  /*9d820*/  LDL.LU.64 R14, [R1+0x3278] ;  /* 0x00327800010e7983 */ /* 0x000ea80000300a00 */
[----:B------:R-:W2:Y:S04]  /*9d830*/  LDL.LU.64 R12, [R1+0x3270] ;  /* 0x00327000010c7983 */ /* 0x000ea80000300a00 */
[----:B------:R0:W-:Y:S04]  /*9d840*/  STS.128 [R0+0x100], R16 ;  /* 0x0001001000007388 */ /* 0x0001e80000000c00 */
[----:B0-----:R-:W2:Y:S04]  /*9d850*/  LDL.LU.64 R18, [R1+0x3268] ;  /* 0x0032680001127983 */ /* 0x001ea80000300a00 */
[----:B------:R-:W2:Y:S04]  /*9d860*/  LDL.LU.64 R16, [R1+0x3260] ;  /* 0x0032600001107983 */ /* 0x000ea80000300a00 */
[----:B------:R-:W-:Y:S01]  /*9d870*/  STS.128 [R0+0x180], R20 ;  /* 0x0001801400007388 */ /* 0x000fe20000000c00 */
[----:B------:R-:W-:-:S06]  /*9d880*/  NOP ;  /* 0x0000000000007918 */ /* 0x000fcc0000000000 */
[----:B------:R-:W0:Y:S04]  /*9d890*/  LDS.128 R20, [R2] ;  /* 0x0000000002147984 */ /* 0x000e280000000c00 */
[----:B0-----:R-:W-:Y:S04]  /*9d8a0*/  STL.64 [R1+0xc0], R20 ;  /* 0x0000c01401007387 */ /* 0x001fe80000100a00 */
[----:B------:R-:W-:Y:S04]  /*9d8b0*/  STL.64 [R1+0xc8], R22 ;  /* 0x0000c81601007387 */ /* 0x000fe80000100a00 */
[----:B------:R-:W0:Y:S04]  /*9d8c0*/  LDS.128 R20, [R29] ;  /* 0x000000001d147984 */ /* 0x000e280000000c00 */
[----:B0-----:R-:W-:Y:S04]  /*9d8d0*/  STL.64 [R1+0xd0], R20 ;  /* 0x0000d01401007387 */ /* 0x001fe80000100a00 */
[----:B------:R-:W-:Y:S04]  /*9d8e0*/  STL.64 [R1+0xd8], R22 ;  /* 0x0000d81601007387 */ /* 0x000fe80000100a00 */
[----:B------:R-:W0:Y:S04]  /*9d8f0*/  LDS.128 R20, [R28] ;  /* 0x000000001c147984 */ /* 0x000e280000000c00 */
[----:B0-----:R-:W-:Y:S04]  /*9d900*/  STL.64 [R1+0xe0], R20 ;  /* 0x0000e01401007387 */ /* 0x001fe80000100a00 */
        /* <DEDUP_REMOVED lines=8> */
[----:B------:R-:W1:Y:S04]  /*9d990*/  LDS.128 R48, [R2] ;  /* 0x0000000002307984 */ /* 0x000e680000000c00 */
[----:B------:R-:W1:Y:S04]  /*9d9a0*/  LDS.128 R56, [R29] ;  /* 0x000000001d387984 */ /* 0x000e680000000c00 */
[----:B------:R-:W2:Y:S04]  /*9d9b0*/  LDS.128 R52, [R28] ;  /* 0x000000001c347984 */ /* 0x000ea80000000c00 */
[----:B0-----:R-:W-:Y:S04]  /*9d9c0*/  STL.64 [R1+0x130], R20 ;  /* 0x0001301401007387 */ /* 0x001fe80000100a00 */
[----:B------:R0:W-:Y:S04]  /*9d9d0*/  STL.64 [R1+0x138], R22 ;  /* 0x0001381601007387 */ /* 0x0001e80000100a00 */
[----:B0-----:R-:W3:Y:S04]  /*9d9e0*/  LDL.LU.64 R22, [R1+0x3258] ;  /* 0x0032580001167983 */ /* 0x001ee80000300a00 */
[----:B------:R-:W3:Y:S04]  /*9d9f0*/  LDL.LU.64 R20, [R1+0x3250] ;  /* 0x0032500001147983 */ /* 0x000ee80000300a00 */
[----:B------:R-:W3:Y:S04]  /*9da00*/  LDL.LU.64 R26, [R1+0x3248] ;  /* 0x00324800011a7983 */ /* 0x000ee80000300a00 */
[----:B------:R-:W3:Y:S04]  /*9da10*/  LDL.LU.64 R24, [R1+0x3240] ;  /* 0x0032400001187983 */ /* 0x000ee80000300a00 */
[----:B-1----:R-:W-:Y:S04]  /*9da20*/  STL.64 [R1+0x90], R48 ;  /* 0x0000903001007387 */ /* 0x002fe80000100a00 */
        /* <DEDUP_REMOVED lines=9> */
[----:B------:R-:W0:Y:S04]  /*9dac0*/  LDS.128 R36, [R29] ;  /* 0x000000001d247984 */ /* 0x000e280000000c00 */
[----:B------:R-:W0:Y:S04]  /*9dad0*/  LDS.128 R32, [R28] ;  /* 0x000000001c207984 */ /* 0x000e280000000c00 */
[----:B------:R-:W0:Y:S01]  /*9dae0*/  LDS.128 R28, [R3] ;  /* 0x00000000031c7984 */ /* 0x000e220000000c00 */
[----:B------:R-:W-:-:S06]  /*9daf0*/  NOP ;  /* 0x0000000000007918 */ /* 0x000fcc0000000000 */
[----:B----4-:R-:W-:Y:S04]  /*9db00*/  STS.128 [R0], R4 ;  /* 0x0000000400007388 */ /* 0x010fe80000000c00 */
[----:B--2---:R-:W-:Y:S04]  /*9db10*/  STS.128 [R0+0x80], R8 ;  /* 0x0000800800007388 */ /* 0x004fe80000000c00 */
[----:B------:R-:W-:Y:S04]  /*9db20*/  STS.128 [R0+0x100], R12 ;  /* 0x0001000c00007388 */ /* 0x000fe80000000c00 */
[----:B------:R-:W-:Y:S01]  /*9db30*/  STS.128 [R0+0x180], R16 ;  /* 0x0001801000007388 */ /* 0x000fe20000000c00 */
[----:B------:R-:W-:-:S06]  /*9db40*/  NOP ;  /* 0x0000000000007918 */ /* 0x000fcc0000000000 */
[----:B------:R-:W2:Y:S04]  /*9db50*/  LDS.128 R4, [R2] ;  /* 0x0000000002047984 */ /* 0x000ea80000000c00 */
[----:B------:R-:W-:Y:S04]  /*9db60*/  STL.64 [R1+0x80], R56 ;  /* 0x0000803801007387 */ /* 0x000fe80000100a00 */
[----:B------:R-:W-:Y:S04]  /*9db70*/  STL.64 [R1+0x88], R58 ;  /* 0x0000883a01007387 */ /* 0x000fe80000100a00 */
[----:B------:R-:W-:Y:S04]  /*9db80*/  STL.64 [R1+0xb0], R52 ;  /* 0x0000b03401007387 */ /* 0x000fe80000100a00 */
[----:B------:R-:W-:Y:S04]  /*9db90*/  STL.64 [R1+0xb8], R54 ;  /* 0x0000b83601007387 */ /* 0x000fe80000100a00 */
[----:B0-----:R-:W-:Y:S04]  /*9dba0*/  STL.64 [R1+0x110], R48 ;  /* 0x0001103001007387 */ /* 0x001fe80000100a00 */
[----:B------:R-:W-:Y:S04]  /*9dbb0*/  STL.64 [R1+0x118], R50 ;  /* 0x0001183201007387 */ /* 0x000fe80000100a00 */
[----:B-1----:R-:W-:Y:S04]  /*9dbc0*/  STL.64 [R1+0x50], R40 ;  /* 0x0000502801007387 */ /* 0x002fe80000100a00 */
[----:B------:R-:W-:Y:S04]  /*9dbd0*/  STL.64 [R1+0x58], R42 ;  /* 0x0000582a01007387 */ /* 0x000fe80000100a00 */
[----:B------:R-:W-:Y:S04]  /*9dbe0*/  STL.64 [R1+0x40], R36 ;  /* 0x0000402401007387 */ /* 0x000fe80000100a00 */
[----:B------:R-:W-:Y:S04]  /*9dbf0*/  STL.64 [R1+0x48], R38 ;  /* 0x0000482601007387 */ /* 0x000fe80000100a00 */
[----:B------:R-:W-:Y:S04]  /*9dc00*/  STL.64 [R1+0xa0], R32 ;  /* 0x0000a02001007387 */ /* 0x000fe80000100a00 */
[----:B------:R-:W-:Y:S04]  /*9dc10*/  STL.64 [R1+0xa8], R34 ;  /* 0x0000a82201007387 */ /* 0x000fe80000100a00 */
[----:B------:R-:W-:Y:S04]  /*9dc20*/  STL.64 [R1+0x120], R28 ;  /* 0x0001201c01007387 */ /* 0x000fe80000100a00 */
[----:B------:R-:W-:Y:S04]  /*9dc30*/  STL.64 [R1+0x128], R30 ;  /* 0x0001281e01007387 */ /* 0x000fe80000100a00 */
[----:B--2---:R-:W-:Y:S04]  /*9dc40*/  STL [R1+0x319c], R4 ;  /* 0x00319c0401007387 */ /* 0x004fe80000100800 */
[----:B------:R0:W-:Y:S04]  /*9dc50*/  STL [R1+0x3190], R5 ;  /* 0x0031900501007387 */ /* 0x0001e80000100800 */
[----:B------:R-:W-:Y:S01]  /*9dc60*/  LDS.128 R44, [R3] ;  /* 0x00000000032c7984 */ /* 0x000fe20000000c00 */
[----:B0-----:R-:W-:-:S05]  /*9dc70*/  LOP3.LUT R5, R2, 0x20, RZ, 0x3c, !PT ;  /* 0x0000002002057812 */ /* 0x001fca00078e3cff */
[----:B------:R-:W0:Y:S01]  /*9dc80*/  LDS.128 R8, [R5] ;  /* 0x0000000005087984 */ /* 0x000e220000000c00 */
[----:B------:R-:W-:-:S03]  /*9dc90*/  LOP3.LUT R4, R2, 0x40, RZ, 0x3c, !PT ;  /* 0x0000004002047812 */ /* 0x000fc600078e3cff */
[----:B------:R1:W-:Y:S04]  /*9dca0*/  STL [R1+0x3180], R6 ;  /* 0x0031800601007387 */ /* 0x0003e80000100800 */
[----:B------:R2:W-:Y:S04]  /*9dcb0*/  STL [R1+0x3178], R7 ;  /* 0x0031780701007387 */ /* 0x0005e80000100800 */
[----:B0-----:R-:W-:Y:S04]  /*9dcc0*/  STL [R1+0x31a0], R8 ;  /* 0x0031a00801007387 */ /* 0x001fe80000100800 */
[----:B------:R-:W-:Y:S04]  /*9dcd0*/  STL [R1+0x3188], R9 ;  /* 0x0031880901007387 */ /* 0x000fe80000100800 */
[----:B------:R-:W-:Y:S04]  /*9dce0*/  STL [R1+0x3184], R10 ;  /* 0x0031840a01007387 */ /* 0x000fe80000100800 */
[----:B------:R-:W-:Y:S04]  /*9dcf0*/  STL [R1+0x317c], R11 ;  /* 0x00317c0b01007387 */ /* 0x000fe80000100800 */
[----:B------:R-:W0:Y:S04]  /*9dd00*/  LDS.128 R8, [R4] ;  /* 0x0000000004087984 */ /* 0x000e280000000c00 */
[----:B------:R-:W4:Y:S01]  /*9dd10*/  LDL.LU R40, [R1+0x210] ;  /* 0x0002100001287983 */ /* 0x000f220000300800 */
[----:B-1----:R-:W-:-:S02]  /*9dd20*/  IMAD.MOV.U32 R6, RZ, RZ, R45 ;  /* 0x000000ffff067224 */ /* 0x002fc400078e002d */
[----:B--2---:R-:W-:Y:S01]  /*9dd30*/  IMAD.MOV.U32 R7, RZ, RZ, R46 ;  /* 0x000000ffff077224 */ /* 0x004fe200078e002e */
[----:B0-----:R-:W-:Y:S04]  /*9dd40*/  STL.64 [R1+0x70], R8 ;  /* 0x0000700801007387 */ /* 0x001fe80000100a00 */
[----:B------:R0:W-:Y:S04]  /*9dd50*/  STL.64 [R1+0x78], R10 ;  /* 0x0000780a01007387 */ /* 0x0001e80000100a00 */
[----:B------:R-:W4:Y:S04]  /*9dd60*/  LDL.LU R41, [R1+0x214] ;  /* 0x0002140001297983 */ /* 0x000f280000300800 */
[----:B------:R-:W4:Y:S04]  /*9dd70*/  LDL.LU R42, [R1+0x218] ;  /* 0x00021800012a7983 */ /* 0x000f280000300800 */
[----:B------:R-:W4:Y:S01]  /*9dd80*/  LDL.LU R43, [R1+0x21c] ;  /* 0x00021c00012b7983 */ /* 0x000f220000300800 */
[----:B------:R-:W-:-:S06]  /*9dd90*/  NOP ;  /* 0x0000000000007918 */ /* 0x000fcc0000000000 */
        /* <DEDUP_REMOVED lines=20> */
[----:B------:R-:W4:Y:S01]  /*9dee0*/  LDL.LU R16, [R1+0x240] ;  /* 0x0002400001107983 */ /* 0x000f220000300800 */
[----:B0-----:R-:W-:-:S03]  /*9def0*/  IMAD.MOV.U32 R10, RZ, RZ, R44 ;  /* 0x000000ffff0a7224 */ /* 0x001fc600078e002c */
[----:B------:R-:W4:Y:S04]  /*9df00*/  LDL.LU R17, [R1+0x244] ;  /* 0x0002440001117983 */ /* 0x000f280000300800 */
[----:B------:R-:W4:Y:S04]  /*9df10*/  LDL.LU R18, [R1+0x248] ;  /* 0x0002480001127983 */ /* 0x000f280000300800 */
[----:B------:R-:W4:Y:S04]  /*9df20*/  LDL.LU R19, [R1+0x24c] ;  /* 0x00024c0001137983 */ /* 0x000f280000300800 */
        /* <DEDUP_REMOVED lines=13> */
[----:B------:R0:W-:Y:S04]  /*9e000*/  STL [R1+0x3198], R10 ;  /* 0x0031980a01007387 */ /* 0x0001e80000100800 */
[----:B------:R-:W4:Y:S04]  /*9e010*/  LDL.LU R8, [R1+0x250] ;  /* 0x0002500001087983 */ /* 0x000f280000300800 */
[----:B------:R-:W4:Y:S04]  /*9e020*/  LDL.LU R9, [R1+0x254] ;  /* 0x0002540001097983 */ /* 0x000f280000300800 */
[----:B0-----:R-:W4:Y:S04]  /*9e030*/  LDL.LU R10, [R1+0x258] ;  /* 0x00025800010a7983 */ /* 0x001f280000300800 */
[----:B------:R-:W4:Y:S04]  /*9e040*/  LDL.LU R11, [R1+0x25c] ;  /* 0x00025c00010b7983 */ /* 0x000f280000300800 */
[----:B------:R-:W-:Y:S04]  /*9e050*/  STL [R1+0x3194], R7 ;  /* 0x0031940701007387 */ /* 0x000fe80000100800 */
[----:B------:R-:W-:Y:S04]  /*9e060*/  STL [R1+0x318c], R6 ;  /* 0x00318c0601007387 */ /* 0x000fe80000100800 */
[----:B--2---:R-:W-:Y:S04]  /*9e070*/  STS.128 [R0+0x80], R32 ;  /* 0x0000802000007388 */ /* 0x004fe80000000c00 */
[----:B---3--:R0:W-:Y:S04]  /*9e080*/  STS.128 [R0], R28 ;  /* 0x0000001c00007388 */ /* 0x0081e80000000c00 */
[----:B----4-:R1:W-:Y:S04]  /*9e090*/  STS.128 [R0+0x100], R36 ;  /* 0x0001002400007388 */ /* 0x0103e80000000c00 */
[----:B0-----:R-:W2:Y:S04]  /*9e0a0*/  LDL.LU.64 R30, [R1+0x3238] ;  /* 0x00323800011e7983 */ /* 0x001ea80000300a00 */
[----:B------:R-:W2:Y:S04]  /*9e0b0*/  LDL.LU.64 R28, [R1+0x3230] ;  /* 0x00323000011c7983 */ /* 0x000ea80000300a00 */
[----:B------:R-:W3:Y:S04]  /*9e0c0*/  LDL.LU.64 R34, [R1+0x3228] ;  /* 0x0032280001227983 */ /* 0x000ee80000300a00 */
[----:B------:R-:W3:Y:S04]  /*9e0d0*/  LDL.LU.64 R32, [R1+0x3220] ;  /* 0x0032200001207983 */ /* 0x000ee80000300a00 */
[----:B-1----:R-:W4:Y:S04]  /*9e0e0*/  LDL.LU.64 R38, [R1+0x3218] ;  /* 0x0032180001267983 */ /* 0x002f280000300a00 */
[----:B------:R-:W4:Y:S04]  /*9e0f0*/  LDL.LU.64 R36, [R1+0x3210] ;  /* 0x0032100001247983 */ /* 0x000f280000300a00 */
        /* <DEDUP_REMOVED lines=14> */
[----:B------:R1:W-:Y:S04]  /*9e1e0*/  STS.128 [R0+0x80], R12 ;  /* 0x0000800c00007388 */ /* 0x0003e80000000c00 */
[----:B------:R-:W-:Y:S04]  /*9e1f0*/  STS.128 [R0+0x100], R56 ;  /* 0x0001003800007388 */ /* 0x000fe80000000c00 */
[----:B------:R-:W-:Y:S01]  /*9e200*/  STS.128 [R0+0x180], R40 ;  /* 0x0001802800007388 */ /* 0x000fe20000000c00 */
[----:B------:R-:W-:-:S06]  /*9e210*/  NOP ;  /* 0x0000000000007918 */ /* 0x000fcc0000000000 */
[----:B------:R-:W2:Y:S04]  /*9e220*/  LDS.128 R16, [R2] ;  /* 0x0000000002107984 */ /* 0x000ea80000000c00 */
[----:B0-----:R-:W-:Y:S04]  /*9e230*/  STL.64 [R1+0x280], R8 ;  /* 0x0002800801007387 */ /* 0x001fe80000100a00 */
[----:B------:R-:W-:Y:S04]  /*9e240*/  STL.64 [R1+0x288], R10 ;  /* 0x0002880a01007387 */ /* 0x000fe80000100a00 */
[----:B------:R-:W0:Y:S04]  /*9e250*/  LDS.128 R8, [R5] ;  /* 0x0000000005087984 */ /* 0x000e280000000c00 */
[----:B-1----:R-:W3:Y:S04]  /*9e260*/  LDL.LU R12, [R1+0x1d0] ;  /* 0x0001d000010c7983 */ /* 0x002ee80000300800 */
[----:B--2---:R-:W-:Y:S04]  /*9e270*/  STL.64 [R1+0x210], R16 ;  /* 0x0002101001007387 */ /* 0x004fe80000100a00 */
[----:B------:R-:W-:Y:S04]  /*9e280*/  STL.64 [R1+0x218], R18 ;  /* 0x0002181201007387 */ /* 0x000fe80000100a00 */
[----:B------:R-:W1:Y:S04]  /*9e290*/  LDS.128 R16, [R4] ;  /* 0x0000000004107984 */ /* 0x000e680000000c00 */
[----:B0-----:R-:W-:Y:S04]  /*9e2a0*/  STL.64 [R1+0x230], R8 ;  /* 0x0002300801007387 */ /* 0x001fe80000100a00 */
[----:B------:R-:W-:Y:S04]  /*9e2b0*/  STL.64 [R1+0x238], R10 ;  /* 0x0002380a01007387 */ /* 0x000fe80000100a00 */
[----:B------:R-:W3:Y:S04]  /*9e2c0*/  LDL.LU R13, [R1+0x1d4] ;  /* 0x0001d400010d7983 */ /* 0x000ee80000300800 */
[----:B------:R-:W3:Y:S04]  /*9e2d0*/  LDL.LU R14, [R1+0x1d8] ;  /* 0x0001d800010e7983 */ /* 0x000ee80000300800 */
[----:B------:R-:W3:Y:S04]  /*9e2e0*/  LDL.LU R15, [R1+0x1dc] ;  /* 0x0001dc00010f7983 */ /* 0x000ee80000300800 */
[----:B------:R-:W0:Y:S01]  /*9e2f0*/  LDS.128 R8, [R3] ;  /* 0x0000000003087984 */ /* 0x000e220000000c00 */
[----:B------:R-:W-:-:S06]  /*9e300*/  NOP ;  /* 0x0000000000007918 */ /* 0x000fcc0000000000 */
[----:B------:R-:W2:Y:S04]  /*9e310*/  LDL.LU R40, [R1+0x1c0] ;  /* 0x0001c00001287983 */ /* 0x000ea80000300800 */
[----:B-1----:R-:W-:Y:S04]  /*9e320*/  STL.64 [R1+0x220], R16 ;  /* 0x0002201001007387 */ /* 0x002fe80000100a00 */
[----:B------:R-:W-:Y:S04]  /*9e330*/  STL.64 [R1+0x228], R18 ;  /* 0x0002281201007387 */ /* 0x000fe80000100a00 */
[----:B0-----:R-:W-:Y:S04]  /*9e340*/  STL.64 [R1+0x240], R8 ;  /* 0x0002400801007387 */ /* 0x001fe80000100a00 */
[----:B------:R-:W-:Y:S04]  /*9e350*/  STL.64 [R1+0x248], R10 ;  /* 0x0002480a01007387 */ /* 0x000fe80000100a00 */
[----:B------:R-:W2:Y:S04]  /*9e360*/  LDL.LU R41, [R1+0x1c4] ;  /* 0x0001c40001297983 */ /* 0x000ea80000300800 */
[----:B------:R-:W2:Y:S04]  /*9e370*/  LDL.LU R42, [R1+0x1c8] ;  /* 0x0001c800012a7983 */ /* 0x000ea80000300800 */
[----:B------:R-:W2:Y:S04]  /*9e380*/  LDL.LU R43, [R1+0x1cc] ;  /* 0x0001cc00012b7983 */ /* 0x000ea80000300800 */
[----:B------:R-:W2:Y:S04]  /*9e390*/  LDL.LU R56, [R1+0x2c0] ;  /* 0x0002c00001387983 */ /* 0x000ea80000300800 */
[----:B------:R-:W2:Y:S04]  /*9e3a0*/  LDL.LU R57, [R1+0x2c4] ;  /* 0x0002c40001397983 */ /* 0x000ea80000300800 */
[----:B------:R-:W2:Y:S04]  /*9e3b0*/  LDL.LU R58, [R1+0x2c8] ;  /* 0x0002c800013a7983 */ /* 0x000ea80000300800 */
[----:B------:R0:W-:Y:S04]  /*9e3c0*/  STS.128 [R0], R52 ;  /* 0x0000003400007388 */ /* 0x0001e80000000c00 */
[----:B------:R-:W2:Y:S04]  /*9e3d0*/  LDL.LU R59, [R1+0x2cc] ;  /* 0x0002cc00013b7983 */ /* 0x000ea80000300800 */
[----:B------:R1:W-:Y:S04]  /*9e3e0*/  STS.128 [R0+0x80], R48 ;  /* 0x0000803000007388 */ /* 0x0003e80000000c00 */
[----:B0-----:R-:W2:Y:S04]  /*9e3f0*/  LDL.LU R52, [R1+0x2d0] ;  /* 0x0002d00001347983 */ /* 0x001ea80000300800 */
[----:B------:R-:W2:Y:S04]  /*9e400*/  LDL.LU R53, [R1+0x2d4] ;  /* 0x0002d40001357983 */ /* 0x000ea80000300800 */
[----:B------:R-:W2:Y:S04]  /*9e410*/  LDL.LU R54, [R1+0x2d8] ;  /* 0x0002d80001367983 */ /* 0x000ea80000300800 */
[----:B------:R-:W2:Y:S04]  /*9e420*/  LDL.LU R55, [R1+0x2dc] ;  /* 0x0002dc0001377983 */ /* 0x000ea80000300800 */
[----:B-1----:R-:W2:Y:S04]  /*9e430*/  LDL.LU R48, [R1+0x2e0] ;  /* 0x0002e00001307983 */ /* 0x002ea80000300800 */
[----:B------:R-:W2:Y:S04]  /*9e440*/  LDL.LU R49, [R1+0x2e4] ;  /* 0x0002e40001317983 */ /* 0x000ea80000300800 */
[----:B------:R-:W2:Y:S04]  /*9e450*/  LDL.LU R50, [R1+0x2e8] ;  /* 0x0002e80001327983 */ /* 0x000ea80000300800 */
[----:B------:R0:W-:Y:S04]  /*9e460*/  STS.128 [R0+0x100], R44 ;  /* 0x0001002c00007388 */ /* 0x0001e80000000c00 */
[----:B------:R-:W2:Y:S04]  /*9e470*/  LDL.LU R51, [R1+0x2ec] ;  /* 0x0002ec0001337983 */ /* 0x000ea80000300800 */
[----:B0-----:R-:W2:Y:S04]  /*9e480*/  LDL.LU R44, [R1+0x2f0] ;  /* 0x0002f000012c7983 */ /* 0x001ea80000300800 */
[----:B------:R-:W2:Y:S04]  /*9e490*/  LDL.LU R45, [R1+0x2f4] ;  /* 0x0002f400012d7983 */ /* 0x000ea80000300800 */
[----:B------:R-:W2:Y:S04]  /*9e4a0*/  LDL.LU R46, [R1+0x2f8] ;  /* 0x0002f800012e7983 */ /* 0x000ea80000300800 */
[----:B------:R-:W4:Y:S04]  /*9e4b0*/  LDL.LU R47, [R1+0x2fc] ;  /* 0x0002fc00012f7983 */ /* 0x000f280000300800 */
[----:B------:R-:W4:Y:S04]  /*9e4c0*/  LDL.LU R8, [R1+0x290] ;  /* 0x0002900001087983 */ /* 0x000f280000300800 */
[----:B------:R-:W4:Y:S04]  /*9e4d0*/  LDL.LU R9, [R1+0x294] ;  /* 0x0002940001097983 */ /* 0x000f280000300800 */
[----:B------:R-:W4:Y:S04]  /*9e4e0*/  LDL.LU R10, [R1+0x298] ;  /* 0x00029800010a7983 */ /* 0x000f280000300800 */
[----:B------:R-:W4:Y:S04]  /*9e4f0*/  LDL.LU R11, [R1+0x29c] ;  /* 0x00029c00010b7983 */ /* 0x000f280000300800 */
[----:B---3--:R-:W-:Y:S01]  /*9e500*/  STS.128 [R0+0x180], R12 ;  /* 0x0001800c00007388 */ /* 0x008fe20000000c00 */
[----:B------:R-:W-:-:S06]  /*9e510*/  NOP ;  /* 0x0000000000007918 */ /* 0x000fcc0000000000 */
[----:B------:R-:W0:Y:S04]  /*9e520*/  LDS.128 R16, [R2] ;  /* 0x0000000002107984 */ /* 0x000e280000000c00 */
[----:B------:R-:W1:Y:S04]  /*9e530*/  LDS.128 R12, [R5] ;  /* 0x00000000050c7984 */ /* 0x000e680000000c00 */
[----:B0-----:R-:W-:Y:S04]  /*9e540*/  STL.64 [R1+0x1e0], R16 ;  /* 0x0001e01001007387 */ /* 0x001fe80000100a00 */
[----:B------:R-:W-:Y:S04]  /*9e550*/  STL.64 [R1+0x1e8], R18 ;  /* 0x0001e81201007387 */ /* 0x000fe80000100a00 */
[----:B------:R-:W0:Y:S04]  /*9e560*/  LDS.128 R16, [R4] ;  /* 0x0000000004107984 */ /* 0x000e280000000c00 */
[----:B-1----:R-:W-:Y:S04]  /*9e570*/  STL.64 [R1+0x1d0], R12 ;  /* 0x0001d00c01007387 */ /* 0x002fe80000100a00 */
[----:B------:R-:W-:Y:S04]  /*9e580*/  STL.64 [R1+0x1d8], R14 ;  /* 0x0001d80e01007387 */ /* 0x000fe80000100a00 */
[----:B------:R-:W1:Y:S01]  /*9e590*/  LDS.128 R12, [R3] ;  /* 0x00000000030c7984 */ /* 0x000e620000000c00 */
[----:B------:R-:W-:-:S06]  /*9e5a0*/  NOP ;  /* 0x0000000000007918 */ /* 0x000fcc0000000000 */
[----:B------:R3:W-:Y:S04]  /*9e5b0*/  STS.128 [R0+0x100], R24 ;  /* 0x0001001800007388 */ /* 0x0007e80000000c00 */
[----:B------:R0:W-:Y:S04]  /*9e5c0*/  STS.128 [R0+0x180], R28 ;  /* 0x0001801c00007388 */ /* 0x0001e80000000c00 */
[----:B0-----:R-:W-:Y:S04]  /*9e5d0*/  STL.64 [R1+0x170], R16 ;  /* 0x0001701001007387 */ /* 0x001fe80000100a00 */
[----:B------:R-:W-:Y:S04]  /*9e5e0*/  STL.64 [R1+0x178], R18 ;  /* 0x0001781201007387 */ /* 0x000fe80000100a00 */
[----:B-1----:R-:W-:Y:S04]  /*9e5f0*/  STL.64 [R1+0x1f0], R12 ;  /* 0x0001f00c01007387 */ /* 0x002fe80000100a00 */
[----:B------:R-:W-:Y:S04]  /*9e600*/  STL.64 [R1+0x1f8], R14 ;  /* 0x0001f80e01007387 */ /* 0x000fe80000100a00 */
[----:B---3--:R-:W3:Y:S04]  /*9e610*/  LDL.LU R24, [R1+0x2a0] ;  /* 0x0002a00001187983 */ /* 0x008ee80000300800 */
[----:B------:R-:W3:Y:S04]  /*9e620*/  LDL.LU R25, [R1+0x2a4] ;  /* 0x0002a40001197983 */ /* 0x000ee80000300800 */
[----:B------:R-:W3:Y:S04]  /*9e630*/  LDL.LU R26, [R1+0x2a8] ;  /* 0x0002a800011a7983 */ /* 0x000ee80000300800 */
[----:B------:R-:W3:Y:S04]  /*9e640*/  LDL.LU R27, [R1+0x2ac] ;  /* 0x0002ac00011b7983 */ /* 0x000ee80000300800 */
[----:B------:R-:W3:Y:S04]  /*9e650*/  LDL.LU R28, [R1+0x2b0] ;  /* 0x0002b000011c7983 */ /* 0x000ee80000300800 */
[----:B------:R-:W3:Y:S04]  /*9e660*/  LDL.LU R29, [R1+0x2b4] ;  /* 0x0002b400011d7983 */ /* 0x000ee80000300800 */
[----:B------:R-:W3:Y:S04]  /*9e670*/  LDL.LU R30, [R1+0x2b8] ;  /* 0x0002b800011e7983 */ /* 0x000ee80000300800 */
[----:B------:R-:W3:Y:S04]  /*9e680*/  LDL.LU R31, [R1+0x2bc] ;  /* 0x0002bc00011f7983 */ /* 0x000ee80000300800 */
[----:B--2---:R-:W-:Y:S04]  /*9e690*/  STS.128 [R0], R40 ;  /* 0x0000002800007388 */ /* 0x004fe80000000c00 */
[----:B------:R-:W-:Y:S01]  /*9e6a0*/  STS.128 [R0+0x80], R20 ;  /* 0x0000801400007388 */ /* 0x000fe20000000c00 */
[----:B------:R-:W-:-:S06]  /*9e6b0*/  NOP ;  /* 0x0000000000007918 */ /* 0x000fcc0000000000 */
[----:B------:R-:W0:Y:S04]  /*9e6c0*/  LDS.128 R12, [R2] ;  /* 0x00000000020c7984 */ /* 0x000e280000000c00 */
[----:B------:R-:W1:Y:S04]  /*9e6d0*/  LDS.128 R40, [R3] ;  /* 0x0000000003287984 */ /* 0x000e680000000c00 */
[----:B------:R-:W-:Y:S04]  /*9e6e0*/  LDS.128 R16, [R5] ;  /* 0x0000000005107984 */ /* 0x000fe80000000c00 */
[----:B------:R-:W-:Y:S01]  /*9e6f0*/  LDS.128 R20, [R4] ;  /* 0x0000000004147984 */ /* 0x000fe20000000c00 */
[----:B------:R-:W-:-:S06]  /*9e700*/  NOP ;  /* 0x0000000000007918 */ /* 0x000fcc0000000000 */
[----:B----4-:R-:W-:Y:S04]  /*9e710*/  STS.128 [R0], R44 ;  /* 0x0000002c00007388 */ /* 0x010fe80000000c00 */
[----:B------:R-:W-:Y:S04]  /*9e720*/  STS.128 [R0+0x80], R48 ;  /* 0x0000803000007388 */ /* 0x000fe80000000c00 */
[----:B0-----:R-:W-:Y:S04]  /*9e730*/  STL [R1+0x31a4], R15 ;  /* 0x0031a40f01007387 */ /* 0x001fe80000100800 */
[----:B-1----:R-:W-:Y:S04]  /*9e740*/  STL.64 [R1+0x60], R40 ;  /* 0x0000602801007387 */ /* 0x002fe80000100a00 */
[----:B------:R0:W-:Y:S04]  /*9e750*/  STL.64 [R1+0x68], R42 ;  /* 0x0000682a01007387 */ /* 0x0001e80000100a00 */
[----:B0-----:R-:W2:Y:S04]  /*9e760*/  LDL.LU.64 R42, [R1+0x3208] ;  /* 0x00320800012a7983 */ /* 0x001ea80000300a00 */
[----:B------:R-:W2:Y:S04]  /*9e770*/  LDL.LU.64 R40, [R1+0x3200] ;  /* 0x0032000001287983 */ /* 0x000ea80000300a00 */
[----:B------:R-:W2:Y:S04]  /*9e780*/  LDL.LU.64 R46, [R1+0x31f8] ;  /* 0x0031f800012e7983 */ /* 0x000ea80000300a00 */
        /* <DEDUP_REMOVED lines=19> */
[----:B------:R-:W-:Y:S04]  /*9e8c0*/  STS.128 [R0+0x100], R8 ;  /* 0x0001000800007388 */ /* 0x000fe80000000c00 */
[----:B---3--:R-:W-:Y:S04]  /*9e8d0*/  STS.128 [R0+0x80], R24 ;  /* 0x0000801800007388 */ /* 0x008fe80000000c00 */
[----:B------:R-:W-:Y:S04]  /*9e8e0*/  STS.128 [R0+0x180], R32 ;  /* 0x0001802000007388 */ /* 0x000fe80000000c00 */
[----:B------:R-:W-:Y:S01]  /*9e8f0*/  STS.128 [R0], R28 ;  /* 0x0000001c00007388 */ /* 0x000fe20000000c00 */
[----:B------:R-:W-:-:S06]  /*9e900*/  NOP ;  /* 0x0000000000007918 */ /* 0x000fcc0000000000 */
[----:B------:R-:W1:Y:S04]  /*9e910*/  LDS.128 R28, [R2] ;  /* 0x00000000021c7984 */ /* 0x000e680000000c00 */
[----:B------:R-:W3:Y:S04]  /*9e920*/  LDS.128 R8, [R5] ;  /* 0x0000000005087984 */ /* 0x000ee80000000c00 */
[----:B------:R-:W3:Y:S04]  /*9e930*/  LDS.128 R24, [R4] ;  /* 0x0000000004187984 */ /* 0x000ee80000000c00 */
[----:B0-----:R-:W-:Y:S04]  /*9e940*/  STL.64 [R1+0x2c0], R56 ;  /* 0x0002c03801007387 */ /* 0x001fe80000100a00 */
[----:B------:R0:W-:Y:S04]  /*9e950*/  STL.64 [R1+0x2c8], R58 ;  /* 0x0002c83a01007387 */ /* 0x0001e80000100a00 */
[----:B0-----:R-:W4:Y:S04]  /*9e960*/  LDL.LU.64 R58, [R1+0x31c8] ;  /* 0x0031c800013a7983 */ /* 0x001f280000300a00 */
[----:B------:R-:W4:Y:S04]  /*9e970*/  LDL.LU.64 R56, [R1+0x31c0] ;  /* 0x0031c00001387983 */ /* 0x000f280000300a00 */
[----:B-1----:R-:W-:Y:S04]  /*9e980*/  STL.64 [R1+0x290], R28 ;  /* 0x0002901c01007387 */ /* 0x002fe80000100a00 */
[----:B------:R-:W-:Y:S04]  /*9e990*/  STL.64 [R1+0x298], R30 ;  /* 0x0002981e01007387 */ /* 0x000fe80000100a00 */
[----:B------:R-:W4:Y:S04]  /*9e9a0*/  LDL.LU R15, [R1+0x180] ;  /* 0x00018000010f7983 */ /* 0x000f280000300800 */
[----:B---3--:R0:W-:Y:S04]  /*9e9b0*/  STL.64 [R1+0x200], R8 ;  /* 0x0002000801007387 */ /* 0x0081e80000100a00 */
[----:B------:R-:W-:Y:S04]  /*9e9c0*/  STL.64 [R1+0x208], R10 ;  /* 0x0002080a01007387 */ /* 0x000fe80000100a00 */
[----:B0-----:R-:W3:Y:S04]  /*9e9d0*/  LDL R9, [R1+0xf68] ;  /* 0x000f680001097983 */ /* 0x001ee80000100800 */
[----:B------:R-:W-:Y:S04]  /*9e9e0*/  STL.64 [R1+0x1c0], R24 ;  /* 0x0001c01801007387 */ /* 0x000fe80000100a00 */
[----:B------:R-:W-:Y:S04]  /*9e9f0*/  STL.64 [R1+0x1c8], R26 ;  /* 0x0001c81a01007387 */ /* 0x000fe80000100a00 */
[----:B------:R-:W0:Y:S01]  /*9ea00*/  LDS.128 R24, [R3] ;  /* 0x0000000003187984 */ /* 0x000e220000000c00 */
[----:B------:R-:W-:-:S06]  /*9ea10*/  NOP ;  /* 0x0000000000007918 */ /* 0x000fcc0000000000 */
[----:B------:R-:W-:Y:S04]  /*9ea20*/  STS.128 [R0], R36 ;  /* 0x0000002400007388 */ /* 0x000fe80000000c00 */
[----:B--2---:R-:W-:Y:S04]  /*9ea30*/  STS.128 [R0+0x80], R40 ;  /* 0x0000802800007388 */ /* 0x004fe80000000c00 */
[----:B------:R1:W-:Y:S04]  /*9ea40*/  STS.128 [R0+0x100], R44 ;  /* 0x0001002c00007388 */ /* 0x0003e80000000c00 */
[----:B------:R2:W-:Y:S01]  /*9ea50*/  STS.128 [R0+0x180], R48 ;  /* 0x0001803000007388 */ /* 0x0005e20000000c00 */
[----:B------:R-:W-:-:S06]  /*9ea60*/  NOP ;  /* 0x0000000000007918 */ /* 0x000fcc0000000000 */
[----:B------:R-:W2:Y:S04]  /*9ea70*/  LDS.128 R40, [R3] ;  /* 0x0000000003287984 */ /* 0x000ea80000000c00 */
[----:B------:R0:W-:Y:S04]  /*9ea80*/  LDS.128 R36, [R4] ;  /* 0x0000000004247984 */ /* 0x0001e80000000c00 */
[----:B------:R-:W3:Y:S04]  /*9ea90*/  LDS.128 R28, [R2] ;  /* 0x00000000021c7984 */ /* 0x000ee80000000c00 */
[----:B------:R-:W-:Y:S01]  /*9eaa0*/  LDS.128 R32, [R5] ;  /* 0x0000000005207984 */ /* 0x000fe20000000c00 */
[----:B------:R-:W-:-:S06]  /*9eab0*/  NOP ;  /* 0x0000000000007918 */ /* 0x000fcc0000000000 */
[----:B0-----:R0:W-:Y:S04]  /*9eac0*/  STL [R1+0x3174], R27 ;  /* 0x0031741b01007387 */ /* 0x0011e80000100800 */
        /* <DEDUP_REMOVED lines=8> */
[----:B------:R-:W2:Y:S04]  /*9eb50*/  LDL.LU R4, [R1+0xf64] ;  /* 0x000f640001047983 */ /* 0x000ea80000300800 */
[----:B------:R-:W2:Y:S04]  /*9eb60*/  LDL.LU R10, [R1+0x30] ;  /* 0x00003000010a7983 */ /* 0x000ea80000300800 */
[----:B------:R-:W2:Y:S04]  /*9eb70*/  LDL R6, [R1+0xf6c] ;  /* 0x000f6c0001067983 */ /* 0x000ea80000100800 */
[----:B------:R1:W-:Y:S04]  /*9eb80*/  STL [R1+0x3170], R43 ;  /* 0x0031702b01007387 */ /* 0x0003e80000100800 */
[----:B------:R-:W2:Y:S04]  /*9eb90*/  LDL.LU R11, [R1+0x20] ;  /* 0x00002000010b7983 */ /* 0x000ea80000300800 */
[----:B0-----:R-:W2:Y:S04]  /*9eba0*/  LDL.LU R27, [R1+0xf70] ;  /* 0x000f7000011b7983 */ /* 0x001ea80000300800 */
[----:B-1----:R-:W2:Y:S04]  /*9ebb0*/  LDL.LU R43, [R1+0xf74] ;  /* 0x000f7400012b7983 */ /* 0x002ea80000300800 */
[----:B------:R0:W-:Y:S04]  /*9ebc0*/  STS.128 [R0+0x100], R52 ;  /* 0x0001003400007388 */ /* 0x0001e80000000c00 */
[----:B0-----:R-:W2:Y:S04]  /*9ebd0*/  LDL.LU R55, [R1+0x320] ;  /* 0x0003200001377983 */ /* 0x001ea80000300800 */
[----:B------:R-:W2:Y:S04]  /*9ebe0*/  LDL.LU R7, [R1+0x330] ;  /* 0x0003300001077983 */ /* 0x000ea80000300800 */
[----:B------:R-:W2:Y:S04]  /*9ebf0*/  LDL.LU R8, [R1+0x190] ;  /* 0x0001900001087983 */ /* 0x000ea80000300800 */
[----:B------:R-:W2:Y:S04]  /*9ec00*/  LDL.LU R5, [R1+0x140] ;  /* 0x0001400001057983 */ /* 0x000ea80000300800 */
[----:B----4-:R-:W-:Y:S01]  /*9ec10*/  STS.128 [R0+0x180], R56 ;  /* 0x0001803800007388 */ /* 0x010fe20000000c00 */
[----:B---3--:R-:W-:-:S03]  /*9ec20*/  ISETP.GE.AND P5, PT, R9, c[0x0][0x178], PT ;  /* 0x00005e0009007a0c */ /* 0x008fc60003fa6270 */
[----:B------:R-:W-:Y:S04]  /*9ec30*/  STS.128 [R0+0x80], R44 ;  /* 0x0000802c00007388 */ /* 0x000fe80000000c00 */
[----:B--2---:R0:W-:Y:S01]  /*9ec40*/  STS.128 [R0], R48 ;  /* 0x0000003000007388 */ /* 0x0041e20000000c00 */
[C---:B------:R-:W-:Y:S01]  /*9ec50*/  ISETP.LT.AND P5, PT, R4.reuse, c[0x0][0x17c], !P5 ;  /* 0x00005f0004007a0c */ /* 0x040fe20006fa1270 */
[----:B------:R-:W-:Y:S02]  /*9ec60*/  IMAD R3, R4, c[0x0][0x198], RZ ;  /* 0x0000660004037a24 */ /* 0x000fe400078e02ff */
[----:B0-----:R-:W-:-:S05]  /*9ec70*/  IMAD R0, R9, c[0x0][0x194], RZ ;  /* 0x0000650009007a24 */ /* 0x001fca00078e02ff */
[----:B------:R-:W-:-:S04]  /*9ec80*/  LEA R50, P6, R0, c[0x0][0x170], 0x1 ;  /* 0x00005c0000327a11 */ /* 0x000fc800078c08ff */
[----:B------:R-:W-:Y:S01]  /*9ec90*/  LEA.HI.X.SX32 R51, R0, c[0x0][0x174], 0x1, P6 ;  /* 0x00005d0000337a11 */ /* 0x000fe200030f0eff */
[----:B------:R-:W-:-:S04]  /*9eca0*/  IMAD R0, R6, c[0x0][0x194], RZ ;  /* 0x0000650006007a24 */ /* 0x000fc800078e02ff */
[----:B------:R-:W-:Y:S01]  /*9ecb0*/  IMAD.WIDE R44, R3, 0x2, R50 ;  /* 0x00000002032c7825 */ /* 0x000fe200078e0232 */
[----:B------:R-:W-:-:S06]  /*9ecc0*/  NOP ;  /* 0x0000000000007918 */ /* 0x000fcc0000000000 */
[----:B------:R-:W-:Y:S01]  /*9ecd0*/  LEA R48, P6, R0, c[0x0][0x170], 0x1 ;  /* 0x00005c0000307a11 */ /* 0x000fe200078c08ff */
[----:B------:R0:W-:Y:S01]  /*9ece0*/  @P5 STG.E.U16 [R44.64], R55 ;  /* 0x000000372c005986 */ /* 0x0001e2000c101504 */
[----:B------:R-:W-:-:S04]  /*9ecf0*/  ISETP.GE.AND P5, PT, R6, c[0x0][0x178], PT ;  /* 0x00005e0006007a0c */ /* 0x000fc80003fa6270 */
[----:B------:R-:W-:Y:S02]  /*9ed00*/  ISETP.LT.AND P5, PT, R4, c[0x0][0x17c], !P5 ;  /* 0x00005f0004007a0c */ /* 0x000fe40006fa1270 */
[----:B------:R-:W-:Y:S01]  /*9ed10*/  LEA.HI.X.SX32 R49, R0, c[0x0][0x174], 0x1, P6 ;  /* 0x00005d0000317a11 */ /* 0x000fe200030f0eff */
[----:B------:R-:W-:-:S04]  /*9ed20*/  IMAD R0, R27, c[0x0][0x194], RZ ;  /* 0x000065001b007a24 */ /* 0x000fc800078e02ff */
[----:B0-----:R-:W-:Y:S01]  /*9ed30*/  IMAD.WIDE R44, R3, 0x2, R48 ;  /* 0x00000002032c7825 */ /* 0x001fe200078e0230 */
[----:B------:R-:W-:-:S05]  /*9ed40*/  LEA R46, P6, R0, c[0x0][0x170], 0x1 ;  /* 0x00005c00002e7a11 */ /* 0x000fca00078c08ff */
[----:B------:R0:W-:Y:S01]  /*9ed50*/  @P5 STG.E.U16 [R44.64], R15 ;  /* 0x0000000f2c005986 */ /* 0x0001e2000c101504 */
[----:B------:R-:W-:-:S04]  /*9ed60*/  ISETP.GE.AND P5, PT, R27, c[0x0][0x178], PT ;  /* 0x00005e001b007a0c */ /* 0x000fc80003fa6270 */
[----:B------:R-:W-:Y:S02]  /*9ed70*/  ISETP.LT.AND P5, PT, R4, c[0x0][0x17c], !P5 ;  /* 0x00005f0004007a0c */ /* 0x000fe40006fa1270 */
[----:B------:R-:W-:-:S05]  /*9ed80*/  LEA.HI.X.SX32 R47, R0, c[0x0][0x174], 0x1, P6 ;  /* 0x00005d00002f7a11 */ /* 0x000fca00030f0eff */
[----:B0-----:R-:W-:-:S06]  /*9ed90*/  IMAD.WIDE R44, R3, 0x2, R46 ;  /* 0x00000002032c7825 */ /* 0x001fcc00078e022e */
[----:B------:R0:W-:Y:S01]  /*9eda0*/  @P5 STG.E.U16 [R44.64], R10 ;  /* 0x0000000a2c005986 */ /* 0x0001e2000c101504 */
[----:B------:R-:W-:-:S04]  /*9edb0*/  ISETP.GE.AND P5, PT, R43, c[0x0][0x178], PT ;  /* 0x00005e002b007a0c */ /* 0x000fc80003fa6270 */
[----:B------:R-:W-:Y:S02]  /*9edc0*/  ISETP.LT.AND P5, PT, R4, c[0x0][0x17c], !P5 ;  /* 0x00005f0004007a0c */ /* 0x000fe40006fa1270 */
[----:B------:R-:W2:Y:S01]  /*9edd0*/  LDL.LU R4, [R1+0x100] ;  /* 0x0001000001047983 */ /* 0x000ea20000300800 */
[----:B------:R-:W-:-:S05]  /*9ede0*/  IMAD R0, R43, c[0x0][0x194], RZ ;  /* 0x000065002b007a24 */ /* 0x000fca00078e02ff */
[----:B0-----:R-:W-:-:S04]  /*9edf0*/  LEA R44, P6, R0, c[0x0][0x170], 0x1 ;  /* 0x00005c00002c7a11 */ /* 0x001fc800078c08ff */
[----:B------:R-:W-:-:S05]  /*9ee00*/  LEA.HI.X.SX32 R45, R0, c[0x0][0x174], 0x1, P6 ;  /* 0x00005d00002d7a11 */ /* 0x000fca00030f0eff */
[C---:B------:R-:W-:Y:S01]  /*9ee10*/  IMAD.WIDE R52, R3.reuse, 0x2, R44 ;  /* 0x0000000203347825 */ /* 0x040fe200078e022c */
[----:B------:R-:W-:-:S04]  /*9ee20*/  IADD3 R0, R3, c[0x0][0x198], RZ ;  /* 0x0000660003007a10 */ /* 0x000fc80007ffe0ff */
[----:B------:R0:W-:Y:S01]  /*9ee30*/  @P5 STG.E.U16 [R52.64], R11 ;  /* 0x0000000b34005986 */ /* 0x0001e2000c101504 */
[----:B------:R-:W-:Y:S02]  /*9ee40*/  ISETP.LT.AND P5, PT, R9, c[0x0][0x178], !P4 ;  /* 0x00005e0009007a0c */ /* 0x000fe400067a1270 */
[----:B------:R-:W-:Y:S01]  /*9ee50*/  PRMT R3, R55, 0x7632, R3 ;  /* 0x0000763237037816 */ /* 0x000fe20000000003 */
[----:B0-----:R-:W-:-:S10]  /*9ee60*/  IMAD.WIDE R52, R0, 0x2, R50 ;  /* 0x0000000200347825 */ /* 0x001fd400078e0232 */
[----:B------:R0:W-:Y:S01]  /*9ee70*/  @P5 STG.E.U16 [R52.64], R3 ;  /* 0x0000000334005986 */ /* 0x0001e2000c101504 */
[----:B------:R-:W-:Y:S02]  /*9ee80*/  ISETP.LT.AND P5, PT, R6, c[0x0][0x178], !P4 ;  /* 0x00005e0006007a0c */ /* 0x000fe400067a1270 */
[----:B0-----:R-:W-:Y:S01]  /*9ee90*/  PRMT R3, R15, 0x7632, R3 ;  /* 0x000076320f037816 */ /* 0x001fe20000000003 */
[----:B------:R-:W-:Y:S01]  /*9eea0*/  IMAD.WIDE R52, R0, 0x2, R48 ;  /* 0x0000000200347825 */ /* 0x000fe200078e0230 */
[----:B------:R-:W3:Y:S09]  /*9eeb0*/  LDL.LU R15, [R1+0x340] ;  /* 0x00034000010f7983 */ /* 0x000ef20000300800 */
[----:B------:R0:W-:Y:S01]  /*9eec0*/  @P5 STG.E.U16 [R52.64], R3 ;  /* 0x0000000334005986 */ /* 0x0001e2000c101504 */
[----:B------:R-:W-:-:S02]  /*9eed0*/  ISETP.LT.AND P5, PT, R27, c[0x0][0x178], !P4 ;  /* 0x00005e001b007a0c */ /* 0x000fc400067a1270 */
[----:B0-----:R-:W-:Y:S01]  /*9eee0*/  PRMT R3, R10, 0x7632, R3 ;  /* 0x000076320a037816 */ /* 0x001fe20000000003 */
[----:B------:R-:W-:Y:S01]  /*9eef0*/  IMAD.WIDE R52, R0, 0x2, R46 ;  /* 0x0000000200347825 */ /* 0x000fe200078e022e */
[----:B------:R-:W4:Y:S09]  /*9ef00*/  LDL.LU R10, [R1+0x1a0] ;  /* 0x0001a000010a7983 */ /* 0x000f320000300800 */
[----:B------:R0:W-:Y:S02]  /*9ef10*/  @P5 STG.E.U16 [R52.64], R3 ;  /* 0x0000000334005986 */ /* 0x0001e4000c101504 */
[----:B0-----:R-:W-:-:S02]  /*9ef20*/  PRMT R3, R11, 0x7632, R3 ;  /* 0x000076320b037816 */ /* 0x001fc40000000003 */
[----:B------:R-:W3:Y:S01]  /*9ef30*/  LDL.LU R11, [R1+0x150] ;  /* 0x00015000010b7983 */ /* 0x000ee20000300800 */
[----:B------:R-:W-:Y:S01]  /*9ef40*/  ISETP.LT.AND P4, PT, R43, c[0x0][0x178], !P4 ;  /* 0x00005e002b007a0c */ /* 0x000fe20006781270 */
[C---:B------:R-:W-:Y:S01]  /*9ef50*/  IMAD.WIDE R52, R0.reuse, 0x2, R44 ;  /* 0x0000000200347825 */ /* 0x040fe200078e022c */
[----:B------:R-:W-:Y:S02]  /*9ef60*/  IADD3 R0, R0, c[0x0][0x198], RZ ;  /* 0x0000660000007a10 */ /* 0x000fe40007ffe0ff */
[----:B------:R-:W-:-:S09]  /*9ef70*/  ISETP.LT.AND P5, PT, R6, c[0x0][0x178], !P3 ;  /* 0x00005e0006007a0c */ /* 0x000fd20005fa1270 */
[----:B------:R0:W-:Y:S01]  /*9ef80*/  @P4 STG.E.U16 [R52.64], R3 ;  /* 0x0000000334004986 */ /* 0x0001e2000c101504 */
[----:B------:R-:W-:Y:S01]  /*9ef90*/  ISETP.LT.AND P4, PT, R9, c[0x0][0x178], !P3 ;  /* 0x00005e0009007a0c */ /* 0x000fe20005f81270 */
[----:B0-----:R-:W-:-:S12]  /*9efa0*/  IMAD.WIDE R52, R0, 0x2, R50 ;  /* 0x0000000200347825 */ /* 0x001fd800078e0232 */
[----:B------:R0:W-:Y:S01]  /*9efb0*/  @P4 STG.E.U16 [R52.64], R7 ;  /* 0x0000000734004986 */ /* 0x0001e2000c101504 */
[----:B------:R-:W-:Y:S02]  /*9efc0*/  ISETP.LT.AND P4, PT, R27, c[0x0][0x178], !P3 ;  /* 0x00005e001b007a0c */ /* 0x000fe40005f81270 */
[----:B------:R-:W-:Y:S01]  /*9efd0*/  ISETP.LT.AND P3, PT, R43, c[0x0][0x178], !P3 ;  /* 0x00005e002b007a0c */ /* 0x000fe20005f61270 */
[----:B0-----:R-:W-:-:S05]  /*9efe0*/  IMAD.WIDE R52, R0, 0x2, R48 ;  /* 0x0000000200347825 */ /* 0x001fca00078e0230 */
[----:B------:R0:W-:Y:S02]  /*9eff0*/  @P5 STG.E.U16 [R52.64], R8 ;  /* 0x0000000834005986 */ /* 0x0001e4000c101504 */
[----:B0-----:R-:W-:-:S05]  /*9f000*/  IMAD.WIDE R52, R0, 0x2, R46 ;  /* 0x0000000200347825 */ /* 0x001fca00078e022e */
[----:B------:R0:W-:Y:S02]  /*9f010*/  @P4 STG.E.U16 [R52.64], R5 ;  /* 0x0000000534004986 */ /* 0x0001e4000c101504 */
[C---:B0-----:R-:W-:Y:S01]  /*9f020*/  IMAD.WIDE R52, R0.reuse, 0x2, R44 ;  /* 0x0000000200347825 */ /* 0x041fe200078e022c */
[----:B------:R-:W-:Y:S02]  /*9f030*/  IADD3 R0, R0, c[0x0][0x198], RZ ;  /* 0x0000660000007a10 */ /* 0x000fe40007ffe0ff */
[----:B------:R-:W-:Y:S02]  /*9f040*/  PRMT R3, R7, 0x7632, R3 ;  /* 0x0000763207037816 */ /* 0x000fe40000000003 */
[----:B------:R-:W4:Y:S04]  /*9f050*/  LDL.LU R7, [R1+0x2f88] ;  /* 0x002f880001077983 */ /* 0x000f280000300800 */
[----:B--2---:R0:W-:Y:S01]  /*9f060*/  @P3 STG.E.U16 [R52.64], R4 ;  /* 0x0000000434003986 */ /* 0x0041e2000c101504 */
[----:B------:R-:W-:Y:S01]  /*9f070*/  ISETP.LT.AND P3, PT, R9, c[0x0][0x178], !P2 ;  /* 0x00005e0009007a0c */ /* 0x000fe20005761270 */
[----:B0-----:R-:W-:-:S12]  /*9f080*/  IMAD.WIDE R52, R0, 0x2, R50 ;  /* 0x0000000200347825 */ /* 0x001fd800078e0232 */
[----:B------:R0:W-:Y:S01]  /*9f090*/  @P3 STG.E.U16 [R52.64], R3 ;  /* 0x0000000334003986 */ /* 0x0001e2000c101504 */
[----:B------:R-:W-:Y:S02]  /*9f0a0*/  ISETP.LT.AND P3, PT, R6, c[0x0][0x178], !P2 ;  /* 0x00005e0006007a0c */ /* 0x000fe40005761270 */
[----:B0-----:R-:W-:Y:S01]  /*9f0b0*/  PRMT R3, R8, 0x7632, R3 ;  /* 0x0000763208037816 */ /* 0x001fe20000000003 */
[----:B------:R-:W-:-:S10]  /*9f0c0*/  IMAD.WIDE R52, R0, 0x2, R48 ;  /* 0x0000000200347825 */ /* 0x000fd400078e0230 */
[----:B------:R0:W-:Y:S01]  /*9f0d0*/  @P3 STG.E.U16 [R52.64], R3 ;  /* 0x0000000334003986 */ /* 0x0001e2000c101504 */
[----:B------:R-:W-:Y:S02]  /*9f0e0*/  ISETP.LT.AND P3, PT, R27, c[0x0][0x178], !P2 ;  /* 0x00005e001b007a0c */ /* 0x000fe40005761270 */
[----:B------:R-:W-:Y:S02]  /*9f0f0*/  ISETP.LT.AND P2, PT, R43, c[0x0][0x178], !P2 ;  /* 0x00005e002b007a0c */ /* 0x000fe40005741270 */
[----:B0-----:R-:W-:Y:S01]  /*9f100*/  PRMT R3, R5, 0x7632, R3 ;  /* 0x0000763205037816 */ /* 0x001fe20000000003 */
[----:B------:R-:W-:Y:S01]  /*9f110*/  IMAD.WIDE R52, R0, 0x2, R46 ;  /* 0x0000000200347825 */ /* 0x000fe200078e022e */
[----:B------:R-:W2:Y:S07]  /*9f120*/  LDL.LU R5, [R1+0x2f8c] ;  /* 0x002f8c0001057983 */ /* 0x000eae0000300800 */
[----:B------:R0:W-:Y:S04]  /*9f130*/  @P3 STG.E.U16 [R52.64], R3 ;  /* 0x0000000334003986 */ /* 0x0001e8000c101504 */
[----:B------:R-:W2:Y:S01]  /*9f140*/  LDL.LU R8, [R1+0x350] ;  /* 0x0003500001087983 */ /* 0x000ea20000300800 */
[----:B0-----:R-:W-:Y:S01]  /*9f150*/  PRMT R3, R4, 0x7632, R3 ;  /* 0x0000763204037816 */ /* 0x001fe20000000003 */
[C---:B------:R-:W-:Y:S01]  /*9f160*/  IMAD.WIDE R52, R0.reuse, 0x2, R44 ;  /* 0x0000000200347825 */ /* 0x040fe200078e022c */
[----:B------:R-:W-:Y:S01]  /*9f170*/  IADD3 R0, R0, c[0x0][0x198], RZ ;  /* 0x0000660000007a10 */ /* 0x000fe20007ffe0ff */
[----:B------:R-:W2:Y:S04]  /*9f180*/  LDL.LU R4, [R1+0x1b0] ;  /* 0x0001b00001047983 */ /* 0x000ea80000300800 */
[----:B------:R0:W-:Y:S01]  /*9f190*/  @P2 STG.E.U16 [R52.64], R3 ;  /* 0x0000000334002986 */ /* 0x0001e2000c101504 */
[----:B------:R-:W-:-:S02]  /*9f1a0*/  ISETP.LT.AND P2, PT, R9, c[0x0][0x178], !P1 ;  /* 0x00005e0009007a0c */ /* 0x000fc40004f41270 */
[----:B------:R-:W-:Y:S01]  /*9f1b0*/  ISETP.LT.AND P3, PT, R6, c[0x0][0x178], !P1 ;  /* 0x00005e0006007a0c */ /* 0x000fe20004f61270 */
[----:B0-----:R-:W-:-:S10]  /*9f1c0*/  IMAD.WIDE R52, R0, 0x2, R50 ;  /* 0x0000000200347825 */ /* 0x001fd400078e0232 */
[----:B---3--:R0:W-:Y:S01]  /*9f1d0*/  @P2 STG.E.U16 [R52.64], R15 ;  /* 0x0000000f34002986 */ /* 0x0081e2000c101504 */
[----:B------:R-:W-:Y:S02]  /*9f1e0*/  ISETP.LT.AND P2, PT, R27, c[0x0][0x178], !P1 ;  /* 0x00005e001b007a0c */ /* 0x000fe40004f41270 */
[----:B------:R-:W-:Y:S01]  /*9f1f0*/  ISETP.LT.AND P1, PT, R43, c[0x0][0x178], !P1 ;  /* 0x00005e002b007a0c */ /* 0x000fe20004f21270 */
[----:B0-----:R-:W-:-:S05]  /*9f200*/  IMAD.WIDE R52, R0, 0x2, R48 ;  /* 0x0000000200347825 */ /* 0x001fca00078e0230 */
[----:B----4-:R0:W-:Y:S02]  /*9f210*/  @P3 STG.E.U16 [R52.64], R10 ;  /* 0x0000000a34003986 */ /* 0x0101e4000c101504 */
[----:B0-----:R-:W-:-:S05]  /*9f220*/  IMAD.WIDE R52, R0, 0x2, R46 ;  /* 0x0000000200347825 */ /* 0x001fca00078e022e */
[----:B------:R0:W-:Y:S02]  /*9f230*/  @P2 STG.E.U16 [R52.64], R11 ;  /* 0x0000000b34002986 */ /* 0x0001e4000c101504 */
[C---:B0-----:R-:W-:Y:S01]  /*9f240*/  IMAD.WIDE R52, R0.reuse, 0x2, R44 ;  /* 0x0000000200347825 */ /* 0x041fe200078e022c */
        /* <DEDUP_REMOVED lines=8> */
[----:B------:R-:W-:-:S10]  /*9f2d0*/  IMAD.WIDE R52, R0, 0x2, R48 ;  /* 0x0000000200347825 */ /* 0x000fd400078e0230 */
[----:B------:R0:W-:Y:S01]  /*9f2e0*/  @P1 STG.E.U16 [R52.64], R3 ;  /* 0x0000000334001986 */ /* 0x0001e2000c101504 */
[----:B------:R-:W-:Y:S02]  /*9f2f0*/  ISETP.LT.AND P1, PT, R27, c[0x0][0x178], !P0 ;  /* 0x00005e001b007a0c */ /* 0x000fe40004721270 */
[----:B0-----:R-:W-:Y:S01]  /*9f300*/  PRMT R3, R11, 0x7632, R3 ;  /* 0x000076320b037816 */ /* 0x001fe20000000003 */
[----:B------:R-:W-:-:S10]  /*9f310*/  IMAD.WIDE R52, R0, 0x2, R46 ;  /* 0x0000000200347825 */ /* 0x000fd400078e022e */
[----:B------:R0:W-:Y:S02]  /*9f320*/  @P1 STG.E.U16 [R52.64], R3 ;  /* 0x0000000334001986 */ /* 0x0001e4000c101504 */
[----:B0-----:R-:W-:Y:S02]  /*9f330*/  PRMT R3, R60, 0x7632, R3 ;  /* 0x000076323c037816 */ /* 0x001fe40000000003 */
[----:B------:R-:W3:Y:S01]  /*9f340*/  LDL.LU R60, [R1+0x31b8] ;  /* 0x0031b800013c7983 */ /* 0x000ee20000300800 */
[----:B------:R-:W-:Y:S01]  /*9f350*/  ISETP.LT.AND P0, PT, R43, c[0x0][0x178], !P0 ;  /* 0x00005e002b007a0c */ /* 0x000fe20004701270 */
[C---:B------:R-:W-:Y:S01]  /*9f360*/  IMAD.WIDE R52, R0.reuse, 0x2, R44 ;  /* 0x0000000200347825 */ /* 0x040fe200078e022c */
[----:B------:R-:W-:Y:S01]  /*9f370*/  IADD3 R0, R0, c[0x0][0x198], RZ ;  /* 0x0000660000007a10 */ /* 0x000fe20007ffe0ff */
[----:B------:R-:W4:Y:S10]  /*9f380*/  LDL.LU R10, [R1+0x2f90] ;  /* 0x002f9000010a7983 */ /* 0x000f340000300800 */
[----:B------:R0:W-:Y:S01]  /*9f390*/  @P0 STG.E.U16 [R52.64], R3 ;  /* 0x0000000334000986 */ /* 0x0001e2000c101504 */
[----:B------:R-:W-:-:S03]  /*9f3a0*/  ISETP.GE.AND P0, PT, R7, c[0x0][0x17c], PT ;  /* 0x00005f0007007a0c */ /* 0x000fc60003f06270 */
[----:B------:R-:W4:Y:S01]  /*9f3b0*/  LDL.LU R7, [R1+0x2f94] ;  /* 0x002f940001077983 */ /* 0x000f220000300800 */
[----:B------:R-:W-:Y:S02]  /*9f3c0*/  ISETP.LT.AND P1, PT, R9, c[0x0][0x178], !P0 ;  /* 0x00005e0009007a0c */ /* 0x000fe40004721270 */
[----:B------:R-:W-:Y:S01]  /*9f3d0*/  ISETP.LT.AND P2, PT, R6, c[0x0][0x178], !P0 ;  /* 0x00005e0006007a0c */ /* 0x000fe20004741270 */
[----:B0-----:R-:W-:Y:S01]  /*9f3e0*/  IMAD.WIDE R52, R0, 0x2, R50 ;  /* 0x0000000200347825 */ /* 0x001fe200078e0232 */
[----:B------:R-:W-:Y:S02]  /*9f3f0*/  ISETP.LT.AND P3, PT, R27, c[0x0][0x178], !P0 ;  /* 0x00005e001b007a0c */ /* 0x000fe40004761270 */
[----:B------:R-:W-:-:S07]  /*9f400*/  PRMT R54, R61, 0x7632, R54 ;  /* 0x000076323d367816 */ /* 0x000fce0000000036 */
[----:B--2---:R0:W-:Y:S01]  /*9f410*/  @P1 STG.E.U16 [R52.64], R8 ;  /* 0x0000000834001986 */ /* 0x0041e2000c101504 */
[----:B------:R-:W-:Y:S01]  /*9f420*/  ISETP.LT.AND P1, PT, R43, c[0x0][0x178], !P0 ;  /* 0x00005e002b007a0c */ /* 0x000fe20004721270 */
[----:B0-----:R-:W-:-:S05]  /*9f430*/  IMAD.WIDE R52, R0, 0x2, R48 ;  /* 0x0000000200347825 */ /* 0x001fca00078e0230 */
[----:B------:R0:W-:Y:S01]  /*9f440*/  @P2 STG.E.U16 [R52.64], R4 ;  /* 0x0000000434002986 */ /* 0x0001e2000c101504 */
[----:B------:R-:W-:Y:S02]  /*9f450*/  ISETP.GE.AND P0, PT, R5, c[0x0][0x17c], PT ;  /* 0x00005f0005007a0c */ /* 0x000fe40003f06270 */
[----:B------:R-:W-:Y:S01]  /*9f460*/  PRMT R3, R8, 0x7632, R3 ;  /* 0x0000763208037816 */ /* 0x000fe20000000003 */
[----:B------:R-:W2:Y:S01]  /*9f470*/  LDL.LU R5, [R1+0x2f98] ;  /* 0x002f980001057983 */ /* 0x000ea20000300800 */
[----:B0-----:R-:W-:-:S05]  /*9f480*/  IMAD.WIDE R52, R0, 0x2, R46 ;  /* 0x0000000200347825 */ /* 0x001fca00078e022e */
[----:B---3--:R0:W-:Y:S02]  /*9f490*/  @P3 STG.E.U16 [R52.64], R60 ;  /* 0x0000003c34003986 */ /* 0x0081e4000c101504 */
[C---:B0-----:R-:W-:Y:S01]  /*9f4a0*/  IMAD.WIDE R52, R0.reuse, 0x2, R44 ;  /* 0x0000000200347825 */ /* 0x041fe200078e022c */
[----:B------:R-:W-:-:S04]  /*9f4b0*/  IADD3 R0, R0, c[0x0][0x198], RZ ;  /* 0x0000660000007a10 */ /* 0x000fc80007ffe0ff */
[----:B------:R0:W-:Y:S01]  /*9f4c0*/  @P1 STG.E.U16 [R52.64], R61 ;  /* 0x0000003d34001986 */ /* 0x0001e2000c101504 */
[----:B------:R-:W-:Y:S01]  /*9f4d0*/  ISETP.LT.AND P1, PT, R9, c[0x0][0x178], !P0 ;  /* 0x00005e0009007a0c */ /* 0x000fe20004721270 */
[----:B0-----:R-:W-:-:S12]  /*9f4e0*/  IMAD.WIDE R52, R0, 0x2, R50 ;  /* 0x0000000200347825 */ /* 0x001fd800078e0232 */
[----:B------:R0:W-:Y:S01]  /*9f4f0*/  @P1 STG.E.U16 [R52.64], R3 ;  /* 0x0000000334001986 */ /* 0x0001e2000c101504 */
[----:B------:R-:W-:Y:S02]  /*9f500*/  ISETP.LT.AND P1, PT, R6, c[0x0][0x178], !P0 ;  /* 0x00005e0006007a0c */ /* 0x000fe40004721270 */
[----:B0-----:R-:W-:Y:S01]  /*9f510*/  PRMT R3, R4, 0x7632, R3 ;  /* 0x0000763204037816 */ /* 0x001fe20000000003 */
[----:B------:R-:W-:Y:S01]  /*9f520*/  IMAD.WIDE R52, R0, 0x2, R48 ;  /* 0x0000000200347825 */ /* 0x000fe200078e0230 */
[----:B------:R-:W3:Y:S04]  /*9f530*/  LDL.LU R4, [R1+0x2f9c] ;  /* 0x002f9c0001047983 */ /* 0x000ee80000300800 */
[----:B------:R-:W3:Y:S05]  /*9f540*/  LDL.LU R59, [R1+0x34] ;  /* 0x00003400013b7983 */ /* 0x000eea0000300800 */
[----:B------:R0:W-:Y:S04]  /*9f550*/  @P1 STG.E.U16 [R52.64], R3 ;  /* 0x0000000334001986 */ /* 0x0001e8000c101504 */
[----:B------:R-:W3:Y:S01]  /*9f560*/  LDL.LU R8, [R1+0x24] ;  /* 0x0000240001087983 */ /* 0x000ee20000300800 */
[----:B0-----:R-:W-:-:S03]  /*9f570*/  PRMT R3, R60, 0x7632, R3 ;  /* 0x000076323c037816 */ /* 0x001fc60000000003 */
[----:B------:R-:W3:Y:S04]  /*9f580*/  LDL.LU R60, [R1+0x31b4] ;  /* 0x0031b400013c7983 */ /* 0x000ee80000300800 */
[----:B------:R-:W3:Y:S01]  /*9f590*/  LDL.LU R61, [R1+0x31b0] ;  /* 0x0031b000013d7983 */ /* 0x000ee20000300800 */
[----:B------:R-:W-:Y:S02]  /*9f5a0*/  ISETP.LT.AND P1, PT, R27, c[0x0][0x178], !P0 ;  /* 0x00005e001b007a0c */ /* 0x000fe40004721270 */
[----:B------:R-:W-:Y:S01]  /*9f5b0*/  ISETP.LT.AND P0, PT, R43, c[0x0][0x178], !P0 ;  /* 0x00005e002b007a0c */ /* 0x000fe20004701270 */
[----:B------:R-:W-:Y:S01]  /*9f5c0*/  IMAD.WIDE R52, R0, 0x2, R46 ;  /* 0x0000000200347825 */ /* 0x000fe200078e022e */
[----:B----4-:R-:W-:Y:S02]  /*9f5d0*/  ISETP.GE.AND P2, PT, R10, c[0x0][0x17c], PT ;  /* 0x00005f000a007a0c */ /* 0x010fe40003f46270 */
[----:B------:R-:W4:Y:S02]  /*9f5e0*/  LDL.LU R10, [R1+0x334] ;  /* 0x00033400010a7983 */ /* 0x000f240000300800 */
[----:B------:R-:W-:-:S02]  /*9f5f0*/  ISETP.LT.AND P5, PT, R9, c[0x0][0x178], !P2 ;  /* 0x00005e0009007a0c */ /* 0x000fc400057a1270 */
[----:B------:R-:W-:-:S03]  /*9f600*/  ISETP.LT.AND P3, PT, R6, c[0x0][0x178], !P2 ;  /* 0x00005e0006007a0c */ /* 0x000fc60005761270 */
[----:B------:R0:W-:Y:S02]  /*9f610*/  @P1 STG.E.U16 [R52.64], R3 ;  /* 0x0000000334001986 */ /* 0x0001e4000c101504 */
[C---:B0-----:R-:W-:Y:S01]  /*9f620*/  IMAD.WIDE R52, R0.reuse, 0x2, R44 ;  /* 0x0000000200347825 */ /* 0x041fe200078e022c */
[----:B------:R-:W-:-:S04]  /*9f630*/  IADD3 R3, R0, c[0x0][0x198], RZ ;  /* 0x0000660000037a10 */ /* 0x000fc80007ffe0ff */
[----:B------:R0:W-:Y:S01]  /*9f640*/  @P0 STG.E.U16 [R52.64], R54 ;  /* 0x0000003634000986 */ /* 0x0001e2000c101504 */
[C---:B------:R-:W-:Y:S01]  /*9f650*/  IADD3 R0, R3.reuse, c[0x0][0x198], RZ ;  /* 0x0000660003007a10 */ /* 0x040fe20007ffe0ff */
[----:B0-----:R-:W-:-:S04]  /*9f660*/  IMAD.WIDE R52, R3, 0x2, R50 ;  /* 0x0000000203347825 */ /* 0x001fc800078e0232 */
[----:B------:R-:W-:Y:S01]  /*9f670*/  IMAD.WIDE R54, R3, 0x2, R48 ;  /* 0x0000000203367825 */ /* 0x000fe200078e0230 */
[----:B------:R-:W-:Y:S02]  /*9f680*/  ISETP.GE.AND P1, PT, R7, c[0x0][0x17c], PT ;  /* 0x00005f0007007a0c */ /* 0x000fe40003f26270 */
[----:B--2---:R-:W-:Y:S02]  /*9f690*/  ISETP.GE.AND P0, PT, R5, c[0x0][0x17c], PT ;  /* 0x00005f0005007a0c */ /* 0x004fe40003f06270 */
[----:B------:R-:W2:Y:S01]  /*9f6a0*/  LDL.LU R5, [R1+0x194] ;  /* 0x0001940001057983 */ /* 0x000ea20000300800 */
[----:B---3--:R-:W-:-:S03]  /*9f6b0*/  ISETP.GE.AND P6, PT, R4, c[0x0][0x17c], PT ;  /* 0x00005f0004007a0c */ /* 0x008fc60003fc6270 */
[----:B------:R0:W-:Y:S01]  /*9f6c0*/  @P5 STG.E.U16 [R52.64], R61 ;  /* 0x0000003d34005986 */ /* 0x0001e2000c101504 */
[----:B------:R-:W-:-:S03]  /*9f6d0*/  PRMT R58, R61, 0x7632, R58 ;  /* 0x000076323d3a7816 */ /* 0x000fc6000000003a */
[----:B------:R1:W-:Y:S04]  /*9f6e0*/  @P3 STG.E.U16 [R54.64], R60 ;  /* 0x0000003c36003986 */ /* 0x0003e8000c101504 */
[----:B0-----:R-:W3:Y:S01]  /*9f6f0*/  LDL.LU R61, [R1+0x31ac] ;  /* 0x0031ac00013d7983 */ /* 0x001ee20000300800 */
[----:B------:R-:W-:-:S04]  /*9f700*/  IMAD.WIDE R52, R3, 0x2, R46 ;  /* 0x0000000203347825 */ /* 0x000fc800078e022e */
[----:B-1----:R-:W-:Y:S01]  /*9f710*/  IMAD.WIDE R54, R3, 0x2, R44 ;  /* 0x0000000203367825 */ /* 0x002fe200078e022c */
[----:B------:R-:W-:Y:S02]  /*9f720*/  PRMT R3, R60, 0x7632, R3 ;  /* 0x000076323c037816 */ /* 0x000fe40000000003 */
[----:B------:R-:W2:Y:S04]  /*9f730*/  LDL.LU R60, [R1+0x31a8] ;  /* 0x0031a800013c7983 */ /* 0x000ea80000300800 */
[----:B------:R-:W4:Y:S04]  /*9f740*/  LDL.LU R7, [R1+0x2fa0] ;  /* 0x002fa00001077983 */ /* 0x000f280000300800 */
[----:B------:R-:W4:Y:S01]  /*9f750*/  LDL.LU R4, [R1+0x2fa4] ;  /* 0x002fa40001047983 */ /* 0x000f220000300800 */
[----:B------:R-:W-:-:S02]  /*9f760*/  ISETP.LT.AND P4, PT, R27, c[0x0][0x178], !P2 ;  /* 0x00005e001b007a0c */ /* 0x000fc40005781270 */
[----:B------:R-:W-:Y:S01]  /*9f770*/  ISETP.LT.AND P2, PT, R43, c[0x0][0x178], !P2 ;  /* 0x00005e002b007a0c */ /* 0x000fe20005741270 */
[----:B------:R-:W-:Y:S01]  /*9f780*/  IMAD.WIDE R56, R0, 0x2, R50 ;  /* 0x0000000200387825 */ /* 0x000fe200078e0232 */
[----:B------:R-:W-:Y:S01]  /*9f790*/  ISETP.LT.AND P5, PT, R9, c[0x0][0x178], !P1 ;  /* 0x00005e0009007a0c */ /* 0x000fe20004fa1270 */
[----:B------:R-:W4:Y:S01]  /*9f7a0*/  LDL.LU R15, [R1+0x144] ;  /* 0x00014400010f7983 */ /* 0x000f220000300800 */
[----:B------:R-:W-:-:S03]  /*9f7b0*/  ISETP.LT.AND P3, PT, R6, c[0x0][0x178], !P1 ;  /* 0x00005e0006007a0c */ /* 0x000fc60004f61270 */
[----:B------:R-:W4:Y:S04]  /*9f7c0*/  LDL.LU R11, [R1+0x104] ;  /* 0x00010400010b7983 */ /* 0x000f280000300800 */
[----:B------:R0:W-:Y:S04]  /*9f7d0*/  @P4 STG.E.U16 [R52.64], R59 ;  /* 0x0000003b34004986 */ /* 0x0001e8000c101504 */
[----:B------:R-:W-:Y:S01]  /*9f7e0*/  @P2 STG.E.U16 [R54.64], R8 ;  /* 0x0000000836002986 */ /* 0x000fe2000c101504 */
[----:B------:R-:W-:-:S03]  /*9f7f0*/  ISETP.LT.AND P2, PT, R27, c[0x0][0x178], !P1 ;  /* 0x00005e001b007a0c */ /* 0x000fc60004f41270 */
[----:B------:R1:W-:Y:S01]  /*9f800*/  @P5 STG.E.U16 [R56.64], R58 ;  /* 0x0000003a38005986 */ /* 0x0003e2000c101504 */
[----:B0-----:R-:W-:-:S05]  /*9f810*/  IMAD.WIDE R52, R0, 0x2, R48 ;  /* 0x0000000200347825 */ /* 0x001fca00078e0230 */
[----:B------:R0:W-:Y:S01]  /*9f820*/  @P3 STG.E.U16 [R52.64], R3 ;  /* 0x0000000334003986 */ /* 0x0001e2000c101504 */
[----:B---3--:R-:W-:Y:S01]  /*9f830*/  PRMT R61, R59, 0x7632, R61 ;  /* 0x000076323b3d7816 */ /* 0x008fe2000000003d */
[----:B-1----:R-:W-:-:S05]  /*9f840*/  IMAD.WIDE R58, R0, 0x2, R46 ;  /* 0x00000002003a7825 */ /* 0x002fca00078e022e */
[----:B------:R1:W-:Y:S01]  /*9f850*/  @P2 STG.E.U16 [R58.64], R61 ;  /* 0x0000003d3a002986 */ /* 0x0003e2000c101504 */
[----:B--2---:R-:W-:Y:S02]  /*9f860*/  PRMT R60, R8, 0x7632, R60 ;  /* 0x00007632083c7816 */ /* 0x004fe4000000003c */
[----:B----4-:R-:W-:Y:S02]  /*9f870*/  ISETP.GE.AND P5, PT, R7, c[0x0][0x17c], PT ;  /* 0x00005f0007007a0c */ /* 0x010fe40003fa6270 */
[----:B------:R-:W-:Y:S02]  /*9f880*/  ISETP.GE.AND P2, PT, R4, c[0x0][0x17c], PT ;  /* 0x00005f0004007a0c */ /* 0x000fe40003f46270 */
[----:B------:R-:W2:Y:S04]  /*9f890*/  LDL.LU R4, [R1+0x344] ;  /* 0x0003440001047983 */ /* 0x000ea80000300800 */
[----:B------:R-:W3:Y:S04]  /*9f8a0*/  LDL.LU R8, [R1+0x1a4] ;  /* 0x0001a40001087983 */ /* 0x000ee80000300800 */
[----:B------:R-:W4:Y:S01]  /*9f8b0*/  LDL.LU R7, [R1+0x2fa8] ;  /* 0x002fa80001077983 */ /* 0x000f220000300800 */
[----:B------:R-:W-:-:S02]  /*9f8c0*/  ISETP.LT.AND P1, PT, R43, c[0x0][0x178], !P1 ;  /* 0x00005e002b007a0c */ /* 0x000fc40004f21270 */
[----:B------:R-:W-:Y:S02]  /*9f8d0*/  ISETP.LT.AND P4, PT, R9, c[0x0][0x178], !P0 ;  /* 0x00005e0009007a0c */ /* 0x000fe40004781270 */
[----:B------:R-:W-:Y:S02]  /*9f8e0*/  ISETP.LT.AND P3, PT, R6, c[0x0][0x178], !P0 ;  /* 0x00005e0006007a0c */ /* 0x000fe40004761270 */
[C---:B0-----:R-:W-:Y:S01]  /*9f8f0*/  IADD3 R3, R0.reuse, c[0x0][0x198], RZ ;  /* 0x0000660000037a10 */ /* 0x041fe20007ffe0ff */
[----:B------:R-:W-:-:S04]  /*9f900*/  IMAD.WIDE R52, R0, 0x2, R44 ;  /* 0x0000000200347825 */ /* 0x000fc800078e022c */
[C---:B------:R-:W-:Y:S02]  /*9f910*/  IMAD.WIDE R54, R3.reuse, 0x2, R50 ;  /* 0x0000000203367825 */ /* 0x040fe400078e0232 */
[----:B------:R0:W-:Y:S02]  /*9f920*/  @P1 STG.E.U16 [R52.64], R60 ;  /* 0x0000003c34001986 */ /* 0x0001e4000c101504 */
[----:B------:R-:W-:Y:S02]  /*9f930*/  IMAD.WIDE R56, R3, 0x2, R48 ;  /* 0x0000000203387825 */ /* 0x000fe400078e0230 */
[----:B------:R0:W-:Y:S01]  /*9f940*/  @P4 STG.E.U16 [R54.64], R10 ;  /* 0x0000000a36004986 */ /* 0x0001e2000c101504 */
[----:B------:R-:W-:Y:S02]  /*9f950*/  ISETP.LT.AND P4, PT, R27, c[0x0][0x178], !P0 ;  /* 0x00005e001b007a0c */ /* 0x000fe40004781270 */
[----:B------:R-:W-:Y:S01]  /*9f960*/  ISETP.LT.AND P0, PT, R43, c[0x0][0x178], !P0 ;  /* 0x00005e002b007a0c */ /* 0x000fe20004701270 */
[----:B------:R0:W-:Y:S01]  /*9f970*/  @P3 STG.E.U16 [R56.64], R5 ;  /* 0x0000000538003986 */ /* 0x0001e2000c101504 */
[----:B------:R-:W-:-:S02]  /*9f980*/  ISETP.LT.AND P1, PT, R9, c[0x0][0x178], !P6 ;  /* 0x00005e0009007a0c */ /* 0x000fc40007721270 */
[----:B------:R-:W-:Y:S02]  /*9f990*/  ISETP.LT.AND P3, PT, R6, c[0x0][0x178], !P6 ;  /* 0x00005e0006007a0c */ /* 0x000fe40007761270 */
[C---:B------:R-:W-:Y:S01]  /*9f9a0*/  IADD3 R0, R3.reuse, c[0x0][0x198], RZ ;  /* 0x0000660003007a10 */ /* 0x040fe20007ffe0ff */
[----:B-1----:R-:W-:Y:S01]  /*9f9b0*/  IMAD.WIDE R58, R3, 0x2, R46 ;  /* 0x00000002033a7825 */ /* 0x002fe200078e022e */
[----:B------:R-:W-:Y:S02]  /*9f9c0*/  PRMT R61, R10, 0x7632, R61 ;  /* 0x000076320a3d7816 */ /* 0x000fe4000000003d */
[----:B0-----:R-:W-:Y:S01]  /*9f9d0*/  PRMT R60, R5, 0x7632, R60 ;  /* 0x00007632053c7816 */ /* 0x001fe2000000003c */
[----:B------:R-:W2:Y:S01]  /*9f9e0*/  LDL.LU R10, [R1+0x154] ;  /* 0x00015400010a7983 */ /* 0x000ea20000300800 */
[----:B------:R-:W-:-:S03]  /*9f9f0*/  IMAD.WIDE R52, R3, 0x2, R44 ;  /* 0x0000000203347825 */ /* 0x000fc600078e022c */
[----:B------:R-:W2:Y:S01]  /*9fa00*/  LDL.LU R5, [R1+0x14] ;  /* 0x0000140001057983 */ /* 0x000ea20000300800 */
[----:B------:R-:W-:-:S04]  /*9fa10*/  IMAD.WIDE R54, R0, 0x2, R50 ;  /* 0x0000000200367825 */ /* 0x000fc800078e0232 */
[----:B------:R-:W-:Y:S01]  /*9fa20*/  IMAD.WIDE R56, R0, 0x2, R48 ;  /* 0x0000000200387825 */ /* 0x000fe200078e0230 */
[----:B------:R-:W-:Y:S04]  /*9fa30*/  @P4 STG.E.U16 [R58.64], R15 ;  /* 0x0000000f3a004986 */ /* 0x000fe8000c101504 */
[----:B------:R-:W-:Y:S04]  /*9fa40*/  @P0 STG.E.U16 [R52.64], R11 ;  /* 0x0000000b34000986 */ /* 0x000fe8000c101504 */
[----:B------:R0:W-:Y:S04]  /*9fa50*/  @P1 STG.E.U16 [R54.64], R61 ;  /* 0x0000003d36001986 */ /* 0x0001e8000c101504 */
[----:B------:R1:W-:Y:S01]  /*9fa60*/  @P3 STG.E.U16 [R56.64], R60 ;  /* 0x0000003c38003986 */ /* 0x0003e2000c101504 */
[----:B0-----:R-:W-:-:S03]  /*9fa70*/  PRMT R54, R15, 0x7632, R54 ;  /* 0x000076320f367816 */ /* 0x001fc60000000036 */
[----:B------:R-:W3:Y:S01]  /*9fa80*/  LDL.LU R15, [R1+0x2fac] ;  /* 0x002fac00010f7983 */ /* 0x000ee20000300800 */
[----:B----4-:R-:W-:-:S03]  /*9fa90*/  ISETP.GE.AND P3, PT, R7, c[0x0][0x17c], PT ;  /* 0x00005f0007007a0c */ /* 0x010fc60003f66270 */
[----:B------:R-:W4:Y:S01]  /*9faa0*/  LDL.LU R7, [R1+0x2fb0] ;  /* 0x002fb00001077983 */ /* 0x000f220000300800 */
[----:B------:R-:W-:Y:S02]  /*9fab0*/  ISETP.LT.AND P4, PT, R27, c[0x0][0x178], !P6 ;  /* 0x00005e001b007a0c */ /* 0x000fe40007781270 */
[----:B------:R-:W-:Y:S01]  /*9fac0*/  ISETP.LT.AND P6, PT, R43, c[0x0][0x178], !P6 ;  /* 0x00005e002b007a0c */ /* 0x000fe200077c1270 */
[----:B------:R-:W-:Y:S01]  /*9fad0*/  IMAD.WIDE R52, R0, 0x2, R46 ;  /* 0x0000000200347825 */ /* 0x000fe200078e022e */
[----:B------:R-:W-:Y:S02]  /*9fae0*/  ISETP.LT.AND P0, PT, R9, c[0x0][0x178], !P5 ;  /* 0x00005e0009007a0c */ /* 0x000fe40006f01270 */
[----:B------:R-:W-:Y:S01]  /*9faf0*/  ISETP.LT.AND P1, PT, R6, c[0x0][0x178], !P5 ;  /* 0x00005e0006007a0c */ /* 0x000fe20006f21270 */
[C---:B-1----:R-:W-:Y:S01]  /*9fb00*/  IMAD.WIDE R56, R0.reuse, 0x2, R44 ;  /* 0x0000000200387825 */ /* 0x042fe200078e022c */
[----:B------:R-:W-:Y:S02]  /*9fb10*/  PRMT R58, R11, 0x7632, R58 ;  /* 0x000076320b3a7816 */ /* 0x000fe4000000003a */
[----:B------:R-:W-:Y:S01]  /*9fb20*/  IADD3 R3, R0, c[0x0][0x198], RZ ;  /* 0x0000660000037a10 */ /* 0x000fe20007ffe0ff */
[----:B------:R-:W4:Y:S04]  /*9fb30*/  LDL.LU R11, [R1+0x354] ;  /* 0x00035400010b7983 */ /* 0x000f280000300800 */
[----:B------:R0:W-:Y:S01]  /*9fb40*/  @P4 STG.E.U16 [R52.64], R54 ;  /* 0x0000003634004986 */ /* 0x0001e2000c101504 */
[----:B------:R-:W-:-:S02]  /*9fb50*/  ISETP.LT.AND P4, PT, R27, c[0x0][0x178], !P5 ;  /* 0x00005e001b007a0c */ /* 0x000fc40006f81270 */
[----:B------:R-:W-:Y:S01]  /*9fb60*/  ISETP.LT.AND P5, PT, R43, c[0x0][0x178], !P5 ;  /* 0x00005e002b007a0c */ /* 0x000fe20006fa1270 */
[----:B------:R1:W-:Y:S01]  /*9fb70*/  @P6 STG.E.U16 [R56.64], R58 ;  /* 0x0000003a38006986 */ /* 0x0003e2000c101504 */
[----:B------:R-:W-:Y:S01]  /*9fb80*/  ISETP.LT.AND P6, PT, R9, c[0x0][0x178], !P2 ;  /* 0x00005e0009007a0c */ /* 0x000fe200057c1270 */
[----:B0-----:R-:W-:-:S04]  /*9fb90*/  IMAD.WIDE R52, R3, 0x2, R50 ;  /* 0x0000000203347825 */ /* 0x001fc800078e0232 */
[C---:B------:R-:W-:Y:S01]  /*9fba0*/  IMAD.WIDE R54, R3.reuse, 0x2, R48 ;  /* 0x0000000203367825 */ /* 0x040fe200078e0230 */
[----:B-1----:R-:W-:Y:S01]  /*9fbb0*/  IADD3 R58, R3, c[0x0][0x198], RZ ;  /* 0x00006600033a7a10 */ /* 0x002fe20007ffe0ff */
[----:B--2---:R0:W-:Y:S01]  /*9fbc0*/  @P0 STG.E.U16 [R52.64], R4 ;  /* 0x0000000434000986 */ /* 0x0041e2000c101504 */
[----:B------:R-:W-:-:S03]  /*9fbd0*/  ISETP.LT.AND P0, PT, R6, c[0x0][0x178], !P2 ;  /* 0x00005e0006007a0c */ /* 0x000fc60005701270 */
[----:B---3--:R1:W-:Y:S01]  /*9fbe0*/  @P1 STG.E.U16 [R54.64], R8 ;  /* 0x0000000836001986 */ /* 0x0083e2000c101504 */
[----:B------:R-:W-:Y:S01]  /*9fbf0*/  PRMT R0, R4, 0x7632, R0 ;  /* 0x0000763204007816 */ /* 0x000fe20000000000 */
[----:B------:R-:W-:-:S04]  /*9fc00*/  IMAD.WIDE R56, R58, 0x2, R50 ;  /* 0x000000023a387825 */ /* 0x000fc800078e0232 */
[C---:B0-----:R-:W-:Y:S01]  /*9fc10*/  IMAD.WIDE R52, R3.reuse, 0x2, R46 ;  /* 0x0000000203347825 */ /* 0x041fe200078e022e */
[----:B------:R-:W2:Y:S03]  /*9fc20*/  LDL.LU R4, [R1+0x1b4] ;  /* 0x0001b40001047983 */ /* 0x000ea60000300800 */
[----:B-1----:R-:W-:Y:S01]  /*9fc30*/  IMAD.WIDE R54, R3, 0x2, R44 ;  /* 0x0000000203367825 */ /* 0x002fe200078e022c */
[----:B------:R-:W-:Y:S04]  /*9fc40*/  @P4 STG.E.U16 [R52.64], R10 ;  /* 0x0000000a34004986 */ /* 0x000fe8000c101504 */
[----:B------:R0:W-:Y:S04]  /*9fc50*/  @P5 STG.E.U16 [R54.64], R5 ;  /* 0x0000000536005986 */ /* 0x0001e8000c101504 */
[----:B------:R1:W-:Y:S04]  /*9fc60*/  @P6 STG.E.U16 [R56.64], R0 ;  /* 0x0000000038006986 */ /* 0x0003e8000c101504 */
[----:B------:R-:W3:Y:S01]  /*9fc70*/  LDL.LU R59, [R1+0x164] ;  /* 0x00016400013b7983 */ /* 0x000ee20000300800 */
[----:B0-----:R-:W-:Y:S01]  /*9fc80*/  IMAD.WIDE R54, R58, 0x2, R48 ;  /* 0x000000023a367825 */ /* 0x001fe200078e0230 */
[----:B-1----:R-:W-:-:S02]  /*9fc90*/  PRMT R0, R8, 0x7632, R0 ;  /* 0x0000763208007816 */ /* 0x002fc40000000000 */
[----:B------:R-:W3:Y:S04]  /*9fca0*/  LDL.LU R8, [R1+0x4] ;  /* 0x0000040001087983 */ /* 0x000ee80000300800 */
[----:B------:R0:W-:Y:S01]  /*9fcb0*/  @P0 STG.E.U16 [R54.64], R0 ;  /* 0x0000000036000986 */ /* 0x0001e2000c101504 */
[----:B----4-:R-:W-:-:S03]  /*9fcc0*/  ISETP.GE.AND P0, PT, R7, c[0x0][0x17c], PT ;  /* 0x00005f0007007a0c */ /* 0x010fc60003f06270 */
[----:B------:R-:W4:Y:S01]  /*9fcd0*/  LDL.LU R7, [R1+0x2fb4] ;  /* 0x002fb40001077983 */ /* 0x000f220000300800 */
[----:B------:R-:W-:Y:S02]  /*9fce0*/  ISETP.LT.AND P4, PT, R27, c[0x0][0x178], !P2 ;  /* 0x00005e001b007a0c */ /* 0x000fe40005781270 */
[----:B------:R-:W-:Y:S01]  /*9fcf0*/  ISETP.LT.AND P2, PT, R43, c[0x0][0x178], !P2 ;  /* 0x00005e002b007a0c */ /* 0x000fe20005741270 */
[----:B------:R-:W-:Y:S01]  /*9fd00*/  IMAD.WIDE R52, R58, 0x2, R46 ;  /* 0x000000023a347825 */ /* 0x000fe200078e022e */
[----:B------:R-:W-:Y:S02]  /*9fd10*/  ISETP.LT.AND P5, PT, R9, c[0x0][0x178], !P3 ;  /* 0x00005e0009007a0c */ /* 0x000fe40005fa1270 */
[----:B------:R-:W-:Y:S02]  /*9fd20*/  PRMT R3, R10, 0x7632, R3 ;  /* 0x000076320a037816 */ /* 0x000fe40000000003 */
[----:B------:R-:W-:Y:S01]  /*9fd30*/  ISETP.LT.AND P6, PT, R6, c[0x0][0x178], !P3 ;  /* 0x00005e0006007a0c */ /* 0x000fe20005fc1270 */
[----:B------:R-:W3:Y:S01]  /*9fd40*/  LDL.LU R10, [R1+0x328] ;  /* 0x00032800010a7983 */ /* 0x000ee20000300800 */
[----:B0-----:R-:W-:-:S03]  /*9fd50*/  IADD3 R0, R58, c[0x0][0x198], RZ ;  /* 0x000066003a007a10 */ /* 0x001fc60007ffe0ff */
[----:B------:R0:W-:Y:S02]  /*9fd60*/  @P4 STG.E.U16 [R52.64], R3 ;  /* 0x0000000334004986 */ /* 0x0001e4000c101504 */
[----:B------:R-:W-:-:S04]  /*9fd70*/  IMAD.WIDE R54, R0, 0x2, R50 ;  /* 0x0000000200367825 */ /* 0x000fc800078e0232 */
[----:B------:R-:W-:Y:S01]  /*9fd80*/  IMAD.WIDE R56, R0, 0x2, R48 ;  /* 0x0000000200387825 */ /* 0x000fe200078e0230 */
[----:B0-----:R-:W-:-:S03]  /*9fd90*/  PRMT R3, R5, 0x7632, R3 ;  /* 0x0000763205037816 */ /* 0x001fc60000000003 */
[----:B------:R-:W-:Y:S01]  /*9fda0*/  IMAD.WIDE R52, R58, 0x2, R44 ;  /* 0x000000023a347825 */ /* 0x000fe200078e022c */
[----:B------:R-:W3:Y:S04]  /*9fdb0*/  LDL.LU R5, [R1+0x188] ;  /* 0x0001880001057983 */ /* 0x000ee80000300800 */
[----:B------:R0:W-:Y:S04]  /*9fdc0*/  @P2 STG.E.U16 [R52.64], R3 ;  /* 0x0000000334002986 */ /* 0x0001e8000c101504 */
[----:B------:R-:W-:Y:S01]  /*9fdd0*/  @P5 STG.E.U16 [R54.64], R11 ;  /* 0x0000000b36005986 */ /* 0x000fe2000c101504 */
[----:B0-----:R-:W-:-:S03]  /*9fde0*/  IADD3 R3, R0, c[0x0][0x198], RZ ;  /* 0x0000660000037a10 */ /* 0x001fc60007ffe0ff */
[----:B--2---:R0:W-:Y:S01]  /*9fdf0*/  @P6 STG.E.U16 [R56.64], R4 ;  /* 0x0000000438006986 */ /* 0x0041e2000c101504 */
[----:B------:R-:W-:-:S04]  /*9fe00*/  IMAD.WIDE R52, R0, 0x2, R44 ;  /* 0x0000000200347825 */ /* 0x000fc800078e022c */
[----:B0-----:R-:W-:Y:S01]  /*9fe10*/  IMAD.WIDE R56, R0, 0x2, R46 ;  /* 0x0000000200387825 */ /* 0x001fe200078e022e */
[----:B------:R-:W-:Y:S02]  /*9fe20*/  PRMT R0, R4, 0x7632, R0 ;  /* 0x0000763204007816 */ /* 0x000fe40000000000 */
[----:B----4-:R-:W-:Y:S02]  /*9fe30*/  ISETP.GE.AND P6, PT, R7, c[0x0][0x17c], PT ;  /* 0x00005f0007007a0c */ /* 0x010fe40003fc6270 */
[----:B------:R-:W2:Y:S04]  /*9fe40*/  LDL.LU R7, [R1+0x2fb8] ;  /* 0x002fb80001077983 */ /* 0x000ea80000300800 */
[----:B------:R-:W4:Y:S01]  /*9fe50*/  LDL.LU R4, [R1+0x2fbc] ;  /* 0x002fbc0001047983 */ /* 0x000f220000300800 */
[----:B------:R-:W-:-:S02]  /*9fe60*/  ISETP.LT.AND P4, PT, R27, c[0x0][0x178], !P3 ;  /* 0x00005e001b007a0c */ /* 0x000fc40005f81270 */
[----:B------:R-:W-:Y:S02]  /*9fe70*/  ISETP.LT.AND P3, PT, R43, c[0x0][0x178], !P3 ;  /* 0x00005e002b007a0c */ /* 0x000fe40005f61270 */
[----:B------:R-:W-:Y:S01]  /*9fe80*/  ISETP.GE.AND P1, PT, R15, c[0x0][0x17c], PT ;  /* 0x00005f000f007a0c */ /* 0x000fe20003f26270 */
[----:B------:R-:W-:Y:S01]  /*9fe90*/  IMAD.WIDE R54, R3, 0x2, R50 ;  /* 0x0000000203367825 */ /* 0x000fe200078e0232 */
[----:B------:R-:W-:Y:S01]  /*9fea0*/  PRMT R58, R11, 0x7632, R58 ;  /* 0x000076320b3a7816 */ /* 0x000fe2000000003a */
[----:B------:R-:W4:Y:S01]  /*9feb0*/  LDL.LU R15, [R1+0x38] ;  /* 0x00003800010f7983 */ /* 0x000f220000300800 */
[----:B------:R-:W-:Y:S02]  /*9fec0*/  ISETP.LT.AND P5, PT, R9, c[0x0][0x178], !P1 ;  /* 0x00005e0009007a0c */ /* 0x000fe40004fa1270 */
[----:B------:R-:W-:Y:S01]  /*9fed0*/  ISETP.LT.AND P2, PT, R6, c[0x0][0x178], !P1 ;  /* 0x00005e0006007a0c */ /* 0x000fe20004f41270 */
[----:B------:R-:W4:Y:S04]  /*9fee0*/  LDL.LU R11, [R1+0x28] ;  /* 0x00002800010b7983 */ /* 0x000f280000300800 */
[----:B---3--:R-:W-:Y:S04]  /*9fef0*/  @P4 STG.E.U16 [R56.64], R59 ;  /* 0x0000003b38004986 */ /* 0x008fe8000c101504 */
[----:B------:R0:W-:Y:S01]  /*9ff00*/  @P3 STG.E.U16 [R52.64], R8 ;  /* 0x0000000834003986 */ /* 0x0001e2000c101504 */
[----:B------:R-:W-:-:S02]  /*9ff10*/  ISETP.LT.AND P3, PT, R27, c[0x0][0x178], !P1 ;  /* 0x00005e001b007a0c */ /* 0x000fc40004f61270 */
[----:B------:R-:W-:Y:S01]  /*9ff20*/  ISETP.LT.AND P1, PT, R43, c[0x0][0x178], !P1 ;  /* 0x00005e002b007a0c */ /* 0x000fe20004f21270 */
[----:B------:R1:W-:Y:S01]  /*9ff30*/  @P5 STG.E.U16 [R54.64], R58 ;  /* 0x0000003a36005986 */ /* 0x0003e2000c101504 */
[----:B------:R-:W-:Y:S01]  /*9ff40*/  PRMT R61, R59, 0x7632, R61 ;  /* 0x000076323b3d7816 */ /* 0x000fe2000000003d */
[----:B0-----:R-:W-:Y:S01]  /*9ff50*/  IMAD.WIDE R52, R3, 0x2, R48 ;  /* 0x0000000203347825 */ /* 0x001fe200078e0230 */
[----:B------:R-:W-:-:S04]  /*9ff60*/  PRMT R60, R8, 0x7632, R60 ;  /* 0x00007632083c7816 */ /* 0x000fc8000000003c */
[----:B------:R0:W-:Y:S01]  /*9ff70*/  @P2 STG.E.U16 [R52.64], R0 ;  /* 0x0000000034002986 */ /* 0x0001e2000c101504 */
[----:B-1----:R-:W-:-:S04]  /*9ff80*/  IMAD.WIDE R54, R3, 0x2, R44 ;  /* 0x0000000203367825 */ /* 0x002fc800078e022c */
[----:B0-----:R-:W-:-:S05]  /*9ff90*/  IMAD.WIDE R52, R3, 0x2, R46 ;  /* 0x0000000203347825 */ /* 0x001fca00078e022e */
[----:B------:R0:W-:Y:S04]  /*9ffa0*/  @P3 STG.E.U16 [R52.64], R61 ;  /* 0x0000003d34003986 */ /* 0x0001e8000c101504 */
[----:B------:R1:W-:Y:S01]  /*9ffb0*/  @P1 STG.E.U16 [R54.64], R60 ;  /* 0x0000003c36001986 */ /* 0x0003e2000c101504 */
[----:B--2---:R-:W-:Y:S02]  /*9ffc0*/  ISETP.GE.AND P2, PT, R7, c[0x0][0x17c], PT ;  /* 0x00005f0007007a0c */ /* 0x004fe40003f46270 */
[----:B----4-:R-:W-:Y:S02]  /*9ffd0*/  ISETP.GE.AND P1, PT, R4, c[0x0][0x17c], PT ;  /* 0x00005f0004007a0c */ /* 0x010fe40003f26270 */
[----:B------:R-:W2:Y:S04]  /*9ffe0*/  LDL.LU R4, [R1+0x338] ;  /* 0x0003380001047983 */ /* 0x000ea80000300800 */
[----:B------:R-:W3:Y:S04]  /*9fff0*/  LDL.LU R8, [R1+0x198] ;  /* 0x0001980001087983 */ /* 0x000ee80000300800 */
[----:B------:R-:W4:Y:S01]  /*a0000*/  LDL.LU R7, [R1+0x2fc0] ;  /* 0x002fc00001077983 */ /* 0x000f220000300800 */
[----:B------:R-:W-:-:S02]  /*a0010*/  ISETP.LT.AND P5, PT, R9, c[0x0][0x178], !P0 ;  /* 0x00005e0009007a0c */ /* 0x000fc400047a1270 */
[----:B------:R-:W-:Y:S02]  /*a0020*/  IADD3 R0, R3, c[0x0][0x198], RZ ;  /* 0x0000660003007a10 */ /* 0x000fe40007ffe0ff */
[----:B------:R-:W-:-:S03]  /*a0030*/  ISETP.LT.AND P4, PT, R6, c[0x0][0x178], !P0 ;  /* 0x00005e0006007a0c */ /* 0x000fc60004781270 */
[----:B------:R-:W-:-:S04]  /*a0040*/  IMAD.WIDE R56, R0, 0x2, R50 ;  /* 0x0000000200387825 */ /* 0x000fc800078e0232 */
[----:B------:R-:W-:Y:S02]  /*a0050*/  IMAD.WIDE R58, R0, 0x2, R48 ;  /* 0x00000002003a7825 */ /* 0x000fe400078e0230 */
[----:B------:R1:W-:Y:S01]  /*a0060*/  @P5 STG.E.U16 [R56.64], R10 ;  /* 0x0000000a38005986 */ /* 0x0003e2000c101504 */
[----:B------:R-:W-:Y:S02]  /*a0070*/  ISETP.LT.AND P5, PT, R27, c[0x0][0x178], !P0 ;  /* 0x00005e001b007a0c */ /* 0x000fe400047a1270 */
[----:B------:R-:W-:Y:S01]  /*a0080*/  ISETP.LT.AND P0, PT, R43, c[0x0][0x178], !P0 ;  /* 0x00005e002b007a0c */ /* 0x000fe20004701270 */
[----:B------:R1:W-:Y:S01]  /*a0090*/  @P4 STG.E.U16 [R58.64], R5 ;  /* 0x000000053a004986 */ /* 0x0003e2000c101504 */
[----:B------:R-:W-:Y:S02]  /*a00a0*/  ISETP.LT.AND P3, PT, R9, c[0x0][0x178], !P6 ;  /* 0x00005e0009007a0c */ /* 0x000fe40007761270 */
[----:B------:R-:W-:Y:S02]  /*a00b0*/  ISETP.LT.AND P4, PT, R6, c[0x0][0x178], !P6 ;  /* 0x00005e0006007a0c */ /* 0x000fe40007781270 */
[C---:B------:R-:W-:Y:S01]  /*a00c0*/  IADD3 R3, R0.reuse, c[0x0][0x198], RZ ;  /* 0x0000660000037a10 */ /* 0x040fe20007ffe0ff */
[----:B0-----:R-:W-:Y:S01]  /*a00d0*/  IMAD.WIDE R52, R0, 0x2, R46 ;  /* 0x0000000200347825 */ /* 0x001fe200078e022e */
[----:B------:R-:W-:-:S02]  /*a00e0*/  PRMT R61, R10, 0x7632, R61 ;  /* 0x000076320a3d7816 */ /* 0x000fc4000000003d */
[----:B-1----:R-:W-:Y:S01]  /*a00f0*/  PRMT R60, R5, 0x7632, R60 ;  /* 0x00007632053c7816 */ /* 0x002fe2000000003c */
[----:B------:R-:W-:Y:S01]  /*a0100*/  IMAD.WIDE R54, R0, 0x2, R44 ;  /* 0x0000000200367825 */ /* 0x000fe200078e022c */
[----:B------:R-:W2:Y:S03]  /*a0110*/  LDL.LU R10, [R1+0x148] ;  /* 0x00014800010a7983 */ /* 0x000ea60000300800 */
[C---:B------:R-:W-:Y:S01]  /*a0120*/  IMAD.WIDE R56, R3.reuse, 0x2, R50 ;  /* 0x0000000203387825 */ /* 0x040fe200078e0232 */
[----:B------:R-:W2:Y:S03]  /*a0130*/  LDL.LU R5, [R1+0x108] ;  /* 0x0001080001057983 */ /* 0x000ea60000300800 */
        /* <DEDUP_REMOVED lines=13> */
[C---:B------:R-:W-:Y:S01]  /*a0210*/  IADD3 R0, R3.reuse, c[0x0][0x198], RZ ;  /* 0x0000660003007a10 */ /* 0x040fe20007ffe0ff */
[----:B------:R-:W-:Y:S01]  /*a0220*/  IMAD.WIDE R54, R3, 0x2, R44 ;  /* 0x0000000203367825 */ /* 0x000fe200078e022c */
[----:B------:R-:W-:Y:S02]  /*a0230*/  ISETP.LT.AND P3, PT, R6, c[0x0][0x178], !P2 ;  /* 0x00005e0006007a0c */ /* 0x000fe40005761270 */
[----:B-1----:R-:W-:-:S02]  /*a0240*/  PRMT R58, R11, 0x7632, R58 ;  /* 0x000076320b3a7816 */ /* 0x002fc4000000003a */
[----:B------:R-:W4:Y:S04]  /*a0250*/  LDL.LU R11, [R1+0x348] ;  /* 0x00034800010b7983 */ /* 0x000f280000300800 */
[----:B------:R0:W-:Y:S01]  /*a0260*/  @P5 STG.E.U16 [R52.64], R56 ;  /* 0x0000003834005986 */ /* 0x0001e2000c101504 */
[----:B------:R-:W-:Y:S02]  /*a0270*/  ISETP.LT.AND P5, PT, R27, c[0x0][0x178], !P2 ;  /* 0x00005e001b007a0c */ /* 0x000fe400057a1270 */
[----:B------:R-:W-:Y:S01]  /*a0280*/  ISETP.LT.AND P2, PT, R43, c[0x0][0x178], !P2 ;  /* 0x00005e002b007a0c */ /* 0x000fe20005741270 */
[----:B------:R1:W-:Y:S01]  /*a0290*/  @P6 STG.E.U16 [R54.64], R58 ;  /* 0x0000003a36006986 */ /* 0x0003e2000c101504 */
[----:B------:R-:W-:Y:S01]  /*a02a0*/  ISETP.LT.AND P6, PT, R9, c[0x0][0x178], !P1 ;  /* 0x00005e0009007a0c */ /* 0x000fe20004fc1270 */
[C---:B0-----:R-:W-:Y:S01]  /*a02b0*/  IMAD.WIDE R52, R0.reuse, 0x2, R50 ;  /* 0x0000000200347825 */ /* 0x041fe200078e0232 */
[----:B------:R-:W-:-:S03]  /*a02c0*/  IADD3 R3, R0, c[0x0][0x198], RZ ;  /* 0x0000660000037a10 */ /* 0x000fc60007ffe0ff */
[----:B------:R-:W-:Y:S01]  /*a02d0*/  IMAD.WIDE R56, R0, 0x2, R48 ;  /* 0x0000000200387825 */ /* 0x000fe200078e0230 */
[----:B--2---:R0:W-:Y:S01]  /*a02e0*/  @P0 STG.E.U16 [R52.64], R4 ;  /* 0x0000000434000986 */ /* 0x0041e2000c101504 */
[----:B------:R-:W-:Y:S02]  /*a02f0*/  ISETP.LT.AND P0, PT, R6, c[0x0][0x178], !P1 ;  /* 0x00005e0006007a0c */ /* 0x000fe40004f01270 */
[----:B-1----:R-:W-:Y:S01]  /*a0300*/  IMAD.WIDE R54, R0, 0x2, R44 ;  /* 0x0000000200367825 */ /* 0x002fe200078e022c */
[----:B---3--:R1:W-:Y:S01]  /*a0310*/  @P3 STG.E.U16 [R56.64], R8 ;  /* 0x0000000838003986 */ /* 0x0083e2000c101504 */
[----:B------:R-:W-:Y:S02]  /*a0320*/  PRMT R58, R4, 0x7632, R58 ;  /* 0x00007632043a7816 */ /* 0x000fe4000000003a */
[----:B0-----:R-:W-:Y:S01]  /*a0330*/  IMAD.WIDE R52, R0, 0x2, R46 ;  /* 0x0000000200347825 */ /* 0x001fe200078e022e */
[----:B------:R-:W-:Y:S01]  /*a0340*/  PRMT R0, R8, 0x7632, R0 ;  /* 0x0000763208007816 */ /* 0x000fe20000000000 */
[----:B------:R-:W2:Y:S02]  /*a0350*/  LDL.LU R4, [R1+0x1a8] ;  /* 0x0001a80001047983 */ /* 0x000ea40000300800 */
[----:B-1----:R-:W-:-:S02]  /*a0360*/  IMAD.WIDE R56, R3, 0x2, R50 ;  /* 0x0000000203387825 */ /* 0x002fc400078e0232 */
[----:B------:R-:W-:Y:S04]  /*a0370*/  @P5 STG.E.U16 [R52.64], R10 ;  /* 0x0000000a34005986 */ /* 0x000fe8000c101504 */
[----:B------:R0:W-:Y:S01]  /*a0380*/  @P2 STG.E.U16 [R54.64], R5 ;  /* 0x0000000536002986 */ /* 0x0001e2000c101504 */
[----:B------:R-:W-:-:S03]  /*a0390*/  ISETP.GE.AND P3, PT, R15, c[0x0][0x17c], PT ;  /* 0x00005f000f007a0c */ /* 0x000fc60003f66270 */
[----:B------:R1:W-:Y:S04]  /*a03a0*/  @P6 STG.E.U16 [R56.64], R58 ;  /* 0x0000003a38006986 */ /* 0x0003e8000c101504 */
[----:B------:R-:W3:Y:S01]  /*a03b0*/  LDL.LU R15, [R1+0x158] ;  /* 0x00015800010f7983 */ /* 0x000ee20000300800 */
[----:B0-----:R-:W-:-:S03]  /*a03c0*/  IMAD.WIDE R54, R3, 0x2, R48 ;  /* 0x0000000203367825 */ /* 0x001fc600078e0230 */
        /* <DEDUP_REMOVED lines=8> */
[----:B-1----:R-:W-:Y:S02]  /*a0450*/  PRMT R56, R10, 0x7632, R56 ;  /* 0x000076320a387816 */ /* 0x002fe40000000038 */
[----:B0-----:R-:W-:Y:S02]  /*a0460*/  IADD3 R0, R3, c[0x0][0x198], RZ ;  /* 0x0000660003007a10 */ /* 0x001fe40007ffe0ff */
[----:B------:R-:W-:-:S02]  /*a0470*/  PRMT R58, R5, 0x7632, R58 ;  /* 0x00007632053a7816 */ /* 0x000fc4000000003a */
[----:B------:R-:W3:Y:S01]  /*a0480*/  LDL.LU R5, [R1+0x358] ;  /* 0x0003580001057983 */ /* 0x000ee20000300800 */
[----:B------:R-:W-:-:S03]  /*a0490*/  IMAD.WIDE R54, R0, 0x2, R50 ;  /* 0x0000000200367825 */ /* 0x000fc600078e0232 */
[----:B------:R0:W-:Y:S04]  /*a04a0*/  @P5 STG.E.U16 [R52.64], R56 ;  /* 0x0000003834005986 */ /* 0x0001e8000c101504 */
[----:B------:R-:W3:Y:S04]  /*a04b0*/  LDL.LU R10, [R1+0x1b8] ;  /* 0x0001b800010a7983 */ /* 0x000ee80000300800 */
[----:B------:R-:W3:Y:S01]  /*a04c0*/  LDL.LU R59, [R1+0x2fd0] ;  /* 0x002fd000013b7983 */ /* 0x000ee20000300800 */
[----:B0-----:R-:W-:-:S05]  /*a04d0*/  IMAD.WIDE R52, R3, 0x2, R44 ;  /* 0x0000000203347825 */ /* 0x001fca00078e022c */
[----:B------:R0:W-:Y:S04]  /*a04e0*/  @P1 STG.E.U16 [R52.64], R58 ;  /* 0x0000003a34001986 */ /* 0x0001e8000c101504 */
[----:B------:R1:W-:Y:S01]  /*a04f0*/  @P6 STG.E.U16 [R54.64], R11 ;  /* 0x0000000b36006986 */ /* 0x0003e2000c101504 */
[----:B------:R-:W-:Y:S02]  /*a0500*/  ISETP.LT.AND P2, PT, R6, c[0x0][0x178], !P4 ;  /* 0x00005e0006007a0c */ /* 0x000fe40006741270 */
[----:B0-----:R-:W-:Y:S02]  /*a0510*/  PRMT R58, R11, 0x7632, R58 ;  /* 0x000076320b3a7816 */ /* 0x001fe4000000003a */
[----:B-1----:R-:W3:Y:S01]  /*a0520*/  LDL.LU R11, [R1+0x2fd4] ;  /* 0x002fd400010b7983 */ /* 0x002ee20000300800 */
[C---:B------:R-:W-:Y:S01]  /*a0530*/  IMAD.WIDE R56, R0.reuse, 0x2, R48 ;  /* 0x0000000200387825 */ /* 0x040fe200078e0230 */
[----:B------:R-:W-:-:S03]  /*a0540*/  IADD3 R3, R0, c[0x0][0x198], RZ ;  /* 0x0000660000037a10 */ /* 0x000fc60007ffe0ff */
[----:B------:R-:W-:-:S04]  /*a0550*/  IMAD.WIDE R52, R0, 0x2, R46 ;  /* 0x0000000200347825 */ /* 0x000fc800078e022e */
[----:B--2---:R0:W-:Y:S01]  /*a0560*/  @P2 STG.E.U16 [R56.64], R4 ;  /* 0x0000000438002986 */ /* 0x0041e2000c101504 */
[----:B------:R-:W-:Y:S01]  /*a0570*/  IMAD.WIDE R54, R0, 0x2, R44 ;  /* 0x0000000200367825 */ /* 0x000fe200078e022c */
[----:B------:R-:W-:Y:S02]  /*a0580*/  PRMT R0, R4, 0x7632, R0 ;  /* 0x0000763204007816 */ /* 0x000fe40000000000 */
[----:B----4-:R-:W-:Y:S02]  /*a0590*/  ISETP.GE.AND P2, PT, R7, c[0x0][0x17c], PT ;  /* 0x00005f0007007a0c */ /* 0x010fe40003f46270 */
[----:B------:R-:W2:Y:S04]  /*a05a0*/  LDL.LU R7, [R1+0x168] ;  /* 0x0001680001077983 */ /* 0x000ea80000300800 */
[----:B0-----:R-:W4:Y:S01]  /*a05b0*/  LDL.LU R4, [R1+0x8] ;  /* 0x0000080001047983 */ /* 0x001f220000300800 */
[----:B------:R-:W-:-:S02]  /*a05c0*/  ISETP.LT.AND P5, PT, R27, c[0x0][0x178], !P4 ;  /* 0x00005e001b007a0c */ /* 0x000fc400067a1270 */
[----:B------:R-:W-:Y:S02]  /*a05d0*/  ISETP.LT.AND P4, PT, R43, c[0x0][0x178], !P4 ;  /* 0x00005e002b007a0c */ /* 0x000fe40006781270 */
[----:B------:R-:W-:Y:S02]  /*a05e0*/  ISETP.LT.AND P6, PT, R9, c[0x0][0x178], !P3 ;  /* 0x00005e0009007a0c */ /* 0x000fe40005fc1270 */
[----:B------:R-:W-:Y:S01]  /*a05f0*/  ISETP.LT.AND P1, PT, R6, c[0x0][0x178], !P3 ;  /* 0x00005e0006007a0c */ /* 0x000fe20005f21270 */
[----:B------:R-:W-:-:S06]  /*a0600*/  IMAD.WIDE R56, R3, 0x2, R50 ;  /* 0x0000000203387825 */ /* 0x000fcc00078e0232 */
[----:B---3--:R0:W-:Y:S04]  /*a0610*/  @P5 STG.E.U16 [R52.64], R15 ;  /* 0x0000000f34005986 */ /* 0x0081e8000c101504 */
[----:B------:R1:W-:Y:S01]  /*a0620*/  @P4 STG.E.U16 [R54.64], R8 ;  /* 0x0000000836004986 */ /* 0x0003e2000c101504 */
[----:B------:R-:W-:Y:S02]  /*a0630*/  ISETP.LT.AND P4, PT, R27, c[0x0][0x178], !P3 ;  /* 0x00005e001b007a0c */ /* 0x000fe40005f81270 */
[----:B------:R-:W-:Y:S01]  /*a0640*/  ISETP.LT.AND P3, PT, R43, c[0x0][0x178], !P3 ;  /* 0x00005e002b007a0c */ /* 0x000fe20005f61270 */
[----:B------:R-:W-:Y:S01]  /*a0650*/  @P6 STG.E.U16 [R56.64], R58 ;  /* 0x0000003a38006986 */ /* 0x000fe2000c101504 */
[----:B------:R-:W-:Y:S01]  /*a0660*/  ISETP.LT.AND P6, PT, R9, c[0x0][0x178], !P0 ;  /* 0x00005e0009007a0c */ /* 0x000fe200047c1270 */
[----:B0-----:R-:W-:Y:S01]  /*a0670*/  IMAD.WIDE R52, R3, 0x2, R48 ;  /* 0x0000000203347825 */ /* 0x001fe200078e0230 */
[----:B------:R-:W-:-:S04]  /*a0680*/  ISETP.LT.AND P5, PT, R6, c[0x0][0x178], !P0 ;  /* 0x00005e0006007a0c */ /* 0x000fc800047a1270 */
[----:B------:R0:W-:Y:S01]  /*a0690*/  @P1 STG.E.U16 [R52.64], R0 ;  /* 0x0000000034001986 */ /* 0x0001e2000c101504 */
[----:B------:R-:W-:Y:S01]  /*a06a0*/  PRMT R61, R15, 0x7632, R61 ;  /* 0x000076320f3d7816 */ /* 0x000fe2000000003d */
[----:B-1----:R-:W-:Y:S01]  /*a06b0*/  IMAD.WIDE R54, R3, 0x2, R44 ;  /* 0x0000000203367825 */ /* 0x002fe200078e022c */
[----:B------:R-:W-:Y:S01]  /*a06c0*/  PRMT R60, R8, 0x7632, R60 ;  /* 0x00007632083c7816 */ /* 0x000fe2000000003c */
[----:B------:R-:W3:Y:S01]  /*a06d0*/  LDL.LU R15, [R1+0x31a4] ;  /* 0x0031a400010f7983 */ /* 0x000ee20000300800 */
[----:B------:R-:W-:-:S03]  /*a06e0*/  ISETP.GE.AND P1, PT, R59, c[0x0][0x17c], PT ;  /* 0x00005f003b007a0c */ /* 0x000fc60003f26270 */
[----:B------:R-:W3:Y:S01]  /*a06f0*/  LDL.LU R8, [R1+0x31a0] ;  /* 0x0031a00001087983 */ /* 0x000ee20000300800 */
[C---:B0-----:R-:W-:Y:S01]  /*a0700*/  IADD3 R0, R3.reuse, c[0x0][0x198], RZ ;  /* 0x0000660003007a10 */ /* 0x041fe20007ffe0ff */
[----:B------:R-:W-:-:S04]  /*a0710*/  IMAD.WIDE R52, R3, 0x2, R46 ;  /* 0x0000000203347825 */ /* 0x000fc800078e022e */
[C---:B------:R-:W-:Y:S01]  /*a0720*/  IMAD.WIDE R56, R0.reuse, 0x2, R50 ;  /* 0x0000000200387825 */ /* 0x040fe200078e0232 */
[----:B------:R0:W-:Y:S03]  /*a0730*/  @P4 STG.E.U16 [R52.64], R61 ;  /* 0x0000003d34004986 */ /* 0x0001e6000c101504 */
[----:B------:R-:W-:Y:S01]  /*a0740*/  IMAD.WIDE R58, R0, 0x2, R48 ;  /* 0x00000002003a7825 */ /* 0x000fe200078e0230 */
[----:B------:R1:W-:Y:S01]  /*a0750*/  @P3 STG.E.U16 [R54.64], R60 ;  /* 0x0000003c36003986 */ /* 0x0003e2000c101504 */
[----:B------:R-:W-:-:S03]  /*a0760*/  ISETP.GE.AND P3, PT, R11, c[0x0][0x17c], PT ;  /* 0x00005f000b007a0c */ /* 0x000fc60003f66270 */
[----:B------:R1:W-:Y:S01]  /*a0770*/  @P6 STG.E.U16 [R56.64], R5 ;  /* 0x0000000538006986 */ /* 0x0003e2000c101504 */
[----:B------:R-:W-:-:S03]  /*a0780*/  IADD3 R3, R0, c[0x0][0x198], RZ ;  /* 0x0000660000037a10 */ /* 0x000fc60007ffe0ff */
[----:B------:R-:W3:Y:S01]  /*a0790*/  LDL.LU R11, [R1+0x32c] ;  /* 0x00032c00010b7983 */ /* 0x000ee20000300800 */
[----:B0-----:R-:W-:Y:S01]  /*a07a0*/  PRMT R61, R5, 0x7632, R61 ;  /* 0x00007632053d7816 */ /* 0x001fe2000000003d */
[----:B------:R-:W-:Y:S02]  /*a07b0*/  IMAD.WIDE R52, R0, 0x2, R46 ;  /* 0x0000000200347825 */ /* 0x000fe400078e022e */
[----:B------:R0:W-:Y:S01]  /*a07c0*/  @P5 STG.E.U16 [R58.64], R10 ;  /* 0x0000000a3a005986 */ /* 0x0001e2000c101504 */
[----:B-1----:R-:W-:Y:S01]  /*a07d0*/  PRMT R60, R10, 0x7632, R60 ;  /* 0x000076320a3c7816 */ /* 0x002fe2000000003c */
[----:B------:R-:W-:Y:S02]  /*a07e0*/  IMAD.WIDE R54, R0, 0x2, R44 ;  /* 0x0000000200367825 */ /* 0x000fe400078e022c */
[----:B------:R-:W3:Y:S01]  /*a07f0*/  LDL.LU R5, [R1+0x18c] ;  /* 0x00018c0001057983 */ /* 0x000ee20000300800 */
[----:B------:R-:W-:-:S03]  /*a0800*/  ISETP.LT.AND P6, PT, R27, c[0x0][0x178], !P0 ;  /* 0x00005e001b007a0c */ /* 0x000fc600047c1270 */
[----:B0-----:R-:W3:Y:S04]  /*a0810*/  LDL.LU R10, [R1+0x3c] ;  /* 0x00003c00010a7983 */ /* 0x001ee80000300800 */
[----:B------:R-:W3:Y:S01]  /*a0820*/  LDL.LU R0, [R1+0x2fd8] ;  /* 0x002fd80001007983 */ /* 0x000ee20000300800 */
[----:B------:R-:W-:Y:S02]  /*a0830*/  ISETP.LT.AND P0, PT, R43, c[0x0][0x178], !P0 ;  /* 0x00005e002b007a0c */ /* 0x000fe40004701270 */
[----:B------:R-:W-:Y:S01]  /*a0840*/  ISETP.LT.AND P4, PT, R9, c[0x0][0x178], !P2 ;  /* 0x00005e0009007a0c */ /* 0x000fe20005781270 */
[----:B------:R-:W-:Y:S02]  /*a0850*/  IMAD.WIDE R56, R3, 0x2, R50 ;  /* 0x0000000203387825 */ /* 0x000fe400078e0232 */
[----:B--2---:R-:W-:Y:S08]  /*a0860*/  @P6 STG.E.U16 [R52.64], R7 ;  /* 0x0000000734006986 */ /* 0x004ff0000c101504 */
[----:B----4-:R-:W-:Y:S04]  /*a0870*/  @P0 STG.E.U16 [R54.64], R4 ;  /* 0x0000000436000986 */ /* 0x010fe8000c101504 */
[----:B------:R0:W-:Y:S04]  /*a0880*/  @P4 STG.E.U16 [R56.64], R61 ;  /* 0x0000003d38004986 */ /* 0x0001e8000c101504 */
[----:B0-----:R-:W2:Y:S01]  /*a0890*/  LDL.LU R61, [R1+0x2fdc] ;  /* 0x002fdc00013d7983 */ /* 0x001ea20000300800 */
[----:B------:R-:W-:-:S03]  /*a08a0*/  PRMT R56, R7, 0x7632, R56 ;  /* 0x0000763207387816 */ /* 0x000fc60000000038 */
[----:B------:R-:W4:Y:S01]  /*a08b0*/  LDL.LU R7, [R1+0x2c] ;  /* 0x00002c0001077983 */ /* 0x000f220000300800 */
[----:B------:R-:W-:Y:S02]  /*a08c0*/  ISETP.LT.AND P5, PT, R6, c[0x0][0x178], !P2 ;  /* 0x00005e0006007a0c */ /* 0x000fe400057a1270 */
[----:B------:R-:W-:Y:S01]  /*a08d0*/  ISETP.LT.AND P6, PT, R27, c[0x0][0x178], !P2 ;  /* 0x00005e001b007a0c */ /* 0x000fe200057c1270 */
[----:B------:R-:W-:Y:S01]  /*a08e0*/  IMAD.WIDE R58, R3, 0x2, R48 ;  /* 0x00000002033a7825 */ /* 0x000fe200078e0230 */
[----:B------:R-:W-:Y:S02]  /*a08f0*/  ISETP.LT.AND P2, PT, R43, c[0x0][0x178], !P2 ;  /* 0x00005e002b007a0c */ /* 0x000fe40005741270 */
[----:B------:R-:W-:Y:S01]  /*a0900*/  ISETP.LT.AND P4, PT, R9, c[0x0][0x178], !P1 ;  /* 0x00005e0009007a0c */ /* 0x000fe20004f81270 */
[----:B------:R-:W-:-:S06]  /*a0910*/  IMAD.WIDE R52, R3, 0x2, R46 ;  /* 0x0000000203347825 */ /* 0x000fcc00078e022e */
[----:B------:R0:W-:Y:S01]  /*a0920*/  @P5 STG.E.U16 [R58.64], R60 ;  /* 0x0000003c3a005986 */ /* 0x0001e2000c101504 */
[----:B------:R-:W-:Y:S01]  /*a0930*/  ISETP.LT.AND P5, PT, R6, c[0x0][0x178], !P1 ;  /* 0x00005e0006007a0c */ /* 0x000fe20004fa1270 */
[----:B------:R-:W-:Y:S02]  /*a0940*/  IMAD.WIDE R54, R3, 0x2, R44 ;  /* 0x0000000203367825 */ /* 0x000fe400078e022c */
[----:B------:R1:W-:Y:S01]  /*a0950*/  @P6 STG.E.U16 [R52.64], R56 ;  /* 0x0000003834006986 */ /* 0x0003e2000c101504 */
[----:B------:R-:W-:Y:S02]  /*a0960*/  ISETP.LT.AND P6, PT, R27, c[0x0][0x178], !P1 ;  /* 0x00005e001b007a0c */ /* 0x000fe40004fc1270 */
[----:B0-----:R-:W-:Y:S02]  /*a0970*/  PRMT R58, R4, 0x7632, R58 ;  /* 0x00007632043a7816 */ /* 0x001fe4000000003a */
[----:B------:R-:W4:Y:S04]  /*a0980*/  LDL.LU R4, [R1+0x319c] ;  /* 0x00319c0001047983 */ /* 0x000f280000300800 */
[----:B------:R0:W-:Y:S01]  /*a0990*/  @P2 STG.E.U16 [R54.64], R58 ;  /* 0x0000003a36002986 */ /* 0x0001e2000c101504 */
[----:B---3--:R-:W-:-:S02]  /*a09a0*/  PRMT R60, R11, 0x7632, R60 ;  /* 0x000076320b3c7816 */ /* 0x008fc4000000003c */
[----:B------:R-:W-:Y:S02]  /*a09b0*/  ISETP.GE.AND P0, PT, R0, c[0x0][0x17c], PT ;  /* 0x00005f0000007a0c */ /* 0x000fe40003f06270 */
[----:B------:R-:W-:-:S05]  /*a09c0*/  IADD3 R0, R3, c[0x0][0x198], RZ ;  /* 0x0000660003007a10 */ /* 0x000fca0007ffe0ff */
[----:B-1----:R-:W-:-:S04]  /*a09d0*/  IMAD.WIDE R52, R0, 0x2, R50 ;  /* 0x0000000200347825 */ /* 0x002fc800078e0232 */
[----:B------:R-:W-:Y:S01]  /*a09e0*/  IMAD.WIDE R56, R0, 0x2, R48 ;  /* 0x0000000200387825 */ /* 0x000fe200078e0230 */
[----:B------:R1:W-:Y:S01]  /*a09f0*/  @P4 STG.E.U16 [R52.64], R11 ;  /* 0x0000000b34004986 */ /* 0x0003e2000c101504 */
[----:B0-----:R-:W-:Y:S02]  /*a0a00*/  PRMT R58, R5, 0x7632, R58 ;  /* 0x00007632053a7816 */ /* 0x001fe4000000003a */
[----:B------:R-:W-:Y:S01]  /*a0a10*/  PRMT R59, R10, 0x7632, R59 ;  /* 0x000076320a3b7816 */ /* 0x000fe2000000003b */
[----:B------:R0:W-:Y:S01]  /*a0a20*/  @P5 STG.E.U16 [R56.64], R5 ;  /* 0x0000000538005986 */ /* 0x0001e2000c101504 */
[----:B-1----:R-:W-:-:S03]  /*a0a30*/  IMAD.WIDE R52, R0, 0x2, R46 ;  /* 0x0000000200347825 */ /* 0x002fc600078e022e */
[----:B------:R-:W3:Y:S04]  /*a0a40*/  LDL.LU R11, [R1+0x33c] ;  /* 0x00033c00010b7983 */ /* 0x000ee80000300800 */
[----:B0-----:R-:W3:Y:S04]  /*a0a50*/  LDL.LU R5, [R1+0x19c] ;  /* 0x00019c0001057983 */ /* 0x001ee80000300800 */
[----:B------:R0:W-:Y:S04]  /*a0a60*/  @P6 STG.E.U16 [R52.64], R10 ;  /* 0x0000000a34006986 */ /* 0x0001e8000c101504 */
[----:B0-----:R-:W3:Y:S01]  /*a0a70*/  LDL.LU R10, [R1+0x2fe4] ;  /* 0x002fe400010a7983 */ /* 0x001ee20000300800 */
[----:B------:R-:W-:Y:S01]  /*a0a80*/  ISETP.LT.AND P1, PT, R43, c[0x0][0x178], !P1 ;  /* 0x00005e002b007a0c */ /* 0x000fe20004f21270 */
[C---:B------:R-:W-:Y:S01]  /*a0a90*/  IMAD.WIDE R52, R0.reuse, 0x2, R44 ;  /* 0x0000000200347825 */ /* 0x040fe200078e022c */
[----:B------:R-:W-:-:S02]  /*a0aa0*/  IADD3 R3, R0, c[0x0][0x198], RZ ;  /* 0x0000660000037a10 */ /* 0x000fc40007ffe0ff */
[----:B--2---:R-:W-:Y:S02]  /*a0ab0*/  ISETP.GE.AND P2, PT, R61, c[0x0][0x17c], PT ;  /* 0x00005f003d007a0c */ /* 0x004fe40003f46270 */
[----:B------:R-:W2:Y:S01]  /*a0ac0*/  LDL.LU R61, [R1+0x14c] ;  /* 0x00014c00013d7983 */ /* 0x000ea20000300800 */
[----:B----4-:R-:W-:-:S06]  /*a0ad0*/  PRMT R0, R7, 0x7632, R0 ;  /* 0x0000763207007816 */ /* 0x010fcc0000000000 */
[----:B------:R0:W-:Y:S04]  /*a0ae0*/  @P1 STG.E.U16 [R52.64], R7 ;  /* 0x0000000734001986 */ /* 0x0001e8000c101504 */
[----:B0-----:R-:W4:Y:S01]  /*a0af0*/  LDL.LU R7, [R1+0x10c] ;  /* 0x00010c0001077983 */ /* 0x001f220000300800 */
[----:B------:R-:W-:Y:S02]  /*a0b00*/  ISETP.LT.AND P4, PT, R9, c[0x0][0x178], !P3 ;  /* 0x00005e0009007a0c */ /* 0x000fe40005f81270 */
[----:B------:R-:W-:Y:S02]  /*a0b10*/  ISETP.LT.AND P5, PT, R6, c[0x0][0x178], !P3 ;  /* 0x00005e0006007a0c */ /* 0x000fe40005fa1270 */
[----:B------:R-:W-:Y:S01]  /*a0b20*/  ISETP.LT.AND P6, PT, R27, c[0x0][0x178], !P3 ;  /* 0x00005e001b007a0c */ /* 0x000fe20005fc1270 */
[----:B------:R-:W-:Y:S01]  /*a0b30*/  IMAD.WIDE R54, R3, 0x2, R50 ;  /* 0x0000000203367825 */ /* 0x000fe200078e0232 */
[----:B------:R-:W-:-:S03]  /*a0b40*/  ISETP.LT.AND P3, PT, R43, c[0x0][0x178], !P3 ;  /* 0x00005e002b007a0c */ /* 0x000fc60005f61270 */
[----:B------:R-:W-:-:S04]  /*a0b50*/  IMAD.WIDE R56, R3, 0x2, R48 ;  /* 0x0000000203387825 */ /* 0x000fc800078e0230 */
[----:B------:R0:W-:Y:S01]  /*a0b60*/  @P4 STG.E.U16 [R54.64], R60 ;  /* 0x0000003c36004986 */ /* 0x0001e2000c101504 */
[----:B------:R-:W-:Y:S01]  /*a0b70*/  ISETP.LT.AND P4, PT, R9, c[0x0][0x178], !P0 ;  /* 0x00005e0009007a0c */ /* 0x000fe20004781270 */
[C---:B------:R-:W-:Y:S02]  /*a0b80*/  IMAD.WIDE R52, R3.reuse, 0x2, R44 ;  /* 0x0000000203347825 */ /* 0x040fe400078e022c */
[----:B------:R1:W-:Y:S01]  /*a0b90*/  @P5 STG.E.U16 [R56.64], R58 ;  /* 0x0000003a38005986 */ /* 0x0003e2000c101504 */
[----:B------:R-:W-:Y:S01]  /*a0ba0*/  ISETP.LT.AND P5, PT, R6, c[0x0][0x178], !P0 ;  /* 0x00005e0006007a0c */ /* 0x000fe200047a1270 */
[C---:B0-----:R-:W-:Y:S01]  /*a0bb0*/  IMAD.WIDE R54, R3.reuse, 0x2, R46 ;  /* 0x0000000203367825 */ /* 0x041fe200078e022e */
[----:B------:R-:W-:Y:S01]  /*a0bc0*/  IADD3 R3, R3, c[0x0][0x198], RZ ;  /* 0x0000660003037a10 */ /* 0x000fe20007ffe0ff */
[----:B-1----:R-:W4:Y:S04]  /*a0bd0*/  LDL.LU R57, [R1+0x2fe0] ;  /* 0x002fe00001397983 */ /* 0x002f280000300800 */
[----:B------:R-:W-:Y:S01]  /*a0be0*/  @P6 STG.E.U16 [R54.64], R59 ;  /* 0x0000003b36006986 */ /* 0x000fe2000c101504 */
[----:B------:R-:W-:-:S03]  /*a0bf0*/  ISETP.LT.AND P6, PT, R27, c[0x0][0x178], !P0 ;  /* 0x00005e001b007a0c */ /* 0x000fc600047c1270 */
[----:B------:R0:W-:Y:S02]  /*a0c00*/  @P3 STG.E.U16 [R52.64], R0 ;  /* 0x0000000034003986 */ /* 0x0001e4000c101504 */
[----:B0-----:R-:W-:-:S04]  /*a0c10*/  IMAD.WIDE R52, R3, 0x2, R50 ;  /* 0x0000000203347825 */ /* 0x001fc800078e0232 */
[----:B------:R-:W-:Y:S01]  /*a0c20*/  IMAD.WIDE R54, R3, 0x2, R48 ;  /* 0x0000000203367825 */ /* 0x000fe200078e0230 */
[----:B---3--:R0:W-:Y:S01]  /*a0c30*/  @P4 STG.E.U16 [R52.64], R11 ;  /* 0x0000000b34004986 */ /* 0x0081e2000c101504 */
[----:B------:R-:W-:Y:S02]  /*a0c40*/  PRMT R0, R11, 0x7632, R0 ;  /* 0x000076320b007816 */ /* 0x000fe40000000000 */
[----:B------:R-:W-:Y:S01]  /*a0c50*/  PRMT R56, R5, 0x7632, R56 ;  /* 0x0000763205387816 */ /* 0x000fe20000000038 */
[----:B------:R1:W-:Y:S01]  /*a0c60*/  @P5 STG.E.U16 [R54.64], R5 ;  /* 0x0000000536005986 */ /* 0x0003e2000c101504 */
[----:B0-----:R-:W-:Y:S01]  /*a0c70*/  IMAD.WIDE R52, R3, 0x2, R46 ;  /* 0x0000000203347825 */ /* 0x001fe200078e022e */
[----:B------:R-:W-:Y:S02]  /*a0c80*/  ISETP.GE.AND P3, PT, R10, c[0x0][0x17c], PT ;  /* 0x00005f000a007a0c */ /* 0x000fe40003f66270 */
[----:B------:R-:W3:Y:S04]  /*a0c90*/  LDL.LU R10, [R1+0x34c] ;  /* 0x00034c00010a7983 */ /* 0x000ee80000300800 */
[----:B------:R-:W3:Y:S04]  /*a0ca0*/  LDL.LU R11, [R1+0x1ac] ;  /* 0x0001ac00010b7983 */ /* 0x000ee80000300800 */
[----:B-1----:R-:W3:Y:S01]  /*a0cb0*/  LDL.LU R5, [R1+0x15c] ;  /* 0x00015c0001057983 */ /* 0x002ee20000300800 */
[----:B------:R-:W-:Y:S01]  /*a0cc0*/  ISETP.LT.AND P0, PT, R43, c[0x0][0x178], !P0 ;  /* 0x00005e002b007a0c */ /* 0x000fe20004701270 */
[----:B------:R-:W-:Y:S01]  /*a0cd0*/  IMAD.WIDE R54, R3, 0x2, R44 ;  /* 0x0000000203367825 */ /* 0x000fe200078e022c */
[----:B--2---:R-:W-:Y:S01]  /*a0ce0*/  PRMT R59, R61, 0x7632, R59 ;  /* 0x000076323d3b7816 */ /* 0x004fe2000000003b */
[----:B------:R0:W-:Y:S04]  /*a0cf0*/  @P6 STG.E.U16 [R52.64], R61 ;  /* 0x0000003d34006986 */ /* 0x0001e8000c101504 */
[----:B0-----:R-:W2:Y:S01]  /*a0d00*/  LDL.LU R61, [R1+0x2fe8] ;  /* 0x002fe800013d7983 */ /* 0x001ea20000300800 */
[----:B----4-:R-:W-:-:S05]  /*a0d10*/  PRMT R58, R7, 0x7632, R58 ;  /* 0x00007632073a7816 */ /* 0x010fca000000003a */
[----:B------:R0:W-:Y:S04]  /*a0d20*/  @P0 STG.E.U16 [R54.64], R7 ;  /* 0x0000000736000986 */ /* 0x0001e8000c101504 */
[----:B0-----:R-:W4:Y:S01]  /*a0d30*/  LDL.LU R7, [R1+0x2fec] ;  /* 0x002fec0001077983 */ /* 0x001f220000300800 */
[----:B------:R-:W-:Y:S02]  /*a0d40*/  ISETP.LT.AND P4, PT, R9, c[0x0][0x178], !P2 ;  /* 0x00005e0009007a0c */ /* 0x000fe40005781270 */
[----:B------:R-:W-:Y:S02]  /*a0d50*/  ISETP.LT.AND P5, PT, R6, c[0x0][0x178], !P2 ;  /* 0x00005e0006007a0c */ /* 0x000fe400057a1270 */
[----:B------:R-:W-:Y:S02]  /*a0d60*/  IADD3 R3, R3, c[0x0][0x198], RZ ;  /* 0x0000660003037a10 */ /* 0x000fe40007ffe0ff */
[----:B------:R-:W-:-:S02]  /*a0d70*/  ISETP.LT.AND P0, PT, R27, c[0x0][0x178], !P2 ;  /* 0x00005e001b007a0c */ /* 0x000fc40005701270 */
[----:B------:R-:W-:Y:S01]  /*a0d80*/  ISETP.LT.AND P2, PT, R43, c[0x0][0x178], !P2 ;  /* 0x00005e002b007a0c */ /* 0x000fe20005741270 */
[----:B------:R-:W-:-:S04]  /*a0d90*/  IMAD.WIDE R52, R3, 0x2, R50 ;  /* 0x0000000203347825 */ /* 0x000fc800078e0232 */
[----:B------:R-:W-:Y:S01]  /*a0da0*/  IMAD.WIDE R54, R3, 0x2, R48 ;  /* 0x0000000203367825 */ /* 0x000fe200078e0230 */
[----:B------:R-:W-:Y:S01]  /*a0db0*/  ISETP.GE.AND P1, PT, R57, c[0x0][0x17c], PT ;  /* 0x00005f0039007a0c */ /* 0x000fe20003f26270 */
[----:B------:R0:W-:Y:S03]  /*a0dc0*/  @P4 STG.E.U16 [R52.64], R0 ;  /* 0x0000000034004986 */ /* 0x0001e6000c101504 */
[----:B------:R-:W-:Y:S01]  /*a0dd0*/  ISETP.LT.AND P6, PT, R9, c[0x0][0x178], !P1 ;  /* 0x00005e0009007a0c */ /* 0x000fe20004fc1270 */
[----:B------:R1:W-:Y:S01]  /*a0de0*/  @P5 STG.E.U16 [R54.64], R56 ;  /* 0x0000003836005986 */ /* 0x0003e2000c101504 */
[----:B------:R-:W-:Y:S02]  /*a0df0*/  ISETP.LT.AND P4, PT, R6, c[0x0][0x178], !P1 ;  /* 0x00005e0006007a0c */ /* 0x000fe40004f81270 */
[----:B------:R-:W-:Y:S01]  /*a0e00*/  ISETP.LT.AND P5, PT, R27, c[0x0][0x178], !P1 ;  /* 0x00005e001b007a0c */ /* 0x000fe20004fa1270 */
[C---:B0-----:R-:W-:Y:S01]  /*a0e10*/  IMAD.WIDE R52, R3.reuse, 0x2, R46 ;  /* 0x0000000203347825 */ /* 0x041fe200078e022e */
[----:B------:R-:W-:-:S03]  /*a0e20*/  IADD3 R0, R3, c[0x0][0x198], RZ ;  /* 0x0000660003007a10 */ /* 0x000fc60007ffe0ff */
[----:B-1----:R-:W-:Y:S01]  /*a0e30*/  IMAD.WIDE R54, R3, 0x2, R44 ;  /* 0x0000000203367825 */ /* 0x002fe200078e022c */
[----:B------:R0:W-:Y:S03]  /*a0e40*/  @P0 STG.E.U16 [R52.64], R59 ;  /* 0x0000003b34000986 */ /* 0x0001e6000c101504 */
[C---:B------:R-:W-:Y:S01]  /*a0e50*/  IMAD.WIDE R56, R0.reuse, 0x2, R50 ;  /* 0x0000000200387825 */ /* 0x040fe200078e0232 */
[----:B------:R1:W-:Y:S01]  /*a0e60*/  @P2 STG.E.U16 [R54.64], R58 ;  /* 0x0000003a36002986 */ /* 0x0003e2000c101504 */
[C---:B------:R-:W-:Y:S02]  /*a0e70*/  IADD3 R3, R0.reuse, c[0x0][0x198], RZ ;  /* 0x0000660000037a10 */ /* 0x040fe40007ffe0ff */
[----:B0-----:R-:W-:-:S04]  /*a0e80*/  IMAD.WIDE R52, R0, 0x2, R46 ;  /* 0x0000000200347825 */ /* 0x001fc800078e022e */
[C---:B-1----:R-:W-:Y:S01]  /*a0e90*/  IMAD.WIDE R54, R0.reuse, 0x2, R48 ;  /* 0x0000000200367825 */ /* 0x042fe200078e0230 */
[----:B---3--:R-:W-:Y:S04]  /*a0ea0*/  @P6 STG.E.U16 [R56.64], R10 ;  /* 0x0000000a38006986 */ /* 0x008fe8000c101504 */
[----:B------:R-:W-:Y:S04]  /*a0eb0*/  @P4 STG.E.U16 [R54.64], R11 ;  /* 0x0000000b36004986 */ /* 0x000fe8000c101504 */
[----:B------:R0:W-:Y:S02]  /*a0ec0*/  @P5 STG.E.U16 [R52.64], R5 ;  /* 0x0000000534005986 */ /* 0x0001e4000c101504 */
[----:B0-----:R-:W-:Y:S01]  /*a0ed0*/  IMAD.WIDE R52, R0, 0x2, R44 ;  /* 0x0000000200347825 */ /* 0x001fe200078e022c */
[----:B--2---:R-:W-:-:S02]  /*a0ee0*/  ISETP.GE.AND P0, PT, R61, c[0x0][0x17c], PT ;  /* 0x00005f003d007a0c */ /* 0x004fc40003f06270 */
[----:B------:R-:W2:Y:S04]  /*a0ef0*/  LDL.LU R61, [R1+0x1bc] ;  /* 0x0001bc00013d7983 */ /* 0x000ea80000300800 */
[----:B------:R-:W3:Y:S01]  /*a0f00*/  LDL.LU R0, [R1+0x1c] ;  /* 0x00001c0001007983 */ /* 0x000ee20000300800 */
[----:B----4-:R-:W-:-:S03]  /*a0f10*/  ISETP.GE.AND P6, PT, R7, c[0x0][0x17c], PT ;  /* 0x00005f0007007a0c */ /* 0x010fc60003fc6270 */
[----:B------:R-:W4:Y:S01]  /*a0f20*/  LDL.LU R7, [R1+0x2ff4] ;  /* 0x002ff40001077983 */ /* 0x000f220000300800 */
[----:B------:R-:W-:Y:S02]  /*a0f30*/  ISETP.LT.AND P1, PT, R43, c[0x0][0x178], !P1 ;  /* 0x00005e002b007a0c */ /* 0x000fe40004f21270 */
[----:B------:R-:W-:Y:S02]  /*a0f40*/  ISETP.LT.AND P2, PT, R9, c[0x0][0x178], !P3 ;  /* 0x00005e0009007a0c */ /* 0x000fe40005f41270 */
[----:B------:R-:W-:Y:S01]  /*a0f50*/  ISETP.LT.AND P4, PT, R6, c[0x0][0x178], !P3 ;  /* 0x00005e0006007a0c */ /* 0x000fe20005f81270 */
[----:B------:R-:W-:Y:S01]  /*a0f60*/  IMAD.WIDE R54, R3, 0x2, R50 ;  /* 0x0000000203367825 */ /* 0x000fe200078e0232 */
[----:B------:R-:W-:Y:S02]  /*a0f70*/  PRMT R58, R10, 0x7632, R58 ;  /* 0x000076320a3a7816 */ /* 0x000fe4000000003a */
[----:B------:R-:W-:Y:S02]  /*a0f80*/  PRMT R57, R11, 0x7632, R57 ;  /* 0x000076320b397816 */ /* 0x000fe40000000039 */
[----:B------:R-:W-:-:S02]  /*a0f90*/  PRMT R56, R5, 0x7632, R56 ;  /* 0x0000763205387816 */ /* 0x000fc40000000038 */
[----:B------:R-:W2:Y:S04]  /*a0fa0*/  LDL.LU R5, [R1+0x2ff0] ;  /* 0x002ff00001057983 */ /* 0x000ea80000300800 */
[----:B------:R-:W2:Y:S04]  /*a0fb0*/  LDL.LU R10, [R1+0x16c] ;  /* 0x00016c00010a7983 */ /* 0x000ea80000300800 */
[----:B------:R-:W2:Y:S01]  /*a0fc0*/  LDL.LU R11, [R1+0xc] ;  /* 0x00000c00010b7983 */ /* 0x000ea20000300800 */
[----:B------:R-:W-:-:S03]  /*a0fd0*/  ISETP.LT.AND P5, PT, R27, c[0x0][0x178], !P3 ;  /* 0x00005e001b007a0c */ /* 0x000fc60005fa1270 */
[----:B---3--:R-:W-:Y:S04]  /*a0fe0*/  @P1 STG.E.U16 [R52.64], R0 ;  /* 0x0000000034001986 */ /* 0x008fe8000c101504 */
[----:B------:R0:W-:Y:S02]  /*a0ff0*/  @P2 STG.E.U16 [R54.64], R58 ;  /* 0x0000003a36002986 */ /* 0x0001e4000c101504 */
[----:B0-----:R-:W-:-:S05]  /*a1000*/  IMAD.WIDE R54, R3, 0x2, R48 ;  /* 0x0000000203367825 */ /* 0x001fca00078e0230 */
[----:B------:R0:W-:Y:S04]  /*a1010*/  @P4 STG.E.U16 [R54.64], R57 ;  /* 0x0000003936004986 */ /* 0x0001e8000c101504 */
[----:B0-----:R-:W3:Y:S01]  /*a1020*/  LDL.LU R55, [R1+0x35c] ;  /* 0x00035c0001377983 */ /* 0x001ee20000300800 */
[----:B------:R-:W-:-:S05]  /*a1030*/  IMAD.WIDE R52, R3, 0x2, R46 ;  /* 0x0000000203347825 */ /* 0x000fca00078e022e */
[----:B------:R0:W-:Y:S01]  /*a1040*/  @P5 STG.E.U16 [R52.64], R56 ;  /* 0x0000003834005986 */ /* 0x0001e2000c101504 */
[----:B----4-:R-:W-:-:S03]  /*a1050*/  ISETP.GE.AND P5, PT, R7, c[0x0][0x17c], PT ;  /* 0x00005f0007007a0c */ /* 0x010fc60003fa6270 */
[----:B------:R-:W4:Y:S01]  /*a1060*/  LDL.LU R7, [R1+0x2ff8] ;  /* 0x002ff80001077983 */ /* 0x000f220000300800 */
[----:B------:R-:W-:Y:S02]  /*a1070*/  ISETP.LT.AND P3, PT, R43, c[0x0][0x178], !P3 ;  /* 0x00005e002b007a0c */ /* 0x000fe40005f61270 */
[----:B------:R-:W-:Y:S02]  /*a1080*/  ISETP.LT.AND P1, PT, R9, c[0x0][0x178], !P0 ;  /* 0x00005e0009007a0c */ /* 0x000fe40004721270 */
[----:B------:R-:W-:Y:S02]  /*a1090*/  ISETP.LT.AND P2, PT, R6, c[0x0][0x178], !P0 ;  /* 0x00005e0006007a0c */ /* 0x000fe40004741270 */
[----:B------:R-:W-:Y:S02]  /*a10a0*/  PRMT R58, R0, 0x7632, R58 ;  /* 0x00007632003a7816 */ /* 0x000fe4000000003a */
[----:B------:R-:W-:Y:S02]  /*a10b0*/  IADD3 R0, R3, c[0x0][0x198], RZ ;  /* 0x0000660003007a10 */ /* 0x000fe40007ffe0ff */
[----:B------:R-:W-:Y:S01]  /*a10c0*/  ISETP.LT.AND P4, PT, R27, c[0x0][0x178], !P0 ;  /* 0x00005e001b007a0c */ /* 0x000fe20004781270 */
[----:B0-----:R-:W-:Y:S01]  /*a10d0*/  IMAD.WIDE R52, R3, 0x2, R44 ;  /* 0x0000000203347825 */ /* 0x001fe200078e022c */
[----:B------:R-:W-:-:S03]  /*a10e0*/  ISETP.LT.AND P0, PT, R43, c[0x0][0x178], !P0 ;  /* 0x00005e002b007a0c */ /* 0x000fc60004701270 */
[C---:B------:R-:W-:Y:S01]  /*a10f0*/  IMAD.WIDE R56, R0.reuse, 0x2, R48 ;  /* 0x0000000200387825 */ /* 0x040fe200078e0230 */
[----:B------:R0:W-:Y:S03]  /*a1100*/  @P3 STG.E.U16 [R52.64], R58 ;  /* 0x0000003a34003986 */ /* 0x0001e6000c101504 */
[----:B0-----:R-:W-:Y:S01]  /*a1110*/  IMAD.WIDE R52, R0, 0x2, R46 ;  /* 0x0000000200347825 */ /* 0x001fe200078e022e */
[----:B--2---:R-:W-:Y:S02]  /*a1120*/  PRMT R58, R61, 0x7632, R58 ;  /* 0x000076323d3a7816 */ /* 0x004fe4000000003a */
[----:B------:R-:W-:Y:S02]  /*a1130*/  PRMT R60, R10, 0x7632, R60 ;  /* 0x000076320a3c7816 */ /* 0x000fe4000000003c */
[----:B------:R-:W-:Y:S02]  /*a1140*/  ISETP.GE.AND P3, PT, R5, c[0x0][0x17c], PT ;  /* 0x00005f0005007a0c */ /* 0x000fe40003f66270 */
[----:B------:R-:W2:Y:S01]  /*a1150*/  LDL.LU R5, [R1+0xc0] ;  /* 0x0000c00001057983 */ /* 0x000ea20000300800 */
[----:B---3--:R-:W-:-:S02]  /*a1160*/  IMAD.MOV.U32 R3, RZ, RZ, R55 ;  /* 0x000000ffff037224 */ /* 0x008fc400078e0037 */
[----:B------:R-:W-:-:S05]  /*a1170*/  IMAD.WIDE R54, R0, 0x2, R50 ;  /* 0x0000000200367825 */ /* 0x000fca00078e0232 */
[----:B------:R0:W-:Y:S01]  /*a1180*/  @P1 STG.E.U16 [R54.64], R3 ;  /* 0x0000000336001986 */ /* 0x0001e2000c101504 */
[----:B------:R-:W-:-:S03]  /*a1190*/  ISETP.LT.AND P1, PT, R6, c[0x0][0x178], !P6 ;  /* 0x00005e0006007a0c */ /* 0x000fc60007721270 */
[----:B------:R-:W-:Y:S01]  /*a11a0*/  @P2 STG.E.U16 [R56.64], R61 ;  /* 0x0000003d38002986 */ /* 0x000fe2000c101504 */
[----:B------:R-:W-:-:S03]  /*a11b0*/  ISETP.LT.AND P2, PT, R9, c[0x0][0x178], !P6 ;  /* 0x00005e0009007a0c */ /* 0x000fc60007741270 */
[----:B------:R1:W-:Y:S01]  /*a11c0*/  @P4 STG.E.U16 [R52.64], R10 ;  /* 0x0000000a34004986 */ /* 0x0003e2000c101504 */
[----:B------:R-:W-:Y:S01]  /*a11d0*/  ISETP.LT.AND P4, PT, R27, c[0x0][0x178], !P6 ;  /* 0x00005e001b007a0c */ /* 0x000fe20007781270 */
[----:B0-----:R-:W-:Y:S01]  /*a11e0*/  IMAD.MOV.U32 R55, RZ, RZ, R3 ;  /* 0x000000ffff377224 */ /* 0x001fe200078e0003 */
[----:B------:R-:W-:-:S04]  /*a11f0*/  IADD3 R3, R0, c[0x0][0x198], RZ ;  /* 0x0000660000037a10 */ /* 0x000fc80007ffe0ff */
[----:B------:R-:W-:Y:S01]  /*a1200*/  PRMT R59, R55, 0x7632, R59 ;  /* 0x00007632373b7816 */ /* 0x000fe2000000003b */
[----:B-1----:R-:W-:-:S04]  /*a1210*/  IMAD.WIDE R52, R0, 0x2, R44 ;  /* 0x0000000200347825 */ /* 0x002fc800078e022c */
[C---:B------:R-:W-:Y:S01]  /*a1220*/  IMAD.WIDE R54, R3.reuse, 0x2, R50 ;  /* 0x0000000203367825 */ /* 0x040fe200078e0232 */
[----:B------:R0:W-:Y:S03]  /*a1230*/  @P0 STG.E.U16 [R52.64], R11 ;  /* 0x0000000b34000986 */ /* 0x0001e6000c101504 */
[----:B------:R-:W-:Y:S01]  /*a1240*/  IMAD.WIDE R56, R3, 0x2, R48 ;  /* 0x0000000203387825 */ /* 0x000fe200078e0230 */
[----:B------:R1:W-:Y:S01]  /*a1250*/  @P2 STG.E.U16 [R54.64], R59 ;  /* 0x0000003b36002986 */ /* 0x0003e2000c101504 */
[----:B----4-:R-:W-:-:S03]  /*a1260*/  ISETP.GE.AND P2, PT, R7, c[0x0][0x17c], PT ;  /* 0x00005f0007007a0c */ /* 0x010fc60003f46270 */
[----:B------:R-:W-:Y:S01]  /*a1270*/  @P1 STG.E.U16 [R56.64], R58 ;  /* 0x0000003a38001986 */ /* 0x000fe2000c101504 */
[----:B0-----:R-:W-:-:S03]  /*a1280*/  IMAD.WIDE R52, R3, 0x2, R46 ;  /* 0x0000000203347825 */ /* 0x001fc600078e022e */
[----:B-1----:R-:W3:Y:S04]  /*a1290*/  LDL.LU R59, [R1+0x50] ;  /* 0x00005000013b7983 */ /* 0x002ee80000300800 */
[----:B------:R-:W4:Y:S04]  /*a12a0*/  LDL.LU R7, [R1+0x2ffc] ;  /* 0x002ffc0001077983 */ /* 0x000f280000300800 */
[----:B------:R0:W-:Y:S04]  /*a12b0*/  @P4 STG.E.U16 [R52.64], R60 ;  /* 0x0000003c34004986 */ /* 0x0001e8000c101504 */
[----:B0-----:R-:W3:Y:S01]  /*a12c0*/  LDL.LU R60, [R1+0x90] ;  /* 0x00009000013c7983 */ /* 0x001ee20000300800 */
[----:B------:R-:W-:-:S02]  /*a12d0*/  ISETP.LT.AND P6, PT, R43, c[0x0][0x178], !P6 ;  /* 0x00005e002b007a0c */ /* 0x000fc400077c1270 */
[----:B------:R-:W-:Y:S02]  /*a12e0*/  ISETP.LT.AND P0, PT, R9, c[0x0][0x178], !P5 ;  /* 0x00005e0009007a0c */ /* 0x000fe40006f01270 */
[C---:B------:R-:W-:Y:S02]  /*a12f0*/  IADD3 R0, R3.reuse, c[0x0][0x198], RZ ;  /* 0x0000660003007a10 */ /* 0x040fe40007ffe0ff */
[----:B------:R-:W-:Y:S01]  /*a1300*/  ISETP.LT.AND P1, PT, R6, c[0x0][0x178], !P5 ;  /* 0x00005e0006007a0c */ /* 0x000fe20006f21270 */
[----:B------:R-:W-:Y:S01]  /*a1310*/  IMAD.WIDE R54, R3, 0x2, R44 ;  /* 0x0000000203367825 */ /* 0x000fe200078e022c */
[----:B------:R-:W-:-:S03]  /*a1320*/  PRMT R58, R11, 0x7632, R58 ;  /* 0x000076320b3a7816 */ /* 0x000fc6000000003a */
[C---:B------:R-:W-:Y:S02]  /*a1330*/  IMAD.WIDE R52, R0.reuse, 0x2, R50 ;  /* 0x0000000200347825 */ /* 0x040fe400078e0232 */
[----:B------:R0:W-:Y:S02]  /*a1340*/  @P6 STG.E.U16 [R54.64], R58 ;  /* 0x0000003a36006986 */ /* 0x0001e4000c101504 */
[----:B------:R-:W-:Y:S02]  /*a1350*/  IMAD.WIDE R56, R0, 0x2, R48 ;  /* 0x0000000200387825 */ /* 0x000fe400078e0230 */
[----:B--2---:R1:W-:Y:S01]  /*a1360*/  @P0 STG.E.U16 [R52.64], R5 ;  /* 0x0000000534000986 */ /* 0x0043e2000c101504 */
[----:B0-----:R-:W-:-:S03]  /*a1370*/  PRMT R58, R5, 0x7632, R58 ;  /* 0x00007632053a7816 */ /* 0x001fc6000000003a */
[----:B-1----:R-:W2:Y:S04]  /*a1380*/  LDL.LU R5, [R1+0x3000] ;  /* 0x0030000001057983 */ /* 0x002ea80000300800 */
[----:B------:R-:W2:Y:S04]  /*a1390*/  LDL.LU R10, [R1+0xd0] ;  /* 0x0000d000010a7983 */ /* 0x000ea80000300800 */
[----:B------:R-:W2:Y:S04]  /*a13a0*/  LDL.LU R11, [R1+0x80] ;  /* 0x00008000010b7983 */ /* 0x000ea80000300800 */
[----:B---3--:R0:W-:Y:S01]  /*a13b0*/  @P1 STG.E.U16 [R56.64], R60 ;  /* 0x0000003c38001986 */ /* 0x0081e2000c101504 */
[----:B----4-:R-:W-:-:S03]  /*a13c0*/  ISETP.GE.AND P1, PT, R7, c[0x0][0x17c], PT ;  /* 0x00005f0007007a0c */ /* 0x010fc60003f26270 */
[----:B------:R-:W3:Y:S04]  /*a13d0*/  LDL.LU R7, [R1+0x3004] ;  /* 0x0030040001077983 */ /* 0x000ee80000300800 */
[----:B------:R-:W4:Y:S01]  /*a13e0*/  LDL.LU R61, [R1+0x40] ;  /* 0x00004000013d7983 */ /* 0x000f220000300800 */
[----:B------:R-:W-:Y:S02]  /*a13f0*/  ISETP.LT.AND P4, PT, R27, c[0x0][0x178], !P5 ;  /* 0x00005e001b007a0c */ /* 0x000fe40006f81270 */
[----:B------:R-:W-:Y:S01]  /*a1400*/  ISETP.LT.AND P5, PT, R43, c[0x0][0x178], !P5 ;  /* 0x00005e002b007a0c */ /* 0x000fe20006fa1270 */
[----:B------:R-:W-:Y:S01]  /*a1410*/  IMAD.WIDE R52, R0, 0x2, R46 ;  /* 0x0000000200347825 */ /* 0x000fe200078e022e */
[----:B------:R-:W-:Y:S02]  /*a1420*/  ISETP.LT.AND P6, PT, R9, c[0x0][0x178], !P3 ;  /* 0x00005e0009007a0c */ /* 0x000fe40005fc1270 */
[----:B------:R-:W-:Y:S01]  /*a1430*/  ISETP.LT.AND P0, PT, R6, c[0x0][0x178], !P3 ;  /* 0x00005e0006007a0c */ /* 0x000fe20005f01270 */
[C---:B------:R-:W-:Y:S01]  /*a1440*/  IMAD.WIDE R54, R0.reuse, 0x2, R44 ;  /* 0x0000000200367825 */ /* 0x040fe200078e022c */
[----:B------:R-:W-:-:S05]  /*a1450*/  IADD3 R3, R0, c[0x0][0x198], RZ ;  /* 0x0000660000037a10 */ /* 0x000fca0007ffe0ff */
[----:B------:R1:W-:Y:S01]  /*a1460*/  @P4 STG.E.U16 [R52.64], R59 ;  /* 0x0000003b34004986 */ /* 0x0003e2000c101504 */
[----:B------:R-:W-:Y:S01]  /*a1470*/  ISETP.LT.AND P4, PT, R27, c[0x0][0x178], !P3 ;  /* 0x00005e001b007a0c */ /* 0x000fe20005f81270 */
[----:B0-----:R-:W-:Y:S01]  /*a1480*/  IMAD.WIDE R56, R3, 0x2, R50 ;  /* 0x0000000203387825 */ /* 0x001fe200078e0232 */
[----:B------:R-:W-:Y:S01]  /*a1490*/  PRMT R0, R60, 0x7632, R0 ;  /* 0x000076323c007816 */ /* 0x000fe20000000000 */
[----:B------:R0:W-:Y:S01]  /*a14a0*/  @P5 STG.E.U16 [R54.64], R4 ;  /* 0x0000000436005986 */ /* 0x0001e2000c101504 */
[----:B------:R-:W-:Y:S02]  /*a14b0*/  ISETP.LT.AND P3, PT, R43, c[0x0][0x178], !P3 ;  /* 0x00005e002b007a0c */ /* 0x000fe40005f61270 */
[----:B------:R-:W-:Y:S01]  /*a14c0*/  ISETP.LT.AND P5, PT, R9, c[0x0][0x178], !P2 ;  /* 0x00005e0009007a0c */ /* 0x000fe200057a1270 */
[----:B------:R-:W-:Y:S01]  /*a14d0*/  @P6 STG.E.U16 [R56.64], R58 ;  /* 0x0000003a38006986 */ /* 0x000fe2000c101504 */
[----:B-1----:R-:W-:-:S04]  /*a14e0*/  IMAD.WIDE R52, R3, 0x2, R46 ;  /* 0x0000000203347825 */ /* 0x002fc800078e022e */
[----:B0-----:R-:W-:Y:S01]  /*a14f0*/  IMAD.WIDE R54, R3, 0x2, R48 ;  /* 0x0000000203367825 */ /* 0x001fe200078e0230 */
[----:B------:R-:W-:Y:S02]  /*a1500*/  PRMT R4, R59, 0x7632, R4 ;  /* 0x000076323b047816 */ /* 0x000fe40000000004 */
[----:B------:R-:W-:Y:S02]  /*a1510*/  ISETP.LT.AND P6, PT, R6, c[0x0][0x178], !P2 ;  /* 0x00005e0006007a0c */ /* 0x000fe400057c1270 */
[----:B------:R0:W-:Y:S04]  /*a1520*/  @P0 STG.E.U16 [R54.64], R0 ;  /* 0x0000000036000986 */ /* 0x0001e8000c101504 */
[----:B------:R1:W-:Y:S01]  /*a1530*/  @P4 STG.E.U16 [R52.64], R4 ;  /* 0x0000000434004986 */ /* 0x0003e2000c101504 */
[----:B------:R-:W-:-:S02]  /*a1540*/  ISETP.LT.AND P4, PT, R27, c[0x0][0x178], !P2 ;  /* 0x00005e001b007a0c */ /* 0x000fc40005781270 */
[----:B------:R-:W-:Y:S02]  /*a1550*/  ISETP.LT.AND P2, PT, R43, c[0x0][0x178], !P2 ;  /* 0x00005e002b007a0c */ /* 0x000fe40005741270 */
[C---:B0-----:R-:W-:Y:S02]  /*a1560*/  IADD3 R0, R3.reuse, c[0x0][0x198], RZ ;  /* 0x0000660003007a10 */ /* 0x041fe40007ffe0ff */
[----:B-1----:R-:W-:Y:S01]  /*a1570*/  PRMT R4, R4, 0x7632, R4 ;  /* 0x0000763204047816 */ /* 0x002fe20000000004 */
[----:B------:R-:W-:-:S04]  /*a1580*/  IMAD.WIDE R52, R3, 0x2, R44 ;  /* 0x0000000203347825 */ /* 0x000fc800078e022c */
[C---:B------:R-:W-:Y:S01]  /*a1590*/  IMAD.WIDE R54, R0.reuse, 0x2, R50 ;  /* 0x0000000200367825 */ /* 0x040fe200078e0232 */
[----:B------:R0:W-:Y:S03]  /*a15a0*/  @P3 STG.E.U16 [R52.64], R4 ;  /* 0x0000000434003986 */ /* 0x0001e6000c101504 */
[----:B------:R-:W-:Y:S01]  /*a15b0*/  IMAD.WIDE R56, R0, 0x2, R48 ;  /* 0x0000000200387825 */ /* 0x000fe200078e0230 */
[----:B--2---:R1:W-:Y:S01]  /*a15c0*/  @P5 STG.E.U16 [R54.64], R10 ;  /* 0x0000000a36005986 */ /* 0x0043e2000c101504 */
[----:B------:R-:W-:-:S03]  /*a15d0*/  ISETP.GE.AND P0, PT, R5, c[0x0][0x17c], PT ;  /* 0x00005f0005007a0c */ /* 0x000fc60003f06270 */
[----:B------:R-:W-:Y:S01]  /*a15e0*/  @P6 STG.E.U16 [R56.64], R11 ;  /* 0x0000000b38006986 */ /* 0x000fe2000c101504 */
[----:B0-----:R-:W-:-:S03]  /*a15f0*/  IMAD.WIDE R52, R0, 0x2, R46 ;  /* 0x0000000200347825 */ /* 0x001fc600078e022e */
[----:B------:R-:W2:Y:S01]  /*a1600*/  LDL.LU R5, [R1+0xb0] ;  /* 0x0000b00001057983 */ /* 0x000ea20000300800 */
[----:B-1----:R-:W-:-:S03]  /*a1610*/  IMAD.WIDE R54, R0, 0x2, R44 ;  /* 0x0000000200367825 */ /* 0x002fc600078e022c */
[----:B----4-:R-:W-:Y:S04]  /*a1620*/  @P4 STG.E.U16 [R52.64], R61 ;  /* 0x0000003d34004986 */ /* 0x010fe8000c101504 */
[----:B------:R0:W-:Y:S04]  /*a1630*/  @P2 STG.E.U16 [R54.64], R8 ;  /* 0x0000000836002986 */ /* 0x0001e8000c101504 */
[----:B0-----:R-:W4:Y:S01]  /*a1640*/  LDL.LU R55, [R1+0xe0] ;  /* 0x0000e00001377983 */ /* 0x001f220000300800 */
[----:B------:R-:W-:Y:S02]  /*a1650*/  ISETP.LT.AND P5, PT, R9, c[0x0][0x178], !P1 ;  /* 0x00005e0009007a0c */ /* 0x000fe40004fa1270 */
[----:B------:R-:W-:-:S02]  /*a1660*/  ISETP.LT.AND P3, PT, R6, c[0x0][0x178], !P1 ;  /* 0x00005e0006007a0c */ /* 0x000fc40004f61270 */
[----:B------:R-:W-:Y:S02]  /*a1670*/  IADD3 R4, R0, c[0x0][0x198], RZ ;  /* 0x0000660000047a10 */ /* 0x000fe40007ffe0ff */
[----:B------:R-:W-:Y:S02]  /*a1680*/  PRMT R3, R10, 0x7632, R3 ;  /* 0x000076320a037816 */ /* 0x000fe40000000003 */
[----:B------:R-:W-:Y:S01]  /*a1690*/  PRMT R0, R11, 0x7632, R0 ;  /* 0x000076320b007816 */ /* 0x000fe20000000000 */
[C---:B------:R-:W-:Y:S01]  /*a16a0*/  IMAD.WIDE R56, R4.reuse, 0x2, R50 ;  /* 0x0000000204387825 */ /* 0x040fe200078e0232 */
[----:B------:R-:W-:Y:S01]  /*a16b0*/  ISETP.LT.AND P2, PT, R27, c[0x0][0x178], !P1 ;  /* 0x00005e001b007a0c */ /* 0x000fe20004f41270 */
[----:B------:R-:W2:Y:S02]  /*a16c0*/  LDL.LU R11, [R1+0x3008] ;  /* 0x00300800010b7983 */ /* 0x000ea40000300800 */
[----:B------:R-:W-:Y:S01]  /*a16d0*/  IMAD.WIDE R52, R4, 0x2, R48 ;  /* 0x0000000204347825 */ /* 0x000fe200078e0230 */
[----:B------:R-:W-:Y:S01]  /*a16e0*/  ISETP.LT.AND P1, PT, R43, c[0x0][0x178], !P1 ;  /* 0x00005e002b007a0c */ /* 0x000fe20004f21270 */
[----:B------:R0:W-:Y:S01]  /*a16f0*/  @P5 STG.E.U16 [R56.64], R3 ;  /* 0x0000000338005986 */ /* 0x0001e2000c101504 */
[----:B------:R-:W-:-:S03]  /*a1700*/  ISETP.LT.AND P4, PT, R9, c[0x0][0x178], !P0 ;  /* 0x00005e0009007a0c */ /* 0x000fc60004781270 */
[----:B------:R1:W-:Y:S01]  /*a1710*/  @P3 STG.E.U16 [R52.64], R0 ;  /* 0x0000000034003986 */ /* 0x0003e2000c101504 */
[----:B------:R-:W-:Y:S02]  /*a1720*/  ISETP.LT.AND P3, PT, R6, c[0x0][0x178], !P0 ;  /* 0x00005e0006007a0c */ /* 0x000fe40004761270 */
[----:B------:R-:W-:Y:S02]  /*a1730*/  IADD3 R54, R4, c[0x0][0x198], RZ ;  /* 0x0000660004367a10 */ /* 0x000fe40007ffe0ff */
[----:B0-----:R-:W-:Y:S01]  /*a1740*/  PRMT R3, R8, 0x7632, R3 ;  /* 0x0000763208037816 */ /* 0x001fe20000000003 */
[----:B------:R-:W-:Y:S01]  /*a1750*/  IMAD.WIDE R56, R4, 0x2, R44 ;  /* 0x0000000204387825 */ /* 0x000fe200078e022c */
[----:B-1----:R-:W-:-:S03]  /*a1760*/  PRMT R0, R61, 0x7632, R0 ;  /* 0x000076323d007816 */ /* 0x002fc60000000000 */
[----:B------:R-:W-:Y:S01]  /*a1770*/  IMAD.WIDE R52, R4, 0x2, R46 ;  /* 0x0000000204347825 */ /* 0x000fe200078e022e */
[----:B---3--:R-:W-:Y:S02]  /*a1780*/  ISETP.GE.AND P6, PT, R7, c[0x0][0x17c], PT ;  /* 0x00005f0007007a0c */ /* 0x008fe40003fc6270 */
[----:B------:R-:W3:Y:S01]  /*a1790*/  LDL.LU R7, [R1+0x300c] ;  /* 0x00300c0001077983 */ /* 0x000ee20000300800 */
[----:B------:R-:W-:-:S04]  /*a17a0*/  IMAD.WIDE R58, R54, 0x2, R50 ;  /* 0x00000002363a7825 */ /* 0x000fc800078e0232 */
[----:B------:R-:W-:Y:S01]  /*a17b0*/  IMAD.WIDE R60, R54, 0x2, R48 ;  /* 0x00000002363c7825 */ /* 0x000fe200078e0230 */
[----:B------:R-:W-:Y:S04]  /*a17c0*/  @P2 STG.E.U16 [R52.64], R0 ;  /* 0x0000000034002986 */ /* 0x000fe8000c101504 */
[----:B------:R-:W-:Y:S04]  /*a17d0*/  @P1 STG.E.U16 [R56.64], R3 ;  /* 0x0000000338001986 */ /* 0x000fe8000c101504 */
[----:B------:R-:W3:Y:S04]  /*a17e0*/  LDL.LU R10, [R1+0xa0] ;  /* 0x0000a000010a7983 */ /* 0x000ee80000300800 */
[----:B------:R-:W3:Y:S04]  /*a17f0*/  LDL.LU R6, [R1+0x70] ;  /* 0x0000700001067983 */ /* 0x000ee80000300800 */
[----:B----4-:R-:W-:Y:S04]  /*a1800*/  @P4 STG.E.U16 [R58.64], R55 ;  /* 0x000000373a004986 */ /* 0x010fe8000c101504 */
[----:B--2---:R0:W-:Y:S04]  /*a1810*/  @P3 STG.E.U16 [R60.64], R5 ;  /* 0x000000053c003986 */ /* 0x0041e8000c101504 */
[----:B0-----:R-:W2:Y:S01]  /*a1820*/  LDL.LU R60, [R1+0xf6c] ;  /* 0x000f6c00013c7983 */ /* 0x001ea20000300800 */
[----:B------:R-:W-:-:S02]  /*a1830*/  ISETP.LT.AND P4, PT, R27, c[0x0][0x178], !P0 ;  /* 0x00005e001b007a0c */ /* 0x000fc40004781270 */
[----:B------:R-:W-:Y:S02]  /*a1840*/  ISETP.LT.AND P0, PT, R43, c[0x0][0x178], !P0 ;  /* 0x00005e002b007a0c */ /* 0x000fe40004701270 */
[----:B------:R-:W-:Y:S02]  /*a1850*/  ISETP.LT.AND P1, PT, R9, c[0x0][0x178], !P6 ;  /* 0x00005e0009007a0c */ /* 0x000fe40007721270 */
[C---:B------:R-:W-:Y:S01]  /*a1860*/  IADD3 R0, R54.reuse, c[0x0][0x198], RZ ;  /* 0x0000660036007a10 */ /* 0x040fe20007ffe0ff */
[C---:B------:R-:W-:Y:S01]  /*a1870*/  IMAD.WIDE R52, R54.reuse, 0x2, R46 ;  /* 0x0000000236347825 */ /* 0x040fe200078e022e */
[----:B------:R-:W-:Y:S02]  /*a1880*/  PRMT R3, R55, 0x7632, R3 ;  /* 0x0000763237037816 */ /* 0x000fe40000000003 */
[----:B------:R-:W-:Y:S01]  /*a1890*/  ISETP.GE.AND P5, PT, R11, c[0x0][0x17c], PT ;  /* 0x00005f000b007a0c */ /* 0x000fe20003fa6270 */
[----:B------:R-:W-:Y:S01]  /*a18a0*/  IMAD.WIDE R54, R54, 0x2, R44 ;  /* 0x0000000236367825 */ /* 0x000fe200078e022c */
[----:B------:R-:W4:Y:S01]  /*a18b0*/  LDL.LU R11, [R1+0x130] ;  /* 0x00013000010b7983 */ /* 0x000f220000300800 */
[----:B------:R-:W-:-:S02]  /*a18c0*/  PRMT R4, R5, 0x7632, R4 ;  /* 0x0000763205047816 */ /* 0x000fc40000000004 */
[----:B------:R-:W-:Y:S01]  /*a18d0*/  IMAD.WIDE R56, R0, 0x2, R50 ;  /* 0x0000000200387825 */ /* 0x000fe200078e0232 */
[----:B---3--:R-:W-:-:S03]  /*a18e0*/  ISETP.GE.AND P3, PT, R7, c[0x0][0x17c], PT ;  /* 0x00005f0007007a0c */ /* 0x008fc60003f66270 */
[----:B------:R-:W-:Y:S01]  /*a18f0*/  IMAD.WIDE R58, R0, 0x2, R48 ;  /* 0x00000002003a7825 */ /* 0x000fe200078e0230 */
[----:B------:R-:W3:Y:S04]  /*a1900*/  LDL.LU R7, [R1+0x110] ;  /* 0x0001100001077983 */ /* 0x000ee80000300800 */
[----:B------:R-:W3:Y:S04]  /*a1910*/  LDL.LU R61, [R1+0x3010] ;  /* 0x00301000013d7983 */ /* 0x000ee80000300800 */
[----:B------:R-:W3:Y:S04]  /*a1920*/  LDL.LU R5, [R1+0x120] ;  /* 0x0001200001057983 */ /* 0x000ee80000300800 */
[----:B------:R0:W-:Y:S01]  /*a1930*/  @P4 STG.E.U16 [R52.64], R10 ;  /* 0x0000000a34004986 */ /* 0x0001e2000c101504 */
[----:B------:R-:W-:-:S03]  /*a1940*/  PRMT R8, R10, 0x7632, R8 ;  /* 0x000076320a087816 */ /* 0x000fc60000000008 */
[----:B------:R-:W-:Y:S04]  /*a1950*/  @P0 STG.E.U16 [R54.64], R6 ;  /* 0x0000000636000986 */ /* 0x000fe8000c101504 */
[----:B------:R-:W-:Y:S04]  /*a1960*/  @P1 STG.E.U16 [R56.64], R3 ;  /* 0x0000000338001986 */ /* 0x000fe8000c101504 */
[----:B0-----:R-:W3:Y:S01]  /*a1970*/  LDL.LU R10, [R1+0x3198] ;  /* 0x00319800010a7983 */ /* 0x001ee20000300800 */
[----:B--2---:R-:W-:-:S13]  /*a1980*/  ISETP.LT.AND P2, PT, R60, c[0x0][0x178], !P6 ;  /* 0x00005e003c007a0c */ /* 0x004fda0007741270 */
[----:B------:R0:W-:Y:S02]  /*a1990*/  @P2 STG.E.U16 [R58.64], R4 ;  /* 0x000000043a002986 */ /* 0x0001e4000c101504 */
[----:B0-----:R-:W-:Y:S02]  /*a19a0*/  PRMT R4, R6, 0x7632, R4 ;  /* 0x0000763206047816 */ /* 0x001fe40000000004 */
[----:B------:R-:W2:Y:S04]  /*a19b0*/  LDL.LU R6, [R1+0x3014] ;  /* 0x0030140001067983 */ /* 0x000ea80000300800 */
[----:B------:R-:W2:Y:S01]  /*a19c0*/  LDL.LU R59, [R1+0x3018] ;  /* 0x00301800013b7983 */ /* 0x000ea20000300800 */
[----:B------:R-:W-:Y:S02]  /*a19d0*/  ISETP.LT.AND P4, PT, R27, c[0x0][0x178], !P6 ;  /* 0x00005e001b007a0c */ /* 0x000fe40007781270 */
[----:B------:R-:W-:Y:S01]  /*a19e0*/  ISETP.LT.AND P6, PT, R43, c[0x0][0x178], !P6 ;  /* 0x00005e002b007a0c */ /* 0x000fe200077c1270 */
[----:B------:R-:W-:Y:S01]  /*a19f0*/  IMAD.WIDE R52, R0, 0x2, R46 ;  /* 0x0000000200347825 */ /* 0x000fe200078e022e */
[----:B------:R-:W-:-:S02]  /*a1a00*/  ISETP.LT.AND P0, PT, R9, c[0x0][0x178], !P5 ;  /* 0x00005e0009007a0c */ /* 0x000fc40006f01270 */
[----:B------:R-:W-:Y:S01]  /*a1a10*/  ISETP.LT.AND P1, PT, R60, c[0x0][0x178], !P5 ;  /* 0x00005e003c007a0c */ /* 0x000fe20006f21270 */
[C---:B------:R-:W-:Y:S01]  /*a1a20*/  IMAD.WIDE R54, R0.reuse, 0x2, R44 ;  /* 0x0000000200367825 */ /* 0x040fe200078e022c */
[----:B------:R-:W-:-:S05]  /*a1a30*/  IADD3 R3, R0, c[0x0][0x198], RZ ;  /* 0x0000660000037a10 */ /* 0x000fca0007ffe0ff */
[----:B------:R0:W-:Y:S01]  /*a1a40*/  @P4 STG.E.U16 [R52.64], R8 ;  /* 0x0000000834004986 */ /* 0x0001e2000c101504 */
[----:B------:R-:W-:Y:S02]  /*a1a50*/  ISETP.LT.AND P4, PT, R27, c[0x0][0x178], !P5 ;  /* 0x00005e001b007a0c */ /* 0x000fe40006f81270 */
[----:B------:R-:W-:Y:S01]  /*a1a60*/  ISETP.LT.AND P5, PT, R43, c[0x0][0x178], !P5 ;  /* 0x00005e002b007a0c */ /* 0x000fe20006fa1270 */
[----:B------:R1:W-:Y:S01]  /*a1a70*/  @P6 STG.E.U16 [R54.64], R4 ;  /* 0x0000000436006986 */ /* 0x0003e2000c101504 */
[----:B------:R-:W-:Y:S01]  /*a1a80*/  ISETP.LT.AND P6, PT, R9, c[0x0][0x178], !P3 ;  /* 0x00005e0009007a0c */ /* 0x000fe20005fc1270 */
[----:B------:R-:W-:-:S04]  /*a1a90*/  IMAD.WIDE R56, R3, 0x2, R48 ;  /* 0x0000000203387825 */ /* 0x000fc800078e0230 */
[C---:B0-----:R-:W-:Y:S01]  /*a1aa0*/  IMAD.WIDE R52, R3.reuse, 0x2, R50 ;  /* 0x0000000203347825 */ /* 0x041fe200078e0232 */
[----:B-1----:R-:W-:-:S04]  /*a1ab0*/  IADD3 R4, R3, c[0x0][0x198], RZ ;  /* 0x0000660003047a10 */ /* 0x002fc80007ffe0ff */
[----:B----4-:R0:W-:Y:S01]  /*a1ac0*/  @P0 STG.E.U16 [R52.64], R11 ;  /* 0x0000000b34000986 */ /* 0x0101e2000c101504 */
[----:B------:R-:W-:Y:S01]  /*a1ad0*/  IMAD.WIDE R54, R3, 0x2, R44 ;  /* 0x0000000203367825 */ /* 0x000fe200078e022c */
[----:B---3--:R-:W-:Y:S02]  /*a1ae0*/  ISETP.GE.AND P2, PT, R61, c[0x0][0x17c], PT ;  /* 0x00005f003d007a0c */ /* 0x008fe40003f46270 */
[----:B------:R1:W-:Y:S01]  /*a1af0*/  @P1 STG.E.U16 [R56.64], R7 ;  /* 0x0000000738001986 */ /* 0x0003e2000c101504 */
[----:B------:R-:W-:-:S03]  /*a1b00*/  PRMT R0, R11, 0x7632, R0 ;  /* 0x000076320b007816 */ /* 0x000fc60000000000 */
[----:B------:R-:W3:Y:S01]  /*a1b10*/  LDL.LU R61, [R1+0xc4] ;  /* 0x0000c400013d7983 */ /* 0x000ee20000300800 */
[----:B0-----:R-:W-:Y:S01]  /*a1b20*/  IMAD.WIDE R52, R3, 0x2, R46 ;  /* 0x0000000203347825 */ /* 0x001fe200078e022e */
[----:B------:R-:W-:Y:S02]  /*a1b30*/  ISETP.LT.AND P0, PT, R60, c[0x0][0x178], !P3 ;  /* 0x00005e003c007a0c */ /* 0x000fe40005f01270 */
[----:B------:R-:W4:Y:S01]  /*a1b40*/  LDL.LU R11, [R1+0x94] ;  /* 0x00009400010b7983 */ /* 0x000f220000300800 */
[----:B-1----:R-:W-:-:S03]  /*a1b50*/  IMAD.WIDE R56, R4, 0x2, R50 ;  /* 0x0000000204387825 */ /* 0x002fc600078e0232 */
[----:B------:R-:W-:Y:S01]  /*a1b60*/  @P4 STG.E.U16 [R52.64], R5 ;  /* 0x0000000534004986 */ /* 0x000fe2000c101504 */
[----:B------:R-:W-:-:S03]  /*a1b70*/  PRMT R3, R5, 0x7632, R3 ;  /* 0x0000763205037816 */ /* 0x000fc60000000003 */
[----:B------:R-:W-:Y:S04]  /*a1b80*/  @P5 STG.E.U16 [R54.64], R10 ;  /* 0x0000000a36005986 */ /* 0x000fe8000c101504 */
[----:B------:R0:W-:Y:S02]  /*a1b90*/  @P6 STG.E.U16 [R56.64], R0 ;  /* 0x0000000038006986 */ /* 0x0001e4000c101504 */
[----:B0-----:R-:W-:Y:S01]  /*a1ba0*/  PRMT R0, R7, 0x7632, R0 ;  /* 0x0000763207007816 */ /* 0x001fe20000000000 */
[----:B------:R-:W-:-:S05]  /*a1bb0*/  IMAD.WIDE R54, R4, 0x2, R48 ;  /* 0x0000000204367825 */ /* 0x000fca00078e0230 */
[----:B------:R0:W-:Y:S01]  /*a1bc0*/  @P0 STG.E.U16 [R54.64], R0 ;  /* 0x0000000036000986 */ /* 0x0001e2000c101504 */
[----:B--2---:R-:W-:-:S03]  /*a1bd0*/  ISETP.GE.AND P1, PT, R6, c[0x0][0x17c], PT ;  /* 0x00005f0006007a0c */ /* 0x004fc60003f26270 */
[----:B------:R-:W2:Y:S04]  /*a1be0*/  LDL.LU R6, [R1+0x54] ;  /* 0x0000540001067983 */ /* 0x000ea80000300800 */
[----:B------:R-:W2:Y:S04]  /*a1bf0*/  LDL.LU R7, [R1+0x3194] ;  /* 0x0031940001077983 */ /* 0x000ea80000300800 */
[----:B------:R-:W2:Y:S01]  /*a1c00*/  LDL.LU R5, [R1+0x3190] ;  /* 0x0031900001057983 */ /* 0x000ea20000300800 */
[----:B------:R-:W-:-:S03]  /*a1c10*/  ISETP.GE.AND P0, PT, R59, c[0x0][0x17c], PT ;  /* 0x00005f003b007a0c */ /* 0x000fc60003f06270 */
[----:B------:R-:W2:Y:S01]  /*a1c20*/  LDL.LU R59, [R1+0x301c] ;  /* 0x00301c00013b7983 */ /* 0x000ea20000300800 */
[----:B------:R-:W-:Y:S01]  /*a1c30*/  ISETP.LT.AND P4, PT, R27, c[0x0][0x178], !P3 ;  /* 0x00005e001b007a0c */ /* 0x000fe20005f81270 */
[C---:B------:R-:W-:Y:S01]  /*a1c40*/  IMAD.WIDE R52, R4.reuse, 0x2, R46 ;  /* 0x0000000204347825 */ /* 0x040fe200078e022e */
[----:B------:R-:W-:Y:S02]  /*a1c50*/  ISETP.LT.AND P3, PT, R43, c[0x0][0x178], !P3 ;  /* 0x00005e002b007a0c */ /* 0x000fe40005f61270 */
[----:B------:R-:W-:Y:S02]  /*a1c60*/  ISETP.LT.AND P5, PT, R9, c[0x0][0x178], !P2 ;  /* 0x00005e0009007a0c */ /* 0x000fe400057a1270 */
[----:B0-----:R-:W-:Y:S02]  /*a1c70*/  IADD3 R0, R4, c[0x0][0x198], RZ ;  /* 0x0000660004007a10 */ /* 0x001fe40007ffe0ff */
[----:B------:R-:W-:-:S05]  /*a1c80*/  ISETP.LT.AND P6, PT, R60, c[0x0][0x178], !P2 ;  /* 0x00005e003c007a0c */ /* 0x000fca00057c1270 */
[----:B------:R0:W-:Y:S01]  /*a1c90*/  @P4 STG.E.U16 [R52.64], R3 ;  /* 0x0000000334004986 */ /* 0x0001e2000c101504 */
[----:B------:R-:W-:Y:S01]  /*a1ca0*/  ISETP.LT.AND P4, PT, R27, c[0x0][0x178], !P2 ;  /* 0x00005e001b007a0c */ /* 0x000fe20005781270 */
[----:B------:R-:W-:Y:S01]  /*a1cb0*/  IMAD.WIDE R54, R0, 0x2, R50 ;  /* 0x0000000200367825 */ /* 0x000fe200078e0232 */
[----:B------:R-:W-:-:S03]  /*a1cc0*/  ISETP.LT.AND P2, PT, R43, c[0x0][0x178], !P2 ;  /* 0x00005e002b007a0c */ /* 0x000fc60005741270 */
[----:B------:R-:W-:Y:S01]  /*a1cd0*/  IMAD.WIDE R56, R0, 0x2, R48 ;  /* 0x0000000200387825 */ /* 0x000fe200078e0230 */
[----:B0-----:R-:W-:-:S03]  /*a1ce0*/  PRMT R3, R10, 0x7632, R3 ;  /* 0x000076320a037816 */ /* 0x001fc60000000003 */
[----:B------:R-:W-:Y:S01]  /*a1cf0*/  IMAD.WIDE R52, R4, 0x2, R44 ;  /* 0x0000000204347825 */ /* 0x000fe200078e022c */
[----:B------:R-:W2:Y:S04]  /*a1d00*/  LDL.LU R10, [R1+0xd4] ;  /* 0x0000d400010a7983 */ /* 0x000ea80000300800 */
[----:B------:R0:W-:Y:S01]  /*a1d10*/  @P3 STG.E.U16 [R52.64], R3 ;  /* 0x0000000334003986 */ /* 0x0001e2000c101504 */
[----:B------:R-:W-:-:S03]  /*a1d20*/  ISETP.LT.AND P3, PT, R60, c[0x0][0x178], !P1 ;  /* 0x00005e003c007a0c */ /* 0x000fc60004f61270 */
[----:B---3--:R1:W-:Y:S01]  /*a1d30*/  @P5 STG.E.U16 [R54.64], R61 ;  /* 0x0000003d36005986 */ /* 0x0083e2000c101504 */
[----:B------:R-:W-:-:S03]  /*a1d40*/  ISETP.LT.AND P5, PT, R9, c[0x0][0x178], !P1 ;  /* 0x00005e0009007a0c */ /* 0x000fc60004fa1270 */
[----:B----4-:R3:W-:Y:S01]  /*a1d50*/  @P6 STG.E.U16 [R56.64], R11 ;  /* 0x0000000b38006986 */ /* 0x0107e2000c101504 */
[C---:B0-----:R-:W-:Y:S01]  /*a1d60*/  IMAD.WIDE R52, R0.reuse, 0x2, R46 ;  /* 0x0000000200347825 */ /* 0x041fe200078e022e */
[----:B------:R-:W-:-:S03]  /*a1d70*/  IADD3 R3, R0, c[0x0][0x198], RZ ;  /* 0x0000660000037a10 */ /* 0x000fc60007ffe0ff */
[----:B-1----:R-:W-:Y:S01]  /*a1d80*/  IMAD.WIDE R54, R0, 0x2, R44 ;  /* 0x0000000200367825 */ /* 0x002fe200078e022c */
[----:B------:R-:W-:Y:S02]  /*a1d90*/  PRMT R0, R61, 0x7632, R0 ;  /* 0x000076323d007816 */ /* 0x000fe40000000000 */
[----:B------:R-:W-:Y:S01]  /*a1da0*/  PRMT R4, R11, 0x7632, R4 ;  /* 0x000076320b047816 */ /* 0x000fe20000000004 */
[----:B---3--:R-:W-:Y:S01]  /*a1db0*/  IMAD.WIDE R56, R3, 0x2, R50 ;  /* 0x0000000203387825 */ /* 0x008fe200078e0232 */
[----:B--2---:R0:W-:Y:S04]  /*a1dc0*/  @P4 STG.E.U16 [R52.64], R6 ;  /* 0x0000000634004986 */ /* 0x0041e8000c101504 */
[----:B------:R-:W-:Y:S01]  /*a1dd0*/  @P2 STG.E.U16 [R54.64], R5 ;  /* 0x0000000536002986 */ /* 0x000fe2000c101504 */
[----:B------:R-:W-:-:S02]  /*a1de0*/  ISETP.LT.AND P2, PT, R27, c[0x0][0x178], !P1 ;  /* 0x00005e001b007a0c */ /* 0x000fc40004f41270 */
[----:B------:R-:W-:Y:S01]  /*a1df0*/  ISETP.LT.AND P1, PT, R43, c[0x0][0x178], !P1 ;  /* 0x00005e002b007a0c */ /* 0x000fe20004f21270 */
[----:B0-----:R-:W-:Y:S01]  /*a1e00*/  IMAD.WIDE R52, R3, 0x2, R48 ;  /* 0x0000000203347825 */ /* 0x001fe200078e0230 */
[----:B------:R-:W-:Y:S01]  /*a1e10*/  @P5 STG.E.U16 [R56.64], R0 ;  /* 0x0000000038005986 */ /* 0x000fe2000c101504 */
[----:B------:R-:W-:Y:S02]  /*a1e20*/  PRMT R58, R5, 0x7632, R58 ;  /* 0x00007632053a7816 */ /* 0x000fe4000000003a */
[----:B------:R-:W-:Y:S01]  /*a1e30*/  PRMT R8, R6, 0x7632, R8 ;  /* 0x0000763206087816 */ /* 0x000fe20000000008 */
[----:B------:R0:W-:Y:S01]  /*a1e40*/  @P3 STG.E.U16 [R52.64], R4 ;  /* 0x0000000434003986 */ /* 0x0001e2000c101504 */
[----:B------:R-:W-:-:S03]  /*a1e50*/  ISETP.GE.AND P6, PT, R59, c[0x0][0x17c], PT ;  /* 0x00005f003b007a0c */ /* 0x000fc60003fc6270 */
[----:B------:R-:W2:Y:S04]  /*a1e60*/  LDL.LU R59, [R1+0x3020] ;  /* 0x00302000013b7983 */ /* 0x000ea80000300800 */
[----:B------:R-:W3:Y:S01]  /*a1e70*/  LDL.LU R11, [R1+0x3024] ;  /* 0x00302400010b7983 */ /* 0x000ee20000300800 */
[----:B0-----:R-:W-:-:S03]  /*a1e80*/  IMAD.WIDE R4, R3, 0x2, R46 ;  /* 0x0000000203047825 */ /* 0x001fc600078e022e */
[----:B------:R-:W4:Y:S01]  /*a1e90*/  LDL.LU R61, [R1+0x44] ;  /* 0x00004400013d7983 */ /* 0x000f220000300800 */
[----:B------:R-:W-:-:S03]  /*a1ea0*/  IMAD.WIDE R52, R3, 0x2, R44 ;  /* 0x0000000203347825 */ /* 0x000fc600078e022c */
[----:B------:R-:W-:Y:S04]  /*a1eb0*/  @P2 STG.E.U16 [R4.64], R8 ;  /* 0x0000000804002986 */ /* 0x000fe8000c101504 */
[----:B------:R-:W4:Y:S04]  /*a1ec0*/  LDL.LU R6, [R1+0x318c] ;  /* 0x00318c0001067983 */ /* 0x000f280000300800 */
[----:B------:R0:W-:Y:S01]  /*a1ed0*/  @P1 STG.E.U16 [R52.64], R58 ;  /* 0x0000003a34001986 */ /* 0x0001e2000c101504 */
[----:B------:R-:W-:-:S03]  /*a1ee0*/  ISETP.LT.AND P4, PT, R9, c[0x0][0x178], !P0 ;  /* 0x00005e0009007a0c */ /* 0x000fc60004781270 */
[----:B0-----:R-:W4:Y:S01]  /*a1ef0*/  LDL.LU R53, [R1+0x84] ;  /* 0x0000840001357983 */ /* 0x001f220000300800 */
[----:B------:R-:W-:-:S03]  /*a1f00*/  ISETP.LT.AND P1, PT, R9, c[0x0][0x178], !P6 ;  /* 0x00005e0009007a0c */ /* 0x000fc60007721270 */
[----:B------:R-:W4:Y:S01]  /*a1f10*/  LDL.LU R9, [R1+0x3188] ;  /* 0x0031880001097983 */ /* 0x000f220000300800 */
[----:B------:R-:W-:Y:S02]  /*a1f20*/  ISETP.LT.AND P3, PT, R60, c[0x0][0x178], !P0 ;  /* 0x00005e003c007a0c */ /* 0x000fe40004761270 */
[----:B------:R-:W-:-:S05]  /*a1f30*/  IADD3 R0, R3, c[0x0][0x198], RZ ;  /* 0x0000660003007a10 */ /* 0x000fca0007ffe0ff */
[----:B------:R-:W-:-:S04]  /*a1f40*/  IMAD.WIDE R54, R0, 0x2, R50 ;  /* 0x0000000200367825 */ /* 0x000fc800078e0232 */
[C---:B------:R-:W-:Y:S01]  /*a1f50*/  IMAD.WIDE R56, R0.reuse, 0x2, R48 ;  /* 0x0000000200387825 */ /* 0x040fe200078e0230 */
[----:B------:R0:W-:Y:S01]  /*a1f60*/  @P4 STG.E.U16 [R54.64], R10 ;  /* 0x0000000a36004986 */ /* 0x0001e2000c101504 */
[----:B------:R-:W-:Y:S02]  /*a1f70*/  ISETP.LT.AND P4, PT, R27, c[0x0][0x178], !P0 ;  /* 0x00005e001b007a0c */ /* 0x000fe40004781270 */
[----:B------:R-:W-:Y:S02]  /*a1f80*/  ISETP.LT.AND P0, PT, R43, c[0x0][0x178], !P0 ;  /* 0x00005e002b007a0c */ /* 0x000fe40004701270 */
[C---:B------:R-:W-:Y:S01]  /*a1f90*/  IADD3 R3, R0.reuse, c[0x0][0x198], RZ ;  /* 0x0000660000037a10 */ /* 0x040fe20007ffe0ff */
[----:B------:R-:W-:Y:S01]  /*a1fa0*/  IMAD.WIDE R4, R0, 0x2, R46 ;  /* 0x0000000200047825 */ /* 0x000fe200078e022e */
[----:B------:R-:W-:-:S03]  /*a1fb0*/  PRMT R8, R10, 0x7632, R8 ;  /* 0x000076320a087816 */ /* 0x000fc60000000008 */
[----:B0-----:R-:W-:Y:S01]  /*a1fc0*/  IMAD.WIDE R54, R3, 0x2, R50 ;  /* 0x0000000203367825 */ /* 0x001fe200078e0232 */
[----:B--2---:R-:W-:Y:S02]  /*a1fd0*/  ISETP.GE.AND P5, PT, R59, c[0x0][0x17c], PT ;  /* 0x00005f003b007a0c */ /* 0x004fe40003fa6270 */
[----:B------:R-:W2:Y:S01]  /*a1fe0*/  LDL.LU R59, [R1+0x3028] ;  /* 0x00302800013b7983 */ /* 0x000ea20000300800 */
[----:B---3--:R-:W-:-:S03]  /*a1ff0*/  ISETP.GE.AND P2, PT, R11, c[0x0][0x17c], PT ;  /* 0x00005f000b007a0c */ /* 0x008fc60003f46270 */
[----:B------:R-:W3:Y:S04]  /*a2000*/  LDL.LU R11, [R1+0xe4] ;  /* 0x0000e400010b7983 */ /* 0x000ee80000300800 */
[----:B------:R-:W3:Y:S04]  /*a2010*/  LDL.LU R10, [R1+0xb4] ;  /* 0x0000b400010a7983 */ /* 0x000ee80000300800 */
[----:B----4-:R0:W-:Y:S01]  /*a2020*/  @P3 STG.E.U16 [R56.64], R53 ;  /* 0x0000003538003986 */ /* 0x0101e2000c101504 */
[----:B------:R-:W-:Y:S02]  /*a2030*/  ISETP.LT.AND P3, PT, R60, c[0x0][0x178], !P6 ;  /* 0x00005e003c007a0c */ /* 0x000fe40007761270 */
[----:B------:R-:W-:Y:S01]  /*a2040*/  PRMT R58, R53, 0x7632, R58 ;  /* 0x00007632353a7816 */ /* 0x000fe2000000003a */
[----:B------:R-:W-:Y:S01]  /*a2050*/  @P4 STG.E.U16 [R4.64], R61 ;  /* 0x0000003d04004986 */ /* 0x000fe2000c101504 */
[----:B0-----:R-:W-:-:S04]  /*a2060*/  IMAD.WIDE R52, R0, 0x2, R44 ;  /* 0x0000000200347825 */ /* 0x001fc800078e022c */
[----:B------:R-:W-:Y:S01]  /*a2070*/  IMAD.WIDE R56, R3, 0x2, R48 ;  /* 0x0000000203387825 */ /* 0x000fe200078e0230 */
[----:B------:R-:W-:Y:S04]  /*a2080*/  @P0 STG.E.U16 [R52.64], R9 ;  /* 0x0000000934000986 */ /* 0x000fe8000c101504 */
[----:B------:R-:W-:Y:S04]  /*a2090*/  @P1 STG.E.U16 [R54.64], R8 ;  /* 0x0000000836001986 */ /* 0x000fe8000c101504 */
[----:B------:R0:W-:Y:S04]  /*a20a0*/  @P3 STG.E.U16 [R56.64], R58 ;  /* 0x0000003a38003986 */ /* 0x0001e8000c101504 */
[----:B0-----:R-:W4:Y:S04]  /*a20b0*/  LDL.LU R57, [R1+0x74] ;  /* 0x0000740001397983 */ /* 0x001f280000300800 */
[----:B------:R-:W3:Y:S01]  /*a20c0*/  LDL.LU R58, [R1+0xf68] ;  /* 0x000f6800013a7983 */ /* 0x000ee20000300800 */
[----:B------:R-:W-:-:S02]  /*a20d0*/  ISETP.LT.AND P4, PT, R27, c[0x0][0x178], !P6 ;  /* 0x00005e001b007a0c */ /* 0x000fc40007781270 */
[----:B------:R-:W-:Y:S01]  /*a20e0*/  ISETP.LT.AND P6, PT, R43, c[0x0][0x178], !P6 ;  /* 0x00005e002b007a0c */ /* 0x000fe200077c1270 */
[----:B------:R-:W-:Y:S01]  /*a20f0*/  IMAD.WIDE R52, R3, 0x2, R46 ;  /* 0x0000000203347825 */ /* 0x000fe200078e022e */
[----:B------:R-:W-:Y:S02]  /*a2100*/  ISETP.LT.AND P1, PT, R60, c[0x0][0x178], !P5 ;  /* 0x00005e003c007a0c */ /* 0x000fe40006f21270 */
[----:B------:R-:W-:Y:S02]  /*a2110*/  PRMT R5, R61, 0x7632, R5 ;  /* 0x000076323d057816 */ /* 0x000fe40000000005 */
[----:B------:R-:W-:Y:S01]  /*a2120*/  IADD3 R0, R3, c[0x0][0x198], RZ ;  /* 0x0000660003007a10 */ /* 0x000fe20007ffe0ff */
[----:B------:R-:W4:Y:S01]  /*a2130*/  LDL.LU R61, [R1+0x302c] ;  /* 0x00302c00013d7983 */ /* 0x000f220000300800 */
[----:B------:R-:W-:Y:S01]  /*a2140*/  PRMT R4, R9, 0x7632, R4 ;  /* 0x0000763209047816 */ /* 0x000fe20000000004 */
[----:B------:R-:W-:Y:S02]  /*a2150*/  IMAD.WIDE R8, R3, 0x2, R44 ;  /* 0x0000000203087825 */ /* 0x000fe400078e022c */
[----:B------:R0:W-:Y:S02]  /*a2160*/  @P4 STG.E.U16 [R52.64], R5 ;  /* 0x0000000534004986 */ /* 0x0001e4000c101504 */
[----:B------:R-:W-:-:S02]  /*a2170*/  IMAD.WIDE R54, R0, 0x2, R48 ;  /* 0x0000000200367825 */ /* 0x000fc400078e0230 */
[----:B------:R-:W-:Y:S02]  /*a2180*/  @P6 STG.E.U16 [R8.64], R4 ;  /* 0x0000000408006986 */ /* 0x000fe4000c101504 */
[----:B0-----:R-:W-:Y:S01]  /*a2190*/  IMAD.WIDE R52, R0, 0x2, R50 ;  /* 0x0000000200347825 */ /* 0x001fe200078e0232 */
[----:B--2---:R-:W-:Y:S02]  /*a21a0*/  ISETP.GE.AND P3, PT, R59, c[0x0][0x17c], PT ;  /* 0x00005f003b007a0c */ /* 0x004fe40003f66270 */
[----:B------:R-:W2:Y:S01]  /*a21b0*/  LDL.LU R59, [R1+0x134] ;  /* 0x00013400013b7983 */ /* 0x000ea20000300800 */
[----:B---3--:R-:W-:-:S13]  /*a21c0*/  ISETP.LT.AND P0, PT, R58, c[0x0][0x178], !P5 ;  /* 0x00005e003a007a0c */ /* 0x008fda0006f01270 */
[----:B------:R-:W-:Y:S04]  /*a21d0*/  @P0 STG.E.U16 [R52.64], R11 ;  /* 0x0000000b34000986 */ /* 0x000fe8000c101504 */
[----:B------:R0:W-:Y:S04]  /*a21e0*/  @P1 STG.E.U16 [R54.64], R10 ;  /* 0x0000000a36001986 */ /* 0x0001e8000c101504 */
[----:B0-----:R-:W3:Y:S01]  /*a21f0*/  LDL.LU R55, [R1+0xa4] ;  /* 0x0000a40001377983 */ /* 0x001ee20000300800 */
[----:B------:R-:W-:Y:S02]  /*a2200*/  ISETP.LT.AND P4, PT, R27, c[0x0][0x178], !P5 ;  /* 0x00005e001b007a0c */ /* 0x000fe40006f81270 */
[----:B------:R-:W-:-:S02]  /*a2210*/  ISETP.LT.AND P5, PT, R43, c[0x0][0x178], !P5 ;  /* 0x00005e002b007a0c */ /* 0x000fc40006fa1270 */
[C---:B------:R-:W-:Y:S01]  /*a2220*/  IADD3 R3, R0.reuse, c[0x0][0x198], RZ ;  /* 0x0000660000037a10 */ /* 0x040fe20007ffe0ff */
[----:B------:R-:W-:Y:S01]  /*a2230*/  IMAD.WIDE R4, R0, 0x2, R46 ;  /* 0x0000000200047825 */ /* 0x000fe200078e022e */
[----:B------:R-:W-:Y:S01]  /*a2240*/  ISETP.LT.AND P6, PT, R58, c[0x0][0x178], !P2 ;  /* 0x00005e003a007a0c */ /* 0x000fe200057c1270 */
[----:B------:R-:W2:Y:S01]  /*a2250*/  LDL.LU R56, [R1+0x3030] ;  /* 0x0030300001387983 */ /* 0x000ea20000300800 */
[----:B------:R-:W-:Y:S01]  /*a2260*/  PRMT R54, R11, 0x7632, R54 ;  /* 0x000076320b367816 */ /* 0x000fe20000000036 */
[----:B------:R-:W-:Y:S02]  /*a2270*/  IMAD.WIDE R8, R0, 0x2, R44 ;  /* 0x0000000200087825 */ /* 0x000fe400078e022c */
[----:B------:R-:W2:Y:S02]  /*a2280*/  LDL.LU R11, [R1+0x114] ;  /* 0x00011400010b7983 */ /* 0x000ea40000300800 */
[----:B------:R-:W-:Y:S01]  /*a2290*/  IMAD.WIDE R52, R3, 0x2, R50 ;  /* 0x0000000203347825 */ /* 0x000fe200078e0232 */
[----:B----4-:R-:W-:-:S02]  /*a22a0*/  ISETP.GE.AND P1, PT, R61, c[0x0][0x17c], PT ;  /* 0x00005f003d007a0c */ /* 0x010fc40003f26270 */
[----:B------:R-:W4:Y:S01]  /*a22b0*/  LDL.LU R61, [R1+0x124] ;  /* 0x00012400013d7983 */ /* 0x000f220000300800 */
[----:B------:R-:W-:-:S03]  /*a22c0*/  PRMT R0, R10, 0x7632, R0 ;  /* 0x000076320a007816 */ /* 0x000fc60000000000 */
[----:B------:R-:W2:Y:S01]  /*a22d0*/  LDL.LU R10, [R1+0x3184] ;  /* 0x00318400010a7983 */ /* 0x000ea20000300800 */
[----:B------:R-:W-:-:S03]  /*a22e0*/  ISETP.LT.AND P0, PT, R60, c[0x0][0x178], !P2 ;  /* 0x00005e003c007a0c */ /* 0x000fc60005701270 */
[----:B---3--:R-:W-:Y:S04]  /*a22f0*/  @P4 STG.E.U16 [R4.64], R55 ;  /* 0x0000003704004986 */ /* 0x008fe8000c101504 */
[----:B------:R-:W-:Y:S04]  /*a2300*/  @P5 STG.E.U16 [R8.64], R57 ;  /* 0x0000003908005986 */ /* 0x000fe8000c101504 */
[----:B------:R0:W-:Y:S02]  /*a2310*/  @P6 STG.E.U16 [R52.64], R54 ;  /* 0x0000003634006986 */ /* 0x0001e4000c101504 */
[----:B0-----:R-:W-:-:S02]  /*a2320*/  PRMT R52, R55, 0x7632, R52 ;  /* 0x0000763237347816 */ /* 0x001fc40000000034 */
[----:B------:R-:W3:Y:S01]  /*a2330*/  LDL.LU R55, [R1+0x3034] ;  /* 0x0030340001377983 */ /* 0x000ee20000300800 */
[----:B------:R-:W-:Y:S01]  /*a2340*/  ISETP.LT.AND P4, PT, R27, c[0x0][0x178], !P2 ;  /* 0x00005e001b007a0c */ /* 0x000fe20005781270 */
[----:B------:R-:W-:Y:S01]  /*a2350*/  IMAD.WIDE R8, R3, 0x2, R48 ;  /* 0x0000000203087825 */ /* 0x000fe200078e0230 */
[----:B------:R-:W-:Y:S02]  /*a2360*/  ISETP.LT.AND P2, PT, R43, c[0x0][0x178], !P2 ;  /* 0x00005e002b007a0c */ /* 0x000fe40005741270 */
[----:B------:R-:W-:Y:S01]  /*a2370*/  ISETP.LT.AND P5, PT, R58, c[0x0][0x178], !P3 ;  /* 0x00005e003a007a0c */ /* 0x000fe20005fa1270 */
[----:B------:R-:W-:Y:S01]  /*a2380*/  IMAD.WIDE R4, R3, 0x2, R46 ;  /* 0x0000000203047825 */ /* 0x000fe200078e022e */
[----:B------:R-:W-:Y:S01]  /*a2390*/  ISETP.LT.AND P6, PT, R60, c[0x0][0x178], !P3 ;  /* 0x00005e003c007a0c */ /* 0x000fe20005fc1270 */
[----:B------:R0:W-:Y:S01]  /*a23a0*/  @P0 STG.E.U16 [R8.64], R0 ;  /* 0x0000000008000986 */ /* 0x0001e2000c101504 */
[----:B------:R-:W-:-:S05]  /*a23b0*/  PRMT R54, R57, 0x7632, R54 ;  /* 0x0000763239367816 */ /* 0x000fca0000000036 */
[----:B------:R1:W-:Y:S01]  /*a23c0*/  @P4 STG.E.U16 [R4.64], R52 ;  /* 0x0000003404004986 */ /* 0x0003e2000c101504 */
[----:B------:R-:W-:Y:S02]  /*a23d0*/  ISETP.LT.AND P4, PT, R27, c[0x0][0x178], !P3 ;  /* 0x00005e001b007a0c */ /* 0x000fe40005f81270 */
[----:B0-----:R-:W-:Y:S02]  /*a23e0*/  IADD3 R0, R3, c[0x0][0x198], RZ ;  /* 0x0000660003007a10 */ /* 0x001fe40007ffe0ff */
[----:B------:R-:W-:-:S03]  /*a23f0*/  ISETP.LT.AND P3, PT, R43, c[0x0][0x178], !P3 ;  /* 0x00005e002b007a0c */ /* 0x000fc60005f61270 */
[----:B------:R-:W-:-:S04]  /*a2400*/  IMAD.WIDE R8, R0, 0x2, R50 ;  /* 0x0000000200087825 */ /* 0x000fc800078e0232 */
[----:B-1----:R-:W-:-:S04]  /*a2410*/  IMAD.WIDE R4, R3, 0x2, R44 ;  /* 0x0000000203047825 */ /* 0x002fc800078e022c */
[----:B------:R-:W-:Y:S01]  /*a2420*/  IMAD.WIDE R52, R0, 0x2, R48 ;  /* 0x0000000200347825 */ /* 0x000fe200078e0230 */
[----:B------:R0:W-:Y:S01]  /*a2430*/  @P2 STG.E.U16 [R4.64], R54 ;  /* 0x0000003604002986 */ /* 0x0001e2000c101504 */
[----:B------:R-:W-:-:S03]  /*a2440*/  ISETP.LT.AND P2, PT, R60, c[0x0][0x178], !P1 ;  /* 0x00005e003c007a0c */ /* 0x000fc60004f41270 */
[----:B--2---:R1:W-:Y:S01]  /*a2450*/  @P5 STG.E.U16 [R8.64], R59 ;  /* 0x0000003b08005986 */ /* 0x0043e2000c101504 */
[----:B------:R-:W-:-:S03]  /*a2460*/  ISETP.LT.AND P5, PT, R58, c[0x0][0x178], !P1 ;  /* 0x00005e003a007a0c */ /* 0x000fc60004fa1270 */
[----:B------:R2:W-:Y:S01]  /*a2470*/  @P6 STG.E.U16 [R52.64], R11 ;  /* 0x0000000b34006986 */ /* 0x0005e2000c101504 */
[C---:B0-----:R-:W-:Y:S01]  /*a2480*/  IMAD.WIDE R4, R0.reuse, 0x2, R46 ;  /* 0x0000000200047825 */ /* 0x041fe200078e022e */
[----:B-1----:R-:W-:-:S03]  /*a2490*/  IADD3 R9, R0, c[0x0][0x198], RZ ;  /* 0x0000660000097a10 */ /* 0x002fc60007ffe0ff */
[----:B--2---:R-:W-:Y:S01]  /*a24a0*/  IMAD.WIDE R52, R0, 0x2, R44 ;  /* 0x0000000200347825 */ /* 0x004fe200078e022c */
[----:B----4-:R0:W-:Y:S01]  /*a24b0*/  @P4 STG.E.U16 [R4.64], R61 ;  /* 0x0000003d04004986 */ /* 0x0101e2000c101504 */
[----:B------:R-:W-:-:S03]  /*a24c0*/  PRMT R0, R59, 0x7632, R0 ;  /* 0x000076323b007816 */ /* 0x000fc60000000000 */
[----:B------:R1:W-:Y:S01]  /*a24d0*/  @P3 STG.E.U16 [R52.64], R6 ;  /* 0x0000000634003986 */ /* 0x0003e2000c101504 */
[----:B------:R-:W-:Y:S02]  /*a24e0*/  ISETP.LT.AND P3, PT, R27, c[0x0][0x178], !P1 ;  /* 0x00005e001b007a0c */ /* 0x000fe40004f61270 */
[----:B------:R-:W-:Y:S01]  /*a24f0*/  PRMT R3, R11, 0x7632, R3 ;  /* 0x000076320b037816 */ /* 0x000fe20000000003 */
[C---:B0-----:R-:W-:Y:S01]  /*a2500*/  IMAD.WIDE R4, R9.reuse, 0x2, R48 ;  /* 0x0000000209047825 */ /* 0x041fe200078e0230 */
[----:B------:R-:W-:Y:S02]  /*a2510*/  ISETP.GE.AND P0, PT, R56, c[0x0][0x17c], PT ;  /* 0x00005f0038007a0c */ /* 0x000fe40003f06270 */
[----:B------:R-:W2:Y:S01]  /*a2520*/  LDL.LU R56, [R1+0x3038] ;  /* 0x0030380001387983 */ /* 0x000ea20000300800 */
[C---:B------:R-:W-:Y:S01]  /*a2530*/  IADD3 R8, R9.reuse, c[0x0][0x198], RZ ;  /* 0x0000660009087a10 */ /* 0x040fe20007ffe0ff */
[----:B-1----:R-:W-:Y:S02]  /*a2540*/  IMAD.WIDE R52, R9, 0x2, R44 ;  /* 0x0000000209347825 */ /* 0x002fe400078e022c */
[----:B------:R-:W4:Y:S04]  /*a2550*/  LDL.LU R11, [R1+0x58] ;  /* 0x00005800010b7983 */ /* 0x000f280000300800 */
[----:B------:R-:W4:Y:S01]  /*a2560*/  LDL.LU R59, [R1+0x303c] ;  /* 0x00303c00013b7983 */ /* 0x000f220000300800 */
[----:B---3--:R-:W-:Y:S01]  /*a2570*/  ISETP.GE.AND P6, PT, R55, c[0x0][0x17c], PT ;  /* 0x00005f0037007a0c */ /* 0x008fe20003fc6270 */
[----:B------:R-:W-:-:S05]  /*a2580*/  IMAD.WIDE R54, R9, 0x2, R50 ;  /* 0x0000000209367825 */ /* 0x000fca00078e0232 */
[----:B------:R0:W-:Y:S04]  /*a2590*/  @P5 STG.E.U16 [R54.64], R0 ;  /* 0x0000000036005986 */ /* 0x0001e8000c101504 */
[----:B------:R1:W-:Y:S01]  /*a25a0*/  @P2 STG.E.U16 [R4.64], R3 ;  /* 0x0000000304002986 */ /* 0x0003e2000c101504 */
[----:B0-----:R-:W-:Y:S01]  /*a25b0*/  PRMT R0, R61, 0x7632, R0 ;  /* 0x000076323d007816 */ /* 0x001fe20000000000 */
[----:B-1----:R-:W-:Y:S01]  /*a25c0*/  IMAD.WIDE R4, R9, 0x2, R46 ;  /* 0x0000000209047825 */ /* 0x002fe200078e022e */
[----:B------:R-:W-:Y:S02]  /*a25d0*/  PRMT R3, R6, 0x7632, R3 ;  /* 0x0000763206037816 */ /* 0x000fe40000000003 */
[----:B------:R-:W3:Y:S04]  /*a25e0*/  LDL.LU R6, [R1+0x3180] ;  /* 0x0031800001067983 */ /* 0x000ee80000300800 */
[----:B------:R-:W3:Y:S04]  /*a25f0*/  LDL.LU R9, [R1+0x98] ;  /* 0x0000980001097983 */ /* 0x000ee80000300800 */
[----:B------:R0:W-:Y:S04]  /*a2600*/  @P3 STG.E.U16 [R4.64], R0 ;  /* 0x0000000004003986 */ /* 0x0001e8000c101504 */
[----:B0-----:R-:W3:Y:S01]  /*a2610*/  LDL.LU R5, [R1+0xc8] ;  /* 0x0000c80001057983 */ /* 0x001ee20000300800 */
[----:B------:R-:W-:-:S02]  /*a2620*/  ISETP.LT.AND P1, PT, R43, c[0x0][0x178], !P1 ;  /* 0x00005e002b007a0c */ /* 0x000fc40004f21270 */
[----:B------:R-:W-:Y:S01]  /*a2630*/  ISETP.LT.AND P5, PT, R58, c[0x0][0x178], !P0 ;  /* 0x00005e003a007a0c */ /* 0x000fe200047a1270 */
[----:B------:R-:W-:Y:S01]  /*a2640*/  IMAD.WIDE R54, R8, 0x2, R50 ;  /* 0x0000000208367825 */ /* 0x000fe200078e0232 */
[----:B------:R-:W-:Y:S01]  /*a2650*/  ISETP.LT.AND P4, PT, R60, c[0x0][0x178], !P0 ;  /* 0x00005e003c007a0c */ /* 0x000fe20004781270 */
[----:B------:R-:W3:Y:S08]  /*a2660*/  LDL.LU R61, [R1+0xd8] ;  /* 0x0000d800013d7983 */ /* 0x000ef00000300800 */
[----:B------:R0:W-:Y:S01]  /*a2670*/  @P1 STG.E.U16 [R52.64], R3 ;  /* 0x0000000334001986 */ /* 0x0001e2000c101504 */
[----:B------:R-:W-:-:S02]  /*a2680*/  IADD3 R0, R8, c[0x0][0x198], RZ ;  /* 0x0000660008007a10 */ /* 0x000fc40007ffe0ff */
[----:B--2---:R-:W-:Y:S01]  /*a2690*/  ISETP.GE.AND P2, PT, R56, c[0x0][0x17c], PT ;  /* 0x00005f0038007a0c */ /* 0x004fe20003f46270 */
[C---:B------:R-:W-:Y:S01]  /*a26a0*/  IMAD.WIDE R56, R8.reuse, 0x2, R48 ;  /* 0x0000000208387825 */ /* 0x040fe200078e0230 */
[----:B----4-:R-:W-:Y:S02]  /*a26b0*/  ISETP.GE.AND P1, PT, R59, c[0x0][0x17c], PT ;  /* 0x00005f003b007a0c */ /* 0x010fe40003f26270 */
[----:B------:R-:W2:Y:S04]  /*a26c0*/  LDL.LU R59, [R1+0x88] ;  /* 0x00008800013b7983 */ /* 0x000ea80000300800 */
[----:B---3--:R1:W-:Y:S01]  /*a26d0*/  @P5 STG.E.U16 [R54.64], R5 ;  /* 0x0000000536005986 */ /* 0x0083e2000c101504 */
[----:B------:R-:W-:Y:S02]  /*a26e0*/  ISETP.LT.AND P5, PT, R27, c[0x0][0x178], !P0 ;  /* 0x00005e001b007a0c */ /* 0x000fe400047a1270 */
[----:B------:R-:W-:Y:S01]  /*a26f0*/  ISETP.LT.AND P0, PT, R43, c[0x0][0x178], !P0 ;  /* 0x00005e002b007a0c */ /* 0x000fe20004701270 */
[----:B------:R3:W-:Y:S01]  /*a2700*/  @P4 STG.E.U16 [R56.64], R9 ;  /* 0x0000000938004986 */ /* 0x0007e2000c101504 */
[----:B0-----:R-:W-:Y:S01]  /*a2710*/  PRMT R3, R5, 0x7632, R3 ;  /* 0x0000763205037816 */ /* 0x001fe20000000003 */
[----:B-1----:R-:W-:Y:S01]  /*a2720*/  IMAD.WIDE R4, R8, 0x2, R46 ;  /* 0x0000000208047825 */ /* 0x002fe200078e022e */
[----:B---3--:R-:W-:-:S03]  /*a2730*/  PRMT R56, R9, 0x7632, R56 ;  /* 0x0000763209387816 */ /* 0x008fc60000000038 */
[----:B------:R-:W-:-:S04]  /*a2740*/  IMAD.WIDE R8, R8, 0x2, R44 ;  /* 0x0000000208087825 */ /* 0x000fc800078e022c */
[----:B------:R-:W-:Y:S04]  /*a2750*/  @P5 STG.E.U16 [R4.64], R11 ;  /* 0x0000000b04005986 */ /* 0x000fe8000c101504 */
[----:B------:R-:W3:Y:S04]  /*a2760*/  LDL.LU R57, [R1+0x48] ;  /* 0x0000480001397983 */ /* 0x000ee80000300800 */
[----:B------:R0:W-:Y:S04]  /*a2770*/  @P0 STG.E.U16 [R8.64], R6 ;  /* 0x0000000608000986 */ /* 0x0001e8000c101504 */
[----:B0-----:R-:W4:Y:S01]  /*a2780*/  LDL.LU R9, [R1+0x3040] ;  /* 0x0030400001097983 */ /* 0x001f220000300800 */
[----:B------:R-:W-:-:S02]  /*a2790*/  ISETP.LT.AND P3, PT, R58, c[0x0][0x178], !P6 ;  /* 0x00005e003a007a0c */ /* 0x000fc40007761270 */
[----:B------:R-:W-:Y:S02]  /*a27a0*/  ISETP.LT.AND P4, PT, R60, c[0x0][0x178], !P6 ;  /* 0x00005e003c007a0c */ /* 0x000fe40007781270 */
[----:B------:R-:W-:Y:S01]  /*a27b0*/  ISETP.LT.AND P5, PT, R27, c[0x0][0x178], !P6 ;  /* 0x00005e001b007a0c */ /* 0x000fe200077a1270 */
[----:B------:R-:W-:Y:S01]  /*a27c0*/  IMAD.WIDE R52, R0, 0x2, R50 ;  /* 0x0000000200347825 */ /* 0x000fe200078e0232 */
[----:B------:R-:W-:Y:S02]  /*a27d0*/  ISETP.LT.AND P6, PT, R43, c[0x0][0x178], !P6 ;  /* 0x00005e002b007a0c */ /* 0x000fe400077c1270 */
[----:B------:R-:W-:Y:S01]  /*a27e0*/  ISETP.LT.AND P0, PT, R58, c[0x0][0x178], !P2 ;  /* 0x00005e003a007a0c */ /* 0x000fe20005701270 */
[----:B------:R-:W-:-:S04]  /*a27f0*/  IMAD.WIDE R54, R0, 0x2, R48 ;  /* 0x0000000200367825 */ /* 0x000fc800078e0230 */
[----:B------:R0:W-:Y:S01]  /*a2800*/  @P3 STG.E.U16 [R52.64], R3 ;  /* 0x0000000334003986 */ /* 0x0001e2000c101504 */
[----:B------:R-:W-:Y:S01]  /*a2810*/  IMAD.WIDE R4, R0, 0x2, R46 ;  /* 0x0000000200047825 */ /* 0x000fe200078e022e */
[----:B------:R-:W-:Y:S02]  /*a2820*/  PRMT R6, R6, 0x7632, R6 ;  /* 0x0000763206067816 */ /* 0x000fe40000000006 */
[----:B------:R1:W-:Y:S01]  /*a2830*/  @P4 STG.E.U16 [R54.64], R56 ;  /* 0x0000003836004986 */ /* 0x0003e2000c101504 */
[----:B0-----:R-:W-:Y:S02]  /*a2840*/  PRMT R52, R11, 0x7632, R52 ;  /* 0x000076320b347816 */ /* 0x001fe40000000034 */
[----:B------:R-:W-:Y:S01]  /*a2850*/  IADD3 R3, R0, c[0x0][0x198], RZ ;  /* 0x0000660000037a10 */ /* 0x000fe20007ffe0ff */
[----:B------:R-:W2:Y:S04]  /*a2860*/  LDL.LU R11, [R1+0x317c] ;  /* 0x00317c00010b7983 */ /* 0x000ea80000300800 */
[----:B------:R0:W-:Y:S04]  /*a2870*/  @P5 STG.E.U16 [R4.64], R52 ;  /* 0x0000003404005986 */ /* 0x0001e8000c101504 */
[----:B-1----:R-:W3:Y:S04]  /*a2880*/  LDL.LU R55, [R1+0x3044] ;  /* 0x0030440001377983 */ /* 0x002ee80000300800 */
[----:B------:R-:W3:Y:S01]  /*a2890*/  LDL.LU R56, [R1+0x3048] ;  /* 0x0030480001387983 */ /* 0x000ee20000300800 */
[----:B0-----:R-:W-:-:S03]  /*a28a0*/  IMAD.WIDE R4, R3, 0x2, R50 ;  /* 0x0000000203047825 */ /* 0x001fc600078e0232 */
[----:B------:R-:W3:Y:S01]  /*a28b0*/  LDL.LU R54, [R1+0xe8] ;  /* 0x0000e80001367983 */ /* 0x000ee20000300800 */
[----:B----4-:R-:W-:Y:S01]  /*a28c0*/  ISETP.GE.AND P4, PT, R9, c[0x0][0x17c], PT ;  /* 0x00005f0009007a0c */ /* 0x010fe20003f86270 */
[----:B------:R-:W-:-:S05]  /*a28d0*/  IMAD.WIDE R8, R0, 0x2, R44 ;  /* 0x0000000200087825 */ /* 0x000fca00078e022c */
[----:B------:R0:W-:Y:S04]  /*a28e0*/  @P6 STG.E.U16 [R8.64], R6 ;  /* 0x0000000608006986 */ /* 0x0001e8000c101504 */
[----:B------:R1:W-:Y:S01]  /*a28f0*/  @P0 STG.E.U16 [R4.64], R61 ;  /* 0x0000003d04000986 */ /* 0x0003e2000c101504 */
[----:B0-----:R-:W-:-:S03]  /*a2900*/  PRMT R6, R61, 0x7632, R6 ;  /* 0x000076323d067816 */ /* 0x001fc60000000006 */
[----:B-1----:R-:W4:Y:S01]  /*a2910*/  LDL.LU R61, [R1+0xb8] ;  /* 0x0000b800013d7983 */ /* 0x002f220000300800 */
[----:B------:R-:W-:Y:S02]  /*a2920*/  ISETP.LT.AND P3, PT, R60, c[0x0][0x178], !P2 ;  /* 0x00005e003c007a0c */ /* 0x000fe40005761270 */
[----:B------:R-:W-:Y:S01]  /*a2930*/  ISETP.LT.AND P5, PT, R27, c[0x0][0x178], !P2 ;  /* 0x00005e001b007a0c */ /* 0x000fe200057a1270 */
[----:B------:R-:W-:Y:S01]  /*a2940*/  IMAD.WIDE R52, R3, 0x2, R48 ;  /* 0x0000000203347825 */ /* 0x000fe200078e0230 */
[----:B------:R-:W-:Y:S02]  /*a2950*/  ISETP.LT.AND P2, PT, R43, c[0x0][0x178], !P2 ;  /* 0x00005e002b007a0c */ /* 0x000fe40005741270 */
[----:B------:R-:W-:Y:S01]  /*a2960*/  ISETP.LT.AND P6, PT, R58, c[0x0][0x178], !P1 ;  /* 0x00005e003a007a0c */ /* 0x000fe20004fc1270 */
[C---:B------:R-:W-:Y:S01]  /*a2970*/  IMAD.WIDE R4, R3.reuse, 0x2, R46 ;  /* 0x0000000203047825 */ /* 0x040fe200078e022e */
[C---:B------:R-:W-:Y:S02]  /*a2980*/  IADD3 R0, R3.reuse, c[0x0][0x198], RZ ;  /* 0x0000660003007a10 */ /* 0x040fe40007ffe0ff */
[----:B------:R-:W-:Y:S01]  /*a2990*/  ISETP.LT.AND P0, PT, R60, c[0x0][0x178], !P1 ;  /* 0x00005e003c007a0c */ /* 0x000fe20004f01270 */
[----:B------:R-:W-:-:S02]  /*a29a0*/  IMAD.WIDE R8, R3, 0x2, R44 ;  /* 0x0000000203087825 */ /* 0x000fc400078e022c */
[----:B--2---:R0:W-:Y:S04]  /*a29b0*/  @P3 STG.E.U16 [R52.64], R59 ;  /* 0x0000003b34003986 */ /* 0x0041e8000c101504 */
[----:B---3--:R1:W-:Y:S01]  /*a29c0*/  @P5 STG.E.U16 [R4.64], R57 ;  /* 0x0000003904005986 */ /* 0x0083e2000c101504 */
[----:B------:R-:W-:Y:S02]  /*a29d0*/  ISETP.LT.AND P5, PT, R27, c[0x0][0x178], !P1 ;  /* 0x00005e001b007a0c */ /* 0x000fe40004fa1270 */
[----:B------:R-:W-:Y:S01]  /*a29e0*/  PRMT R3, R59, 0x7632, R3 ;  /* 0x000076323b037816 */ /* 0x000fe20000000003 */
[----:B------:R2:W-:Y:S01]  /*a29f0*/  @P2 STG.E.U16 [R8.64], R10 ;  /* 0x0000000a08002986 */ /* 0x0005e2000c101504 */
[----:B0-----:R-:W-:Y:S01]  /*a2a00*/  IMAD.WIDE R52, R0, 0x2, R50 ;  /* 0x0000000200347825 */ /* 0x001fe200078e0232 */
[----:B------:R-:W-:-:S03]  /*a2a10*/  ISETP.LT.AND P1, PT, R43, c[0x0][0x178], !P1 ;  /* 0x00005e002b007a0c */ /* 0x000fc60004f21270 */
[----:B-1----:R-:W-:Y:S01]  /*a2a20*/  IMAD.WIDE R4, R0, 0x2, R48 ;  /* 0x0000000200047825 */ /* 0x002fe200078e0230 */
[----:B------:R0:W-:Y:S01]  /*a2a30*/  @P6 STG.E.U16 [R52.64], R6 ;  /* 0x0000000634006986 */ /* 0x0001e2000c101504 */
[----:B------:R-:W-:Y:S02]  /*a2a40*/  ISETP.LT.AND P6, PT, R58, c[0x0][0x178], !P4 ;  /* 0x00005e003a007a0c */ /* 0x000fe400067c1270 */
[----:B--2---:R-:W-:Y:S01]  /*a2a50*/  IMAD.WIDE R8, R0, 0x2, R46 ;  /* 0x0000000200087825 */ /* 0x004fe200078e022e */
[----:B------:R-:W-:Y:S01]  /*a2a60*/  ISETP.LT.AND P2, PT, R60, c[0x0][0x178], !P4 ;  /* 0x00005e003c007a0c */ /* 0x000fe20006741270 */
[----:B------:R1:W-:Y:S01]  /*a2a70*/  @P0 STG.E.U16 [R4.64], R3 ;  /* 0x0000000304000986 */ /* 0x0003e2000c101504 */
[----:B0-----:R-:W-:Y:S02]  /*a2a80*/  PRMT R6, R57, 0x7632, R6 ;  /* 0x0000763239067816 */ /* 0x001fe40000000006 */
[----:B-1----:R-:W-:-:S03]  /*a2a90*/  IADD3 R3, R0, c[0x0][0x198], RZ ;  /* 0x0000660000037a10 */ /* 0x002fc60007ffe0ff */
[----:B------:R0:W-:Y:S01]  /*a2aa0*/  @P5 STG.E.U16 [R8.64], R6 ;  /* 0x0000000608005986 */ /* 0x0001e2000c101504 */
[----:B------:R-:W-:Y:S01]  /*a2ab0*/  IMAD.WIDE R4, R0, 0x2, R44 ;  /* 0x0000000200047825 */ /* 0x000fe200078e022c */
[----:B------:R-:W-:Y:S02]  /*a2ac0*/  ISETP.GE.AND P3, PT, R55, c[0x0][0x17c], PT ;  /* 0x00005f0037007a0c */ /* 0x000fe40003f66270 */
[----:B------:R-:W2:Y:S01]  /*a2ad0*/  LDL.LU R55, [R1+0xa8] ;  /* 0x0000a80001377983 */ /* 0x000ea20000300800 */
[C---:B------:R-:W-:Y:S01]  /*a2ae0*/  IMAD.WIDE R52, R3.reuse, 0x2, R48 ;  /* 0x0000000203347825 */ /* 0x040fe200078e0230 */
[----:B------:R-:W-:Y:S02]  /*a2af0*/  ISETP.GE.AND P0, PT, R56, c[0x0][0x17c], PT ;  /* 0x00005f0038007a0c */ /* 0x000fe40003f06270 */
[----:B------:R-:W3:Y:S01]  /*a2b00*/  LDL.LU R59, [R1+0x78] ;  /* 0x00007800013b7983 */ /* 0x000ee20000300800 */
[----:B0-----:R-:W-:Y:S01]  /*a2b10*/  PRMT R6, R10, 0x7632, R6 ;  /* 0x000076320a067816 */ /* 0x001fe20000000006 */
[----:B------:R-:W-:-:S02]  /*a2b20*/  IMAD.WIDE R8, R3, 0x2, R50 ;  /* 0x0000000203087825 */ /* 0x000fc400078e0232 */
[----:B------:R-:W3:Y:S04]  /*a2b30*/  LDL.LU R57, [R1+0x138] ;  /* 0x0001380001397983 */ /* 0x000ee80000300800 */
[----:B------:R0:W-:Y:S04]  /*a2b40*/  @P1 STG.E.U16 [R4.64], R6 ;  /* 0x0000000604001986 */ /* 0x0001e8000c101504 */
[----:B------:R1:W-:Y:S04]  /*a2b50*/  @P6 STG.E.U16 [R8.64], R54 ;  /* 0x0000003608006986 */ /* 0x0003e8000c101504 */
[----:B------:R-:W3:Y:S01]  /*a2b60*/  LDL.LU R56, [R1+0x118] ;  /* 0x0001180001387983 */ /* 0x000ee20000300800 */
[C---:B------:R-:W-:Y:S01]  /*a2b70*/  IADD3 R0, R3.reuse, c[0x0][0x198], RZ ;  /* 0x0000660003007a10 */ /* 0x040fe20007ffe0ff */
[----:B0-----:R-:W-:-:S04]  /*a2b80*/  IMAD.WIDE R4, R3, 0x2, R46 ;  /* 0x0000000203047825 */ /* 0x001fc800078e022e */
[----:B-1----:R-:W-:Y:S01]  /*a2b90*/  IMAD.WIDE R8, R3, 0x2, R44 ;  /* 0x0000000203087825 */ /* 0x002fe200078e022c */
[----:B------:R-:W-:Y:S01]  /*a2ba0*/  PRMT R3, R54, 0x7632, R3 ;  /* 0x0000763236037816 */ /* 0x000fe20000000003 */
[----:B----4-:R0:W-:Y:S04]  /*a2bb0*/  @P2 STG.E.U16 [R52.64], R61 ;  /* 0x0000003d34002986 */ /* 0x0101e8000c101504 */
[----:B0-----:R-:W4:Y:S01]  /*a2bc0*/  LDL.LU R53, [R1+0x304c] ;  /* 0x00304c0001357983 */ /* 0x001f220000300800 */
[----:B------:R-:W-:-:S03]  /*a2bd0*/  PRMT R6, R61, 0x7632, R6 ;  /* 0x000076323d067816 */ /* 0x000fc60000000006 */
[----:B------:R-:W4:Y:S04]  /*a2be0*/  LDL.LU R54, [R1+0x3050] ;  /* 0x0030500001367983 */ /* 0x000f280000300800 */
[----:B------:R-:W4:Y:S01]  /*a2bf0*/  LDL.LU R61, [R1+0x3054] ;  /* 0x00305400013d7983 */ /* 0x000f220000300800 */
[----:B------:R-:W-:Y:S02]  /*a2c00*/  ISETP.LT.AND P5, PT, R27, c[0x0][0x178], !P4 ;  /* 0x00005e001b007a0c */ /* 0x000fe400067a1270 */
[----:B------:R-:W-:Y:S02]  /*a2c10*/  ISETP.LT.AND P4, PT, R43, c[0x0][0x178], !P4 ;  /* 0x00005e002b007a0c */ /* 0x000fe40006781270 */
[----:B------:R-:W-:Y:S02]  /*a2c20*/  ISETP.LT.AND P6, PT, R58, c[0x0][0x178], !P3 ;  /* 0x00005e003a007a0c */ /* 0x000fe40005fc1270 */
[----:B------:R-:W-:-:S07]  /*a2c30*/  ISETP.LT.AND P1, PT, R60, c[0x0][0x178], !P3 ;  /* 0x00005e003c007a0c */ /* 0x000fce0005f21270 */
[----:B--2---:R0:W-:Y:S04]  /*a2c40*/  @P5 STG.E.U16 [R4.64], R55 ;  /* 0x0000003704005986 */ /* 0x0041e8000c101504 */
[----:B---3--:R1:W-:Y:S01]  /*a2c50*/  @P4 STG.E.U16 [R8.64], R59 ;  /* 0x0000003b08004986 */ /* 0x0083e2000c101504 */
[----:B------:R-:W-:Y:S02]  /*a2c60*/  ISETP.LT.AND P4, PT, R27, c[0x0][0x178], !P3 ;  /* 0x00005e001b007a0c */ /* 0x000fe40005f81270 */
[----:B------:R-:W-:Y:S02]  /*a2c70*/  ISETP.LT.AND P3, PT, R43, c[0x0][0x178], !P3 ;  /* 0x00005e002b007a0c */ /* 0x000fe40005f61270 */
[----:B------:R-:W-:Y:S01]  /*a2c80*/  ISETP.LT.AND P5, PT, R60, c[0x0][0x178], !P0 ;  /* 0x00005e003c007a0c */ /* 0x000fe200047a1270 */
[----:B0-----:R-:W-:Y:S01]  /*a2c90*/  IMAD.WIDE R4, R0, 0x2, R48 ;  /* 0x0000000200047825 */ /* 0x001fe200078e0230 */
[----:B------:R-:W-:-:S03]  /*a2ca0*/  PRMT R10, R59, 0x7632, R10 ;  /* 0x000076323b0a7816 */ /* 0x000fc6000000000a */
[C---:B-1----:R-:W-:Y:S01]  /*a2cb0*/  IMAD.WIDE R8, R0.reuse, 0x2, R44 ;  /* 0x0000000200087825 */ /* 0x042fe200078e022c */
[----:B------:R-:W2:Y:S01]  /*a2cc0*/  LDL.LU R59, [R1+0xcc] ;  /* 0x0000cc00013b7983 */ /* 0x000ea20000300800 */
[----:B----4-:R-:W-:Y:S02]  /*a2cd0*/  ISETP.GE.AND P2, PT, R53, c[0x0][0x17c], PT ;  /* 0x00005f0035007a0c */ /* 0x010fe40003f46270 */
[----:B------:R-:W-:-:S05]  /*a2ce0*/  IMAD.WIDE R52, R0, 0x2, R50 ;  /* 0x0000000200347825 */ /* 0x000fca00078e0232 */
[----:B------:R0:W-:Y:S01]  /*a2cf0*/  @P6 STG.E.U16 [R52.64], R3 ;  /* 0x0000000334006986 */ /* 0x0001e2000c101504 */
[----:B------:R-:W-:-:S03]  /*a2d00*/  ISETP.LT.AND P6, PT, R58, c[0x0][0x178], !P0 ;  /* 0x00005e003a007a0c */ /* 0x000fc600047c1270 */
[----:B------:R1:W-:Y:S01]  /*a2d10*/  @P1 STG.E.U16 [R4.64], R6 ;  /* 0x0000000604001986 */ /* 0x0003e2000c101504 */
[----:B------:R-:W-:Y:S02]  /*a2d20*/  ISETP.GE.AND P1, PT, R54, c[0x0][0x17c], PT ;  /* 0x00005f0036007a0c */ /* 0x000fe40003f26270 */
[C---:B0-----:R-:W-:Y:S02]  /*a2d30*/  IADD3 R3, R0.reuse, c[0x0][0x198], RZ ;  /* 0x0000660000037a10 */ /* 0x041fe40007ffe0ff */
[----:B-1----:R-:W-:Y:S01]  /*a2d40*/  PRMT R6, R55, 0x7632, R6 ;  /* 0x0000763237067816 */ /* 0x002fe20000000006 */
        /* <DEDUP_REMOVED lines=8> */
[----:B------:R-:W4:Y:S01]  /*a2dd0*/  LDL.LU R61, [R1+0x9c] ;  /* 0x00009c00013d7983 */ /* 0x000f220000300800 */
[----:B0-----:R-:W-:Y:S01]  /*a2de0*/  PRMT R6, R57, 0x7632, R6 ;  /* 0x0000763239067816 */ /* 0x001fe20000000006 */
[C---:B------:R-:W-:Y:S02]  /*a2df0*/  IMAD.WIDE R4, R3.reuse, 0x2, R46 ;  /* 0x0000000203047825 */ /* 0x040fe400078e022e */
[----:B------:R0:W-:Y:S01]  /*a2e00*/  @P5 STG.E.U16 [R54.64], R56 ;  /* 0x0000003836005986 */ /* 0x0001e2000c101504 */
[----:B-1----:R-:W-:Y:S01]  /*a2e10*/  PRMT R10, R56, 0x7632, R10 ;  /* 0x00007632380a7816 */ /* 0x002fe2000000000a */
[----:B------:R-:W-:Y:S02]  /*a2e20*/  IMAD.WIDE R8, R3, 0x2, R44 ;  /* 0x0000000203087825 */ /* 0x000fe400078e022c */
[----:B---3--:R-:W3:Y:S04]  /*a2e30*/  LDL.LU R57, [R1+0x3058] ;  /* 0x0030580001397983 */ /* 0x008ee80000300800 */
[----:B0-----:R-:W2:Y:S04]  /*a2e40*/  LDL.LU R56, [R1+0x305c] ;  /* 0x00305c0001387983 */ /* 0x001ea80000300800 */
[----:B------:R-:W2:Y:S01]  /*a2e50*/  LDL.LU R3, [R1+0x128] ;  /* 0x0001280001037983 */ /* 0x000ea20000300800 */
[----:B------:R-:W-:-:S02]  /*a2e60*/  ISETP.LT.AND P6, PT, R27, c[0x0][0x178], !P0 ;  /* 0x00005e001b007a0c */ /* 0x000fc400047c1270 */
[----:B------:R-:W-:Y:S02]  /*a2e70*/  ISETP.LT.AND P0, PT, R43, c[0x0][0x178], !P0 ;  /* 0x00005e002b007a0c */ /* 0x000fe40004701270 */
[----:B------:R-:W-:Y:S02]  /*a2e80*/  ISETP.LT.AND P4, PT, R58, c[0x0][0x178], !P2 ;  /* 0x00005e003a007a0c */ /* 0x000fe40005781270 */
[----:B------:R-:W-:Y:S01]  /*a2e90*/  ISETP.LT.AND P5, PT, R60, c[0x0][0x178], !P2 ;  /* 0x00005e003c007a0c */ /* 0x000fe200057a1270 */
[----:B------:R-:W-:-:S04]  /*a2ea0*/  IMAD.WIDE R52, R0, 0x2, R50 ;  /* 0x0000000200347825 */ /* 0x000fc800078e0232 */
[C---:B------:R-:W-:Y:S02]  /*a2eb0*/  IMAD.WIDE R54, R0.reuse, 0x2, R48 ;  /* 0x0000000200367825 */ /* 0x040fe400078e0230 */
[----:B--2---:R0:W-:Y:S01]  /*a2ec0*/  @P6 STG.E.U16 [R4.64], R3 ;  /* 0x0000000304006986 */ /* 0x0041e2000c101504 */
[----:B------:R-:W-:Y:S02]  /*a2ed0*/  ISETP.LT.AND P6, PT, R27, c[0x0][0x178], !P2 ;  /* 0x00005e001b007a0c */ /* 0x000fe400057c1270 */
[----:B------:R-:W-:Y:S01]  /*a2ee0*/  ISETP.LT.AND P2, PT, R43, c[0x0][0x178], !P2 ;  /* 0x00005e002b007a0c */ /* 0x000fe20005741270 */
[----:B------:R1:W-:Y:S04]  /*a2ef0*/  @P0 STG.E.U16 [R8.64], R7 ;  /* 0x0000000708000986 */ /* 0x0003e8000c101504 */
[----:B------:R2:W-:Y:S04]  /*a2f00*/  @P4 STG.E.U16 [R52.64], R6 ;  /* 0x0000000634004986 */ /* 0x0005e8000c101504 */
[----:B------:R3:W-:Y:S01]  /*a2f10*/  @P5 STG.E.U16 [R54.64], R10 ;  /* 0x0000000a36005986 */ /* 0x0007e2000c101504 */
[----:B0-----:R-:W-:-:S04]  /*a2f20*/  IMAD.WIDE R4, R0, 0x2, R44 ;  /* 0x0000000200047825 */ /* 0x001fc800078e022c */
[----:B-1----:R-:W-:Y:S01]  /*a2f30*/  IMAD.WIDE R8, R0, 0x2, R46 ;  /* 0x0000000200087825 */ /* 0x002fe200078e022e */
[----:B--2---:R-:W-:Y:S01]  /*a2f40*/  PRMT R6, R7, 0x7632, R6 ;  /* 0x0000763207067816 */ /* 0x004fe20000000006 */
[----:B---3--:R-:W2:Y:S01]  /*a2f50*/  LDL.LU R55, [R1+0x5c] ;  /* 0x00005c0001377983 */ /* 0x008ea20000300800 */
[----:B------:R-:W-:-:S03]  /*a2f60*/  PRMT R10, R3, 0x7632, R10 ;  /* 0x00007632030a7816 */ /* 0x000fc6000000000a */
[----:B------:R-:W3:Y:S01]  /*a2f70*/  LDL.LU R7, [R1+0x3178] ;  /* 0x0031780001077983 */ /* 0x000ee20000300800 */
[----:B------:R-:W-:-:S03]  /*a2f80*/  ISETP.GE.AND P0, PT, R57, c[0x0][0x17c], PT ;  /* 0x00005f0039007a0c */ /* 0x000fc60003f06270 */
[----:B------:R0:W-:Y:S04]  /*a2f90*/  @P6 STG.E.U16 [R8.64], R10 ;  /* 0x0000000a08006986 */ /* 0x0001e8000c101504 */
[----:B------:R-:W-:Y:S01]  /*a2fa0*/  @P2 STG.E.U16 [R4.64], R6 ;  /* 0x0000000604002986 */ /* 0x000fe2000c101504 */
[----:B------:R-:W-:-:S03]  /*a2fb0*/  ISETP.GE.AND P2, PT, R56, c[0x0][0x17c], PT ;  /* 0x00005f0038007a0c */ /* 0x000fc60003f46270 */
[----:B------:R-:W3:Y:S04]  /*a2fc0*/  LDL.LU R57, [R1+0xdc] ;  /* 0x0000dc0001397983 */ /* 0x000ee80000300800 */
[----:B------:R-:W3:Y:S01]  /*a2fd0*/  LDL.LU R56, [R1+0x3060] ;  /* 0x0030600001387983 */ /* 0x000ee20000300800 */
[----:B------:R-:W-:Y:S02]  /*a2fe0*/  ISETP.LT.AND P4, PT, R58, c[0x0][0x178], !P1 ;  /* 0x00005e003a007a0c */ /* 0x000fe40004f81270 */
[----:B------:R-:W-:Y:S02]  /*a2ff0*/  IADD3 R3, R0, c[0x0][0x198], RZ ;  /* 0x0000660000037a10 */ /* 0x000fe40007ffe0ff */
[----:B------:R-:W-:-:S03]  /*a3000*/  ISETP.LT.AND P5, PT, R60, c[0x0][0x178], !P1 ;  /* 0x00005e003c007a0c */ /* 0x000fc60004fa1270 */
[----:B0-----:R-:W-:Y:S01]  /*a3010*/  IMAD.WIDE R8, R3, 0x2, R50 ;  /* 0x0000000203087825 */ /* 0x001fe200078e0232 */
[----:B------:R-:W-:Y:S02]  /*a3020*/  ISETP.LT.AND P6, PT, R27, c[0x0][0x178], !P1 ;  /* 0x00005e001b007a0c */ /* 0x000fe40004fc1270 */
[----:B------:R-:W-:Y:S01]  /*a3030*/  PRMT R0, R59, 0x7632, R0 ;  /* 0x000076323b007816 */ /* 0x000fe20000000000 */
[----:B------:R-:W-:Y:S02]  /*a3040*/  IMAD.WIDE R52, R3, 0x2, R48 ;  /* 0x0000000203347825 */ /* 0x000fe400078e0230 */
[----:B------:R0:W-:Y:S01]  /*a3050*/  @P4 STG.E.U16 [R8.64], R59 ;  /* 0x0000003b08004986 */ /* 0x0001e2000c101504 */
[----:B----4-:R-:W-:Y:S02]  /*a3060*/  PRMT R10, R61, 0x7632, R10 ;  /* 0x000076323d0a7816 */ /* 0x010fe4000000000a */
[----:B------:R-:W-:Y:S01]  /*a3070*/  ISETP.LT.AND P1, PT, R43, c[0x0][0x178], !P1 ;  /* 0x00005e002b007a0c */ /* 0x000fe20004f21270 */
[----:B------:R1:W-:Y:S01]  /*a3080*/  @P5 STG.E.U16 [R52.64], R61 ;  /* 0x0000003d34005986 */ /* 0x0003e2000c101504 */
[----:B------:R-:W-:-:S03]  /*a3090*/  ISETP.LT.AND P4, PT, R58, c[0x0][0x178], !P3 ;  /* 0x00005e003a007a0c */ /* 0x000fc60005f81270 */
[----:B0-----:R-:W4:Y:S01]  /*a30a0*/  LDL.LU R59, [R1+0x8c] ;  /* 0x00008c00013b7983 */ /* 0x001f220000300800 */
[C---:B------:R-:W-:Y:S01]  /*a30b0*/  IMAD.WIDE R4, R3.reuse, 0x2, R46 ;  /* 0x0000000203047825 */ /* 0x040fe200078e022e */
[----:B------:R-:W-:Y:S02]  /*a30c0*/  ISETP.LT.AND P5, PT, R60, c[0x0][0x178], !P3 ;  /* 0x00005e003c007a0c */ /* 0x000fe40005fa1270 */
[----:B-1----:R-:W4:Y:S01]  /*a30d0*/  LDL.LU R61, [R1+0x4c] ;  /* 0x00004c00013d7983 */ /* 0x002f220000300800 */
[----:B------:R-:W-:-:S05]  /*a30e0*/  IADD3 R6, R3, c[0x0][0x198], RZ ;  /* 0x0000660003067a10 */ /* 0x000fca0007ffe0ff */
[----:B------:R-:W-:-:S04]  /*a30f0*/  IMAD.WIDE R8, R6, 0x2, R50 ;  /* 0x0000000206087825 */ /* 0x000fc800078e0232 */
[----:B------:R-:W-:Y:S01]  /*a3100*/  IMAD.WIDE R52, R6, 0x2, R48 ;  /* 0x0000000206347825 */ /* 0x000fe200078e0230 */
[----:B--2---:R0:W-:Y:S03]  /*a3110*/  @P6 STG.E.U16 [R4.64], R55 ;  /* 0x0000003704006986 */ /* 0x0041e6000c101504 */
[----:B0-----:R-:W-:Y:S01]  /*a3120*/  IMAD.WIDE R4, R3, 0x2, R44 ;  /* 0x0000000203047825 */ /* 0x001fe200078e022c */
[----:B------:R-:W-:Y:S02]  /*a3130*/  PRMT R3, R55, 0x7632, R3 ;  /* 0x0000763237037816 */ /* 0x000fe40000000003 */
[----:B------:R-:W2:Y:S04]  /*a3140*/  LDL.LU R55, [R1+0x3064] ;  /* 0x0030640001377983 */ /* 0x000ea80000300800 */
[----:B---3--:R-:W-:Y:S01]  /*a3150*/  @P1 STG.E.U16 [R4.64], R7 ;  /* 0x0000000704001986 */ /* 0x008fe2000c101504 */
[----:B------:R-:W-:-:S03]  /*a3160*/  ISETP.GE.AND P1, PT, R56, c[0x0][0x17c], PT ;  /* 0x00005f0038007a0c */ /* 0x000fc60003f26270 */
[----:B------:R-:W-:Y:S04]  /*a3170*/  @P4 STG.E.U16 [R8.64], R0 ;  /* 0x0000000008004986 */ /* 0x000fe8000c101504 */
[----:B------:R0:W-:Y:S04]  /*a3180*/  @P5 STG.E.U16 [R52.64], R10 ;  /* 0x0000000a34005986 */ /* 0x0001e8000c101504 */
[----:B0-----:R-:W3:Y:S04]  /*a3190*/  LDL.LU R53, [R1+0x3068] ;  /* 0x0030680001357983 */ /* 0x001ee80000300800 */
[----:B------:R-:W3:Y:S04]  /*a31a0*/  LDL.LU R56, [R1+0xec] ;  /* 0x0000ec0001387983 */ /* 0x000ee80000300800 */
[----:B------:R-:W3:Y:S01]  /*a31b0*/  LDL.LU R52, [R1+0x306c] ;  /* 0x00306c0001347983 */ /* 0x000ee20000300800 */
[----:B------:R-:W-:-:S02]  /*a31c0*/  ISETP.LT.AND P6, PT, R27, c[0x0][0x178], !P3 ;  /* 0x00005e001b007a0c */ /* 0x000fc40005fc1270 */
[----:B------:R-:W-:Y:S01]  /*a31d0*/  ISETP.LT.AND P3, PT, R43, c[0x0][0x178], !P3 ;  /* 0x00005e002b007a0c */ /* 0x000fe20005f61270 */
[----:B------:R-:W-:Y:S01]  /*a31e0*/  IMAD.WIDE R4, R6, 0x2, R46 ;  /* 0x0000000206047825 */ /* 0x000fe200078e022e */
[----:B------:R-:W-:Y:S02]  /*a31f0*/  ISETP.LT.AND P4, PT, R58, c[0x0][0x178], !P0 ;  /* 0x00005e003a007a0c */ /* 0x000fe40004781270 */
[----:B------:R-:W-:Y:S02]  /*a3200*/  ISETP.LT.AND P5, PT, R60, c[0x0][0x178], !P0 ;  /* 0x00005e003c007a0c */ /* 0x000fe400047a1270 */
[C---:B------:R-:W-:Y:S01]  /*a3210*/  IADD3 R0, R6.reuse, c[0x0][0x198], RZ ;  /* 0x0000660006007a10 */ /* 0x040fe20007ffe0ff */
[----:B------:R-:W-:Y:S01]  /*a3220*/  IMAD.WIDE R8, R6, 0x2, R44 ;  /* 0x0000000206087825 */ /* 0x000fe200078e022c */
[----:B------:R-:W-:-:S03]  /*a3230*/  PRMT R54, R7, 0x7632, R54 ;  /* 0x0000763207367816 */ /* 0x000fc60000000036 */
[----:B------:R0:W-:Y:S01]  /*a3240*/  @P6 STG.E.U16 [R4.64], R3 ;  /* 0x0000000304006986 */ /* 0x0001e2000c101504 */
[----:B------:R-:W-:Y:S02]  /*a3250*/  ISETP.LT.AND P6, PT, R27, c[0x0][0x178], !P0 ;  /* 0x00005e001b007a0c */ /* 0x000fe400047c1270 */
[----:B------:R-:W-:Y:S01]  /*a3260*/  ISETP.LT.AND P0, PT, R43, c[0x0][0x178], !P0 ;  /* 0x00005e002b007a0c */ /* 0x000fe20004701270 */
[C---:B------:R-:W-:Y:S01]  /*a3270*/  IMAD.WIDE R6, R0.reuse, 0x2, R48 ;  /* 0x0000000200067825 */ /* 0x040fe200078e0230 */
[----:B------:R1:W-:Y:S03]  /*a3280*/  @P3 STG.E.U16 [R8.64], R54 ;  /* 0x0000003608003986 */ /* 0x0003e6000c101504 */
[----:B0-----:R-:W-:-:S05]  /*a3290*/  IMAD.WIDE R4, R0, 0x2, R50 ;  /* 0x0000000200047825 */ /* 0x001fca00078e0232 */
[----:B------:R0:W-:Y:S01]  /*a32a0*/  @P4 STG.E.U16 [R4.64], R57 ;  /* 0x0000003904004986 */ /* 0x0001e2000c101504 */
[----:B------:R-:W-:-:S03]  /*a32b0*/  ISETP.LT.AND P4, PT, R58, c[0x0][0x178], !P2 ;  /* 0x00005e003a007a0c */ /* 0x000fc60005781270 */
[----:B----4-:R4:W-:Y:S01]  /*a32c0*/  @P5 STG.E.U16 [R6.64], R59 ;  /* 0x0000003b06005986 */ /* 0x0109e2000c101504 */
[----:B-1----:R-:W-:Y:S02]  /*a32d0*/  IADD3 R9, R0, c[0x0][0x198], RZ ;  /* 0x0000660000097a10 */ /* 0x002fe40007ffe0ff */
[----:B------:R-:W-:Y:S02]  /*a32e0*/  PRMT R3, R57, 0x7632, R3 ;  /* 0x0000763239037816 */ /* 0x000fe40000000003 */
[----:B------:R-:W-:Y:S01]  /*a32f0*/  ISETP.LT.AND P5, PT, R60, c[0x0][0x178], !P2 ;  /* 0x00005e003c007a0c */ /* 0x000fe200057a1270 */
[C---:B0-----:R-:W-:Y:S01]  /*a3300*/  IMAD.WIDE R4, R0.reuse, 0x2, R46 ;  /* 0x0000000200047825 */ /* 0x041fe200078e022e */
[----:B------:R-:W3:Y:S03]  /*a3310*/  LDL.LU R57, [R1+0xbc] ;  /* 0x0000bc0001397983 */ /* 0x000ee60000300800 */
[----:B----4-:R-:W-:Y:S01]  /*a3320*/  IMAD.WIDE R6, R0, 0x2, R44 ;  /* 0x0000000200067825 */ /* 0x010fe200078e022c */
[----:B------:R0:W-:Y:S01]  /*a3330*/  @P6 STG.E.U16 [R4.64], R61 ;  /* 0x0000003d04006986 */ /* 0x0001e2000c101504 */
[----:B------:R-:W-:-:S03]  /*a3340*/  PRMT R0, R61, 0x7632, R0 ;  /* 0x000076323d007816 */ /* 0x000fc60000000000 */
[----:B------:R1:W-:Y:S01]  /*a3350*/  @P0 STG.E.U16 [R6.64], R11 ;  /* 0x0000000b06000986 */ /* 0x0003e2000c101504 */
[----:B------:R-:W-:Y:S02]  /*a3360*/  ISETP.LT.AND P0, PT, R27, c[0x0][0x178], !P2 ;  /* 0x00005e001b007a0c */ /* 0x000fe40005701270 */
[----:B------:R-:W-:Y:S02]  /*a3370*/  ISETP.LT.AND P2, PT, R43, c[0x0][0x178], !P2 ;  /* 0x00005e002b007a0c */ /* 0x000fe40005741270 */
[----:B------:R-:W-:Y:S01]  /*a3380*/  ISETP.LT.AND P6, PT, R58, c[0x0][0x178], !P1 ;  /* 0x00005e003a007a0c */ /* 0x000fe20004fc1270 */
[----:B0-----:R-:W-:Y:S01]  /*a3390*/  IMAD.WIDE R4, R9, 0x2, R50 ;  /* 0x0000000209047825 */ /* 0x001fe200078e0232 */
[----:B------:R-:W4:Y:S01]  /*a33a0*/  LDL.LU R61, [R1+0xac] ;  /* 0x0000ac00013d7983 */ /* 0x000f220000300800 */
[----:B------:R-:W-:Y:S02]  /*a33b0*/  PRMT R8, R59, 0x7632, R8 ;  /* 0x000076323b087816 */ /* 0x000fe40000000008 */
[----:B-1----:R-:W-:Y:S01]  /*a33c0*/  IMAD.WIDE R6, R9, 0x2, R48 ;  /* 0x0000000209067825 */ /* 0x002fe200078e0230 */
[----:B------:R-:W4:Y:S04]  /*a33d0*/  LDL.LU R59, [R1+0x7c] ;  /* 0x00007c00013b7983 */ /* 0x000f280000300800 */
[----:B------:R0:W-:Y:S01]  /*a33e0*/  @P4 STG.E.U16 [R4.64], R3 ;  /* 0x0000000304004986 */ /* 0x0001e2000c101504 */
[----:B------:R-:W-:-:S03]  /*a33f0*/  PRMT R11, R11, 0x7632, R11 ;  /* 0x000076320b0b7816 */ /* 0x000fc6000000000b */
[----:B------:R1:W-:Y:S01]  /*a3400*/  @P5 STG.E.U16 [R6.64], R8 ;  /* 0x0000000806005986 */ /* 0x0003e2000c101504 */
[C---:B0-----:R-:W-:Y:S01]  /*a3410*/  IADD3 R3, R9.reuse, c[0x0][0x198], RZ ;  /* 0x0000660009037a10 */ /* 0x041fe20007ffe0ff */
[----:B------:R-:W-:-:S04]  /*a3420*/  IMAD.WIDE R4, R9, 0x2, R46 ;  /* 0x0000000209047825 */ /* 0x000fc800078e022e */
[----:B-1----:R-:W-:Y:S01]  /*a3430*/  IMAD.WIDE R6, R9, 0x2, R44 ;  /* 0x0000000209067825 */ /* 0x002fe200078e022c */
[----:B------:R-:W-:Y:S03]  /*a3440*/  @P0 STG.E.U16 [R4.64], R0 ;  /* 0x0000000004000986 */ /* 0x000fe6000c101504 */
[----:B------:R-:W-:Y:S01]  /*a3450*/  IMAD.WIDE R8, R3, 0x2, R50 ;  /* 0x0000000203087825 */ /* 0x000fe200078e0232 */
[----:B------:R0:W-:Y:S01]  /*a3460*/  @P2 STG.E.U16 [R6.64], R11 ;  /* 0x0000000b06002986 */ /* 0x0001e2000c101504 */
[----:B--2---:R-:W-:Y:S02]  /*a3470*/  ISETP.GE.AND P3, PT, R55, c[0x0][0x17c], PT ;  /* 0x00005f0037007a0c */ /* 0x004fe40003f66270 */
[----:B---3--:R-:W-:Y:S02]  /*a3480*/  ISETP.GE.AND P0, PT, R53, c[0x0][0x17c], PT ;  /* 0x00005f0035007a0c */ /* 0x008fe40003f06270 */
[----:B------:R-:W2:Y:S04]  /*a3490*/  LDL.LU R53, [R1+0x13c] ;  /* 0x00013c0001357983 */ /* 0x000ea80000300800 */
[----:B------:R1:W-:Y:S01]  /*a34a0*/  @P6 STG.E.U16 [R8.64], R56 ;  /* 0x0000003808006986 */ /* 0x0003e2000c101504 */
[----:B------:R-:W-:-:S03]  /*a34b0*/  ISETP.GE.AND P6, PT, R52, c[0x0][0x17c], PT ;  /* 0x00005f0034007a0c */ /* 0x000fc60003fc6270 */
[----:B------:R-:W3:Y:S04]  /*a34c0*/  LDL.LU R55, [R1+0x11c] ;  /* 0x00011c0001377983 */ /* 0x000ee80000300800 */
[----:B------:R-:W2:Y:S04]  /*a34d0*/  LDL.LU R54, [R1+0x3074] ;  /* 0x0030740001367983 */ /* 0x000ea80000300800 */
[----:B------:R-:W2:Y:S01]  /*a34e0*/  LDL.LU R52, [R1+0x3070] ;  /* 0x0030700001347983 */ /* 0x000ea20000300800 */
[----:B------:R-:W-:Y:S02]  /*a34f0*/  ISETP.LT.AND P4, PT, R60, c[0x0][0x178], !P1 ;  /* 0x00005e003c007a0c */ /* 0x000fe40004f81270 */
[----:B------:R-:W-:Y:S01]  /*a3500*/  ISETP.LT.AND P5, PT, R27, c[0x0][0x178], !P1 ;  /* 0x00005e001b007a0c */ /* 0x000fe20004fa1270 */
[----:B0-----:R-:W-:Y:S01]  /*a3510*/  IMAD.WIDE R6, R3, 0x2, R48 ;  /* 0x0000000203067825 */ /* 0x001fe200078e0230 */
[----:B------:R-:W-:-:S02]  /*a3520*/  ISETP.LT.AND P1, PT, R43, c[0x0][0x178], !P1 ;  /* 0x00005e002b007a0c */ /* 0x000fc40004f21270 */
[----:B------:R-:W-:Y:S01]  /*a3530*/  ISETP.LT.AND P2, PT, R58, c[0x0][0x178], !P3 ;  /* 0x00005e003a007a0c */ /* 0x000fe20005f41270 */
[C---:B-1----:R-:W-:Y:S01]  /*a3540*/  IMAD.WIDE R8, R3.reuse, 0x2, R46 ;  /* 0x0000000203087825 */ /* 0x042fe200078e022e */
[----:B------:R-:W-:Y:S02]  /*a3550*/  IADD3 R0, R3, c[0x0][0x198], RZ ;  /* 0x0000660003007a10 */ /* 0x000fe40007ffe0ff */
[----:B------:R-:W-:-:S03]  /*a3560*/  PRMT R4, R56, 0x7632, R4 ;  /* 0x0000763238047816 */ /* 0x000fc60000000004 */
[----:B------:R0:W-:Y:S01]  /*a3570*/  @P4 STG.E.U16 [R6.64], R57 ;  /* 0x0000003906004986 */ /* 0x0001e2000c101504 */
[----:B------:R-:W-:Y:S02]  /*a3580*/  ISETP.LT.AND P4, PT, R60, c[0x0][0x178], !P3 ;  /* 0x00005e003c007a0c */ /* 0x000fe40005f81270 */
[----:B------:R-:W-:Y:S01]  /*a3590*/  PRMT R5, R57, 0x7632, R5 ;  /* 0x0000763239057816 */ /* 0x000fe20000000005 */
[----:B0-----:R-:W-:Y:S01]  /*a35a0*/  IMAD.WIDE R6, R3, 0x2, R44 ;  /* 0x0000000203067825 */ /* 0x001fe200078e022c */
[----:B----4-:R0:W-:Y:S01]  /*a35b0*/  @P5 STG.E.U16 [R8.64], R61 ;  /* 0x0000003d08005986 */ /* 0x0101e2000c101504 */
[----:B------:R-:W-:Y:S02]  /*a35c0*/  ISETP.LT.AND P5, PT, R27, c[0x0][0x178], !P3 ;  /* 0x00005e001b007a0c */ /* 0x000fe40005fa1270 */
[----:B------:R-:W-:Y:S01]  /*a35d0*/  ISETP.LT.AND P3, PT, R43, c[0x0][0x178], !P3 ;  /* 0x00005e002b007a0c */ /* 0x000fe20005f61270 */
[----:B------:R1:W-:Y:S01]  /*a35e0*/  @P1 STG.E.U16 [R6.64], R59 ;  /* 0x0000003b06001986 */ /* 0x0003e2000c101504 */
[----:B------:R-:W-:Y:S01]  /*a35f0*/  PRMT R10, R61, 0x7632, R10 ;  /* 0x000076323d0a7816 */ /* 0x000fe2000000000a */
[----:B0-----:R-:W-:-:S02]  /*a3600*/  IMAD.WIDE R8, R0, 0x2, R50 ;  /* 0x0000000200087825 */ /* 0x001fc400078e0232 */
[----:B------:R-:W4:Y:S02]  /*a3610*/  LDL.LU R61, [R1+0x12c] ;  /* 0x00012c00013d7983 */ /* 0x000f240000300800 */
[----:B-1----:R-:W-:Y:S02]  /*a3620*/  IMAD.WIDE R6, R0, 0x2, R48 ;  /* 0x0000000200067825 */ /* 0x002fe400078e0230 */
[----:B------:R0:W-:Y:S01]  /*a3630*/  @P2 STG.E.U16 [R8.64], R4 ;  /* 0x0000000408002986 */ /* 0x0001e2000c101504 */
[----:B------:R-:W-:-:S03]  /*a3640*/  PRMT R3, R59, 0x7632, R3 ;  /* 0x000076323b037816 */ /* 0x000fc60000000003 */
[----:B------:R1:W-:Y:S04]  /*a3650*/  @P4 STG.E.U16 [R6.64], R5 ;  /* 0x0000000506004986 */ /* 0x0003e8000c101504 */
[----:B------:R-:W4:Y:S01]  /*a3660*/  LDL.LU R56, [R1+0xfc] ;  /* 0x0000fc0001387983 */ /* 0x000f220000300800 */
[----:B0-----:R-:W-:-:S04]  /*a3670*/  IMAD.WIDE R8, R0, 0x2, R46 ;  /* 0x0000000200087825 */ /* 0x001fc800078e022e */
[----:B-1----:R-:W-:Y:S01]  /*a3680*/  IMAD.WIDE R6, R0, 0x2, R44 ;  /* 0x0000000200067825 */ /* 0x002fe200078e022c */
[----:B------:R0:W-:Y:S04]  /*a3690*/  @P5 STG.E.U16 [R8.64], R10 ;  /* 0x0000000a08005986 */ /* 0x0001e8000c101504 */
[----:B------:R1:W-:Y:S01]  /*a36a0*/  @P3 STG.E.U16 [R6.64], R3 ;  /* 0x0000000306003986 */ /* 0x0003e2000c101504 */
[----:B--2---:R-:W-:-:S03]  /*a36b0*/  ISETP.GE.AND P3, PT, R52, c[0x0][0x17c], PT ;  /* 0x00005f0034007a0c */ /* 0x004fc60003f66270 */
[----:B------:R-:W2:Y:S01]  /*a36c0*/  LDL.LU R52, [R1+0x3078] ;  /* 0x0030780001347983 */ /* 0x000ea20000300800 */
[----:B------:R-:W-:Y:S02]  /*a36d0*/  ISETP.LT.AND P1, PT, R58, c[0x0][0x178], !P0 ;  /* 0x00005e003a007a0c */ /* 0x000fe40004721270 */
[----:B------:R-:W-:Y:S01]  /*a36e0*/  ISETP.LT.AND P2, PT, R60, c[0x0][0x178], !P0 ;  /* 0x00005e003c007a0c */ /* 0x000fe20004741270 */
[----:B------:R-:W2:Y:S01]  /*a36f0*/  LDL.LU R57, [R1+0x250] ;  /* 0x0002500001397983 */ /* 0x000ea20000300800 */
[----:B------:R-:W-:Y:S02]  /*a3700*/  IADD3 R4, R0, c[0x0][0x198], RZ ;  /* 0x0000660000047a10 */ /* 0x000fe40007ffe0ff */
[----:B------:R-:W-:Y:S01]  /*a3710*/  ISETP.LT.AND P4, PT, R27, c[0x0][0x178], !P0 ;  /* 0x00005e001b007a0c */ /* 0x000fe20004781270 */
[----:B------:R-:W2:Y:S02]  /*a3720*/  LDL.LU R59, [R1+0x210] ;  /* 0x00021000013b7983 */ /* 0x000ea40000300800 */
[----:B0-----:R-:W-:-:S04]  /*a3730*/  IMAD.WIDE R8, R4, 0x2, R50 ;  /* 0x0000000204087825 */ /* 0x001fc800078e0232 */
[----:B------:R-:W-:Y:S01]  /*a3740*/  IMAD.WIDE R10, R4, 0x2, R48 ;  /* 0x00000002040a7825 */ /* 0x000fe200078e0230 */
[----:B------:R-:W-:Y:S01]  /*a3750*/  @P1 STG.E.U16 [R8.64], R53 ;  /* 0x0000003508001986 */ /* 0x000fe2000c101504 */
[----:B------:R-:W-:-:S03]  /*a3760*/  ISETP.LT.AND P0, PT, R43, c[0x0][0x178], !P0 ;  /* 0x00005e002b007a0c */ /* 0x000fc60004701270 */
[----:B---3--:R0:W-:Y:S01]  /*a3770*/  @P2 STG.E.U16 [R10.64], R55 ;  /* 0x000000370a002986 */ /* 0x0081e2000c101504 */
[----:B------:R-:W-:Y:S01]  /*a3780*/  ISETP.LT.AND P2, PT, R58, c[0x0][0x178], !P6 ;  /* 0x00005e003a007a0c */ /* 0x000fe20007741270 */
[C---:B-1----:R-:W-:Y:S01]  /*a3790*/  IMAD.WIDE R6, R4.reuse, 0x2, R46 ;  /* 0x0000000204067825 */ /* 0x042fe200078e022e */
[----:B------:R-:W-:-:S03]  /*a37a0*/  IADD3 R0, R4, c[0x0][0x198], RZ ;  /* 0x0000660004007a10 */ /* 0x000fc60007ffe0ff */
[----:B------:R-:W-:Y:S01]  /*a37b0*/  IMAD.WIDE R4, R4, 0x2, R44 ;  /* 0x0000000204047825 */ /* 0x000fe200078e022c */
[----:B0-----:R-:W-:Y:S01]  /*a37c0*/  PRMT R10, R53, 0x7632, R10 ;  /* 0x00007632350a7816 */ /* 0x001fe2000000000a */
[----:B----4-:R0:W-:Y:S01]  /*a37d0*/  @P4 STG.E.U16 [R6.64], R61 ;  /* 0x0000003d06004986 */ /* 0x0101e2000c101504 */
[----:B------:R-:W-:Y:S01]  /*a37e0*/  PRMT R11, R61, 0x7632, R11 ;  /* 0x000076323d0b7816 */ /* 0x000fe2000000000b */
[----:B0-----:R-:W-:Y:S02]  /*a37f0*/  IMAD.WIDE R6, R0, 0x2, R50 ;  /* 0x0000000200067825 */ /* 0x001fe400078e0232 */
[----:B------:R0:W-:Y:S04]  /*a3800*/  @P0 STG.E.U16 [R4.64], R56 ;  /* 0x0000003804000986 */ /* 0x0001e8000c101504 */
[----:B------:R1:W-:Y:S04]  /*a3810*/  @P2 STG.E.U16 [R6.64], R10 ;  /* 0x0000000a06002986 */ /* 0x0003e8000c101504 */
[----:B------:R-:W3:Y:S01]  /*a3820*/  LDL.LU R61, [R1+0x1e0] ;  /* 0x0001e000013d7983 */ /* 0x000ee20000300800 */
[----:B--2---:R-:W-:-:S03]  /*a3830*/  ISETP.GE.AND P2, PT, R52, c[0x0][0x17c], PT ;  /* 0x00005f0034007a0c */ /* 0x004fc60003f46270 */
[----:B------:R-:W2:Y:S01]  /*a3840*/  LDL.LU R52, [R1+0x307c] ;  /* 0x00307c0001347983 */ /* 0x000ea20000300800 */
[----:B------:R-:W-:Y:S01]  /*a3850*/  ISETP.LT.AND P1, PT, R60, c[0x0][0x178], !P6 ;  /* 0x00005e003c007a0c */ /* 0x000fe20007721270 */
[----:B------:R-:W-:Y:S01]  /*a3860*/  IMAD.WIDE R8, R0, 0x2, R48 ;  /* 0x0000000200087825 */ /* 0x000fe200078e0230 */
[----:B------:R-:W-:Y:S01]  /*a3870*/  ISETP.LT.AND P4, PT, R27, c[0x0][0x178], !P6 ;  /* 0x00005e001b007a0c */ /* 0x000fe20007781270 */
[----:B------:R-:W4:Y:S01]  /*a3880*/  LDL.LU R53, [R1+0x3080] ;  /* 0x0030800001357983 */ /* 0x000f220000300800 */
[----:B------:R-:W-:Y:S02]  /*a3890*/  PRMT R3, R55, 0x7632, R3 ;  /* 0x0000763237037816 */ /* 0x000fe40000000003 */
[----:B------:R-:W-:Y:S01]  /*a38a0*/  ISETP.GE.AND P5, PT, R54, c[0x0][0x17c], PT ;  /* 0x00005f0036007a0c */ /* 0x000fe20003fa6270 */
[----:B0-----:R-:W-:Y:S01]  /*a38b0*/  IMAD.WIDE R4, R0, 0x2, R46 ;  /* 0x0000000200047825 */ /* 0x001fe200078e022e */
[----:B------:R-:W-:Y:S01]  /*a38c0*/  ISETP.LT.AND P6, PT, R43, c[0x0][0x178], !P6 ;  /* 0x00005e002b007a0c */ /* 0x000fe200077c1270 */
[----:B------:R-:W3:Y:S01]  /*a38d0*/  LDL.LU R55, [R1+0x270] ;  /* 0x0002700001377983 */ /* 0x000ee20000300800 */
[----:B------:R-:W-:-:S03]  /*a38e0*/  ISETP.LT.AND P0, PT, R58, c[0x0][0x178], !P5 ;  /* 0x00005e003a007a0c */ /* 0x000fc60006f01270 */
[----:B------:R0:W-:Y:S01]  /*a38f0*/  @P1 STG.E.U16 [R8.64], R3 ;  /* 0x0000000308001986 */ /* 0x0001e2000c101504 */
[----:B------:R-:W-:Y:S01]  /*a3900*/  ISETP.LT.AND P1, PT, R60, c[0x0][0x178], !P5 ;  /* 0x00005e003c007a0c */ /* 0x000fe20006f21270 */
[----:B-1----:R-:W-:Y:S01]  /*a3910*/  IMAD.WIDE R6, R0, 0x2, R44 ;  /* 0x0000000200067825 */ /* 0x002fe200078e022c */
[----:B------:R-:W-:Y:S01]  /*a3920*/  PRMT R10, R56, 0x7632, R10 ;  /* 0x00007632380a7816 */ /* 0x000fe2000000000a */
[----:B------:R1:W-:Y:S01]  /*a3930*/  @P4 STG.E.U16 [R4.64], R11 ;  /* 0x0000000b04004986 */ /* 0x0003e2000c101504 */
[----:B0-----:R-:W-:-:S03]  /*a3940*/  IADD3 R3, R0, c[0x0][0x198], RZ ;  /* 0x0000660000037a10 */ /* 0x001fc60007ffe0ff */
[----:B------:R-:W-:Y:S02]  /*a3950*/  @P6 STG.E.U16 [R6.64], R10 ;  /* 0x0000000a06006986 */ /* 0x000fe4000c101504 */
[C---:B-1----:R-:W-:Y:S02]  /*a3960*/  IMAD.WIDE R4, R3.reuse, 0x2, R50 ;  /* 0x0000000203047825 */ /* 0x042fe400078e0232 */
[----:B------:R-:W4:Y:S02]  /*a3970*/  LDL.LU R56, [R1+0x230] ;  /* 0x0002300001387983 */ /* 0x000f240000300800 */
[----:B------:R-:W-:Y:S02]  /*a3980*/  IMAD.WIDE R8, R3, 0x2, R48 ;  /* 0x0000000203087825 */ /* 0x000fe400078e0230 */
[----:B------:R0:W-:Y:S01]  /*a3990*/  @P0 STG.E.U16 [R4.64], R57 ;  /* 0x0000003904000986 */ /* 0x0001e2000c101504 */
[----:B------:R-:W-:-:S03]  /*a39a0*/  PRMT R0, R57, 0x7632, R0 ;  /* 0x0000763239007816 */ /* 0x000fc60000000000 */
[----:B------:R1:W-:Y:S01]  /*a39b0*/  @P1 STG.E.U16 [R8.64], R59 ;  /* 0x0000003b08001986 */ /* 0x0003e2000c101504 */
[----:B--2---:R-:W-:-:S03]  /*a39c0*/  ISETP.GE.AND P1, PT, R52, c[0x0][0x17c], PT ;  /* 0x00005f0034007a0c */ /* 0x004fc60003f26270 */
[----:B------:R-:W2:Y:S04]  /*a39d0*/  LDL.LU R52, [R1+0x3084] ;  /* 0x0030840001347983 */ /* 0x000ea80000300800 */
[----:B0-----:R-:W2:Y:S01]  /*a39e0*/  LDL.LU R57, [R1+0x1d0] ;  /* 0x0001d00001397983 */ /* 0x001ea20000300800 */
[----:B------:R-:W-:Y:S02]  /*a39f0*/  ISETP.LT.AND P4, PT, R27, c[0x0][0x178], !P5 ;  /* 0x00005e001b007a0c */ /* 0x000fe40006f81270 */
[----:B------:R-:W-:Y:S02]  /*a3a00*/  ISETP.LT.AND P5, PT, R43, c[0x0][0x178], !P5 ;  /* 0x00005e002b007a0c */ /* 0x000fe40006fa1270 */
[----:B------:R-:W-:Y:S01]  /*a3a10*/  ISETP.LT.AND P6, PT, R58, c[0x0][0x178], !P3 ;  /* 0x00005e003a007a0c */ /* 0x000fe20005fc1270 */
[C---:B------:R-:W-:Y:S01]  /*a3a20*/  IMAD.WIDE R4, R3.reuse, 0x2, R46 ;  /* 0x0000000203047825 */ /* 0x040fe200078e022e */
[C---:B------:R-:W-:Y:S01]  /*a3a30*/  IADD3 R10, R3.reuse, c[0x0][0x198], RZ ;  /* 0x00006600030a7a10 */ /* 0x040fe20007ffe0ff */
[----:B------:R-:W2:Y:S01]  /*a3a40*/  LDL.LU R11, [R1+0x3088] ;  /* 0x00308800010b7983 */ /* 0x000ea20000300800 */
[----:B------:R-:W-:Y:S01]  /*a3a50*/  ISETP.LT.AND P0, PT, R60, c[0x0][0x178], !P3 ;  /* 0x00005e003c007a0c */ /* 0x000fe20005f01270 */
[----:B------:R-:W-:-:S04]  /*a3a60*/  IMAD.WIDE R6, R3, 0x2, R44 ;  /* 0x0000000203067825 */ /* 0x000fc800078e022c */
[----:B---3--:R0:W-:Y:S01]  /*a3a70*/  @P4 STG.E.U16 [R4.64], R61 ;  /* 0x0000003d04004986 */ /* 0x0081e2000c101504 */
[----:B-1----:R-:W-:Y:S01]  /*a3a80*/  IMAD.WIDE R8, R10, 0x2, R50 ;  /* 0x000000020a087825 */ /* 0x002fe200078e0232 */
[----:B------:R-:W-:Y:S02]  /*a3a90*/  ISETP.LT.AND P4, PT, R27, c[0x0][0x178], !P3 ;  /* 0x00005e001b007a0c */ /* 0x000fe40005f81270 */
[----:B------:R1:W-:Y:S01]  /*a3aa0*/  @P5 STG.E.U16 [R6.64], R12 ;  /* 0x0000000c06005986 */ /* 0x0003e2000c101504 */
[----:B------:R-:W-:-:S03]  /*a3ab0*/  PRMT R3, R61, 0x7632, R3 ;  /* 0x000076323d037816 */ /* 0x000fc60000000003 */
[----:B------:R3:W-:Y:S01]  /*a3ac0*/  @P6 STG.E.U16 [R8.64], R0 ;  /* 0x0000000008006986 */ /* 0x0007e2000c101504 */
[----:B------:R-:W-:Y:S02]  /*a3ad0*/  ISETP.LT.AND P3, PT, R43, c[0x0][0x178], !P3 ;  /* 0x00005e002b007a0c */ /* 0x000fe40005f61270 */
[----:B------:R-:W-:Y:S01]  /*a3ae0*/  ISETP.LT.AND P6, PT, R58, c[0x0][0x178], !P2 ;  /* 0x00005e003a007a0c */ /* 0x000fe200057c1270 */
[----:B0-----:R-:W-:-:S04]  /*a3af0*/  IMAD.WIDE R4, R10, 0x2, R46 ;  /* 0x000000020a047825 */ /* 0x001fc800078e022e */
[----:B-1----:R-:W-:Y:S01]  /*a3b00*/  IMAD.WIDE R6, R10, 0x2, R48 ;  /* 0x000000020a067825 */ /* 0x002fe200078e0230 */
[----:B---3--:R-:W-:Y:S02]  /*a3b10*/  PRMT R0, R59, 0x7632, R0 ;  /* 0x000076323b007816 */ /* 0x008fe40000000000 */
[----:B------:R-:W-:Y:S01]  /*a3b20*/  ISETP.LT.AND P5, PT, R60, c[0x0][0x178], !P2 ;  /* 0x00005e003c007a0c */ /* 0x000fe200057a1270 */
[----:B------:R-:W3:Y:S04]  /*a3b30*/  LDL.LU R59, [R1+0x260] ;  /* 0x00026000013b7983 */ /* 0x000ee80000300800 */
[----:B------:R0:W-:Y:S04]  /*a3b40*/  @P0 STG.E.U16 [R6.64], R0 ;  /* 0x0000000006000986 */ /* 0x0001e8000c101504 */
[----:B------:R1:W-:Y:S01]  /*a3b50*/  @P4 STG.E.U16 [R4.64], R3 ;  /* 0x0000000304004986 */ /* 0x0003e2000c101504 */
[----:B------:R-:W-:-:S02]  /*a3b60*/  ISETP.LT.AND P4, PT, R27, c[0x0][0x178], !P2 ;  /* 0x00005e001b007a0c */ /* 0x000fc40005781270 */
[----:B------:R-:W-:Y:S01]  /*a3b70*/  ISETP.LT.AND P2, PT, R43, c[0x0][0x178], !P2 ;  /* 0x00005e002b007a0c */ /* 0x000fe20005741270 */
[----:B------:R-:W3:Y:S01]  /*a3b80*/  LDL.LU R61, [R1+0x220] ;  /* 0x00022000013d7983 */ /* 0x000ee20000300800 */
[----:B0-----:R-:W-:Y:S02]  /*a3b90*/  IADD3 R0, R10, c[0x0][0x198], RZ ;  /* 0x000066000a007a10 */ /* 0x001fe40007ffe0ff */
[----:B-1----:R-:W-:Y:S01]  /*a3ba0*/  PRMT R3, R12, 0x7632, R3 ;  /* 0x000076320c037816 */ /* 0x002fe20000000003 */
[----:B------:R-:W-:-:S04]  /*a3bb0*/  IMAD.WIDE R4, R10, 0x2, R44 ;  /* 0x000000020a047825 */ /* 0x000fc800078e022c */
[C---:B------:R-:W-:Y:S01]  /*a3bc0*/  IMAD.WIDE R6, R0.reuse, 0x2, R50 ;  /* 0x0000000200067825 */ /* 0x040fe200078e0232 */
[----:B------:R0:W-:Y:S03]  /*a3bd0*/  @P3 STG.E.U16 [R4.64], R3 ;  /* 0x0000000304003986 */ /* 0x0001e6000c101504 */
[C---:B------:R-:W-:Y:S01]  /*a3be0*/  IMAD.WIDE R8, R0.reuse, 0x2, R48 ;  /* 0x0000000200087825 */ /* 0x040fe200078e0230 */
[----:B------:R1:W-:Y:S04]  /*a3bf0*/  @P6 STG.E.U16 [R6.64], R55 ;  /* 0x0000003706006986 */ /* 0x0003e8000c101504 */
[----:B----4-:R-:W-:Y:S01]  /*a3c00*/  @P5 STG.E.U16 [R8.64], R56 ;  /* 0x0000003808005986 */ /* 0x010fe2000c101504 */
[----:B0-----:R-:W-:-:S04]  /*a3c10*/  IMAD.WIDE R4, R0, 0x2, R46 ;  /* 0x0000000200047825 */ /* 0x001fc800078e022e */
[----:B-1----:R-:W-:Y:S01]  /*a3c20*/  IMAD.WIDE R6, R0, 0x2, R44 ;  /* 0x0000000200067825 */ /* 0x002fe200078e022c */
[----:B------:R-:W-:Y:S02]  /*a3c30*/  ISETP.GE.AND P0, PT, R53, c[0x0][0x17c], PT ;  /* 0x00005f0035007a0c */ /* 0x000fe40003f06270 */
[----:B--2---:R-:W-:Y:S02]  /*a3c40*/  ISETP.GE.AND P5, PT, R52, c[0x0][0x17c], PT ;  /* 0x00005f0034007a0c */ /* 0x004fe40003fa6270 */
[----:B------:R-:W2:Y:S04]  /*a3c50*/  LDL.LU R52, [R1+0x308c] ;  /* 0x00308c0001347983 */ /* 0x000ea80000300800 */
[----:B------:R-:W-:Y:S04]  /*a3c60*/  @P4 STG.E.U16 [R4.64], R57 ;  /* 0x0000003904004986 */ /* 0x000fe8000c101504 */
[----:B------:R0:W-:Y:S02]  /*a3c70*/  @P2 STG.E.U16 [R6.64], R16 ;  /* 0x0000001006002986 */ /* 0x0001e4000c101504 */
[----:B0-----:R-:W-:-:S02]  /*a3c80*/  PRMT R6, R56, 0x7632, R6 ;  /* 0x0000763238067816 */ /* 0x001fc40000000006 */
[----:B------:R-:W4:Y:S01]  /*a3c90*/  LDL.LU R56, [R1+0x170] ;  /* 0x0001700001387983 */ /* 0x000f220000300800 */
[----:B------:R-:W-:-:S03]  /*a3ca0*/  PRMT R12, R57, 0x7632, R12 ;  /* 0x00007632390c7816 */ /* 0x000fc6000000000c */
[----:B------:R-:W4:Y:S04]  /*a3cb0*/  LDL.LU R53, [R1+0x3090] ;  /* 0x0030900001357983 */ /* 0x000f280000300800 */
[----:B------:R-:W4:Y:S01]  /*a3cc0*/  LDL.LU R57, [R1+0x280] ;  /* 0x0002800001397983 */ /* 0x000f220000300800 */
[----:B------:R-:W-:Y:S02]  /*a3cd0*/  ISETP.LT.AND P6, PT, R58, c[0x0][0x178], !P1 ;  /* 0x00005e003a007a0c */ /* 0x000fe40004fc1270 */
[----:B------:R-:W-:Y:S02]  /*a3ce0*/  IADD3 R3, R0, c[0x0][0x198], RZ ;  /* 0x0000660000037a10 */ /* 0x000fe40007ffe0ff */
[----:B------:R-:W-:Y:S02]  /*a3cf0*/  ISETP.LT.AND P3, PT, R60, c[0x0][0x178], !P1 ;  /* 0x00005e003c007a0c */ /* 0x000fe40004f61270 */
[----:B------:R-:W-:Y:S01]  /*a3d00*/  PRMT R0, R55, 0x7632, R0 ;  /* 0x0000763237007816 */ /* 0x000fe20000000000 */
[----:B------:R-:W-:Y:S01]  /*a3d10*/  IMAD.WIDE R8, R3, 0x2, R50 ;  /* 0x0000000203087825 */ /* 0x000fe200078e0232 */
[----:B------:R-:W-:-:S02]  /*a3d20*/  ISETP.LT.AND P2, PT, R27, c[0x0][0x178], !P1 ;  /* 0x00005e001b007a0c */ /* 0x000fc40004f41270 */
[----:B------:R-:W-:Y:S01]  /*a3d30*/  ISETP.LT.AND P1, PT, R43, c[0x0][0x178], !P1 ;  /* 0x00005e002b007a0c */ /* 0x000fe20004f21270 */
[----:B------:R-:W-:Y:S02]  /*a3d40*/  IMAD.WIDE R4, R3, 0x2, R48 ;  /* 0x0000000203047825 */ /* 0x000fe400078e0230 */
[----:B------:R0:W-:Y:S01]  /*a3d50*/  @P6 STG.E.U16 [R8.64], R0 ;  /* 0x0000000008006986 */ /* 0x0001e2000c101504 */
[----:B------:R-:W-:-:S03]  /*a3d60*/  ISETP.LT.AND P6, PT, R58, c[0x0][0x178], !P0 ;  /* 0x00005e003a007a0c */ /* 0x000fc600047c1270 */
[----:B------:R1:W-:Y:S01]  /*a3d70*/  @P3 STG.E.U16 [R4.64], R6 ;  /* 0x0000000604003986 */ /* 0x0003e2000c101504 */
[----:B------:R-:W-:Y:S02]  /*a3d80*/  PRMT R16, R16, 0x7632, R16 ;  /* 0x0000763210107816 */ /* 0x000fe40000000010 */
[C---:B0-----:R-:W-:Y:S01]  /*a3d90*/  IADD3 R0, R3.reuse, c[0x0][0x198], RZ ;  /* 0x0000660003007a10 */ /* 0x041fe20007ffe0ff */
[----:B-1----:R-:W-:-:S04]  /*a3da0*/  IMAD.WIDE R4, R3, 0x2, R46 ;  /* 0x0000000203047825 */ /* 0x002fc800078e022e */
[----:B------:R-:W-:Y:S01]  /*a3db0*/  IMAD.WIDE R6, R3, 0x2, R44 ;  /* 0x0000000203067825 */ /* 0x000fe200078e022c */
[----:B------:R0:W-:Y:S03]  /*a3dc0*/  @P2 STG.E.U16 [R4.64], R12 ;  /* 0x0000000c04002986 */ /* 0x0001e6000c101504 */
[----:B------:R-:W-:Y:S01]  /*a3dd0*/  IMAD.WIDE R8, R0, 0x2, R50 ;  /* 0x0000000200087825 */ /* 0x000fe200078e0232 */
[----:B------:R1:W-:Y:S01]  /*a3de0*/  @P1 STG.E.U16 [R6.64], R16 ;  /* 0x0000001006001986 */ /* 0x0003e2000c101504 */
[----:B------:R-:W-:-:S03]  /*a3df0*/  ISETP.LT.AND P3, PT, R60, c[0x0][0x178], !P0 ;  /* 0x00005e003c007a0c */ /* 0x000fc60004761270 */
[----:B---3--:R3:W-:Y:S01]  /*a3e00*/  @P6 STG.E.U16 [R8.64], R59 ;  /* 0x0000003b08006986 */ /* 0x0087e2000c101504 */
[----:B------:R-:W-:Y:S02]  /*a3e10*/  ISETP.LT.AND P6, PT, R27, c[0x0][0x178], !P0 ;  /* 0x00005e001b007a0c */ /* 0x000fe400047c1270 */
[----:B------:R-:W-:Y:S01]  /*a3e20*/  ISETP.GE.AND P4, PT, R11, c[0x0][0x17c], PT ;  /* 0x00005f000b007a0c */ /* 0x000fe20003f86270 */
[----:B------:R-:W-:Y:S01]  /*a3e30*/  IMAD.WIDE R10, R0, 0x2, R48 ;  /* 0x00000002000a7825 */ /* 0x000fe200078e0230 */
[----:B------:R-:W-:Y:S02]  /*a3e40*/  ISETP.LT.AND P0, PT, R43, c[0x0][0x178], !P0 ;  /* 0x00005e002b007a0c */ /* 0x000fe40004701270 */
[----:B------:R-:W-:Y:S01]  /*a3e50*/  ISETP.LT.AND P2, PT, R58, c[0x0][0x178], !P5 ;  /* 0x00005e003a007a0c */ /* 0x000fe20006f41270 */
[C---:B0-----:R-:W-:Y:S01]  /*a3e60*/  IMAD.WIDE R4, R0.reuse, 0x2, R46 ;  /* 0x0000000200047825 */ /* 0x041fe200078e022e */
[----:B------:R-:W-:Y:S01]  /*a3e70*/  IADD3 R3, R0, c[0x0][0x198], RZ ;  /* 0x0000660000037a10 */ /* 0x000fe20007ffe0ff */
[----:B------:R0:W-:Y:S01]  /*a3e80*/  @P3 STG.E.U16 [R10.64], R61 ;  /* 0x0000003d0a003986 */ /* 0x0001e2000c101504 */
[----:B------:R-:W-:Y:S01]  /*a3e90*/  ISETP.LT.AND P3, PT, R60, c[0x0][0x178], !P5 ;  /* 0x00005e003c007a0c */ /* 0x000fe20006f61270 */
[----:B-1----:R-:W-:Y:S01]  /*a3ea0*/  IMAD.WIDE R6, R0, 0x2, R44 ;  /* 0x0000000200067825 */ /* 0x002fe200078e022c */
[----:B------:R-:W-:-:S02]  /*a3eb0*/  PRMT R12, R59, 0x7632, R12 ;  /* 0x000076323b0c7816 */ /* 0x000fc4000000000c */
[----:B---3--:R-:W3:Y:S01]  /*a3ec0*/  LDL.LU R59, [R1+0x240] ;  /* 0x00024000013b7983 */ /* 0x008ee20000300800 */
[----:B------:R-:W-:Y:S01]  /*a3ed0*/  IMAD.WIDE R8, R3, 0x2, R50 ;  /* 0x0000000203087825 */ /* 0x000fe200078e0232 */
[----:B------:R-:W-:Y:S02]  /*a3ee0*/  PRMT R16, R61, 0x7632, R16 ;  /* 0x000076323d107816 */ /* 0x000fe40000000010 */
[----:B------:R-:W3:Y:S01]  /*a3ef0*/  LDL.LU R55, [R1+0x1f0] ;  /* 0x0001f00001377983 */ /* 0x000ee20000300800 */
[C---:B------:R-:W-:Y:S01]  /*a3f00*/  IADD3 R0, R3.reuse, c[0x0][0x198], RZ ;  /* 0x0000660003007a10 */ /* 0x040fe20007ffe0ff */
[----:B0-----:R-:W-:Y:S02]  /*a3f10*/  IMAD.WIDE R10, R3, 0x2, R48 ;  /* 0x00000002030a7825 */ /* 0x001fe400078e0230 */
[----:B------:R-:W3:Y:S01]  /*a3f20*/  LDL.LU R61, [R1+0x60] ;  /* 0x00006000013d7983 */ /* 0x000ee20000300800 */
[----:B--2---:R-:W-:-:S03]  /*a3f30*/  ISETP.GE.AND P1, PT, R52, c[0x0][0x17c], PT ;  /* 0x00005f0034007a0c */ /* 0x004fc60003f26270 */
[----:B------:R-:W2:Y:S04]  /*a3f40*/  LDL.LU R52, [R1+0x3094] ;  /* 0x0030940001347983 */ /* 0x000ea80000300800 */
[----:B----4-:R0:W-:Y:S01]  /*a3f50*/  @P6 STG.E.U16 [R4.64], R56 ;  /* 0x0000003804006986 */ /* 0x0101e2000c101504 */
[----:B------:R-:W-:Y:S02]  /*a3f60*/  ISETP.LT.AND P6, PT, R27, c[0x0][0x178], !P5 ;  /* 0x00005e001b007a0c */ /* 0x000fe40006fc1270 */
[----:B------:R-:W-:Y:S01]  /*a3f70*/  ISETP.LT.AND P5, PT, R43, c[0x0][0x178], !P5 ;  /* 0x00005e002b007a0c */ /* 0x000fe20006fa1270 */
[----:B------:R-:W-:Y:S01]  /*a3f80*/  @P0 STG.E.U16 [R6.64], R20 ;  /* 0x0000001406000986 */ /* 0x000fe2000c101504 */
[----:B------:R-:W-:-:S03]  /*a3f90*/  ISETP.LT.AND P0, PT, R58, c[0x0][0x178], !P4 ;  /* 0x00005e003a007a0c */ /* 0x000fc60006701270 */
[----:B------:R1:W-:Y:S01]  /*a3fa0*/  @P2 STG.E.U16 [R8.64], R12 ;  /* 0x0000000c08002986 */ /* 0x0003e2000c101504 */
[----:B0-----:R-:W-:-:S03]  /*a3fb0*/  IMAD.WIDE R4, R3, 0x2, R46 ;  /* 0x0000000203047825 */ /* 0x001fc600078e022e */
[----:B------:R0:W-:Y:S01]  /*a3fc0*/  @P3 STG.E.U16 [R10.64], R16 ;  /* 0x000000100a003986 */ /* 0x0001e2000c101504 */
[----:B-1----:R-:W-:Y:S01]  /*a3fd0*/  PRMT R8, R56, 0x7632, R8 ;  /* 0x0000763238087816 */ /* 0x002fe20000000008 */
[----:B------:R-:W-:Y:S01]  /*a3fe0*/  IMAD.WIDE R6, R3, 0x2, R44 ;  /* 0x0000000203067825 */ /* 0x000fe200078e022c */
[----:B0-----:R-:W-:-:S03]  /*a3ff0*/  PRMT R10, R20, 0x7632, R10 ;  /* 0x00007632140a7816 */ /* 0x001fc6000000000a */
[----:B------:R0:W-:Y:S04]  /*a4000*/  @P6 STG.E.U16 [R4.64], R8 ;  /* 0x0000000804006986 */ /* 0x0001e8000c101504 */
[----:B------:R-:W4:Y:S04]  /*a4010*/  LDL.LU R11, [R1+0x3098] ;  /* 0x00309800010b7983 */ /* 0x000f280000300800 */
[----:B------:R1:W-:Y:S01]  /*a4020*/  @P5 STG.E.U16 [R6.64], R10 ;  /* 0x0000000a06005986 */ /* 0x0003e2000c101504 */
[----:B0-----:R-:W-:-:S03]  /*a4030*/  IMAD.WIDE R4, R0, 0x2, R50 ;  /* 0x0000000200047825 */ /* 0x001fc600078e0232 */
[----:B------:R-:W2:Y:S04]  /*a4040*/  LDL.LU R56, [R1+0x254] ;  /* 0x0002540001387983 */ /* 0x000ea80000300800 */
[----:B------:R0:W-:Y:S01]  /*a4050*/  @P0 STG.E.U16 [R4.64], R57 ;  /* 0x0000003904000986 */ /* 0x0001e2000c101504 */
[----:B-1----:R-:W-:-:S03]  /*a4060*/  PRMT R10, R57, 0x7632, R10 ;  /* 0x00007632390a7816 */ /* 0x002fc6000000000a */
[----:B0-----:R-:W2:Y:S04]  /*a4070*/  LDL.LU R57, [R1+0x214] ;  /* 0x0002140001397983 */ /* 0x001ea80000300800 */
[----:B------:R-:W2:Y:S01]  /*a4080*/  LDL.LU R20, [R1+0x309c] ;  /* 0x00309c0001147983 */ /* 0x000ea20000300800 */
[----:B------:R-:W-:Y:S02]  /*a4090*/  ISETP.LT.AND P2, PT, R60, c[0x0][0x178], !P4 ;  /* 0x00005e003c007a0c */ /* 0x000fe40006741270 */
[----:B------:R-:W-:Y:S01]  /*a40a0*/  ISETP.LT.AND P6, PT, R27, c[0x0][0x178], !P4 ;  /* 0x00005e001b007a0c */ /* 0x000fe200067c1270 */
[----:B------:R-:W-:Y:S01]  /*a40b0*/  IMAD.WIDE R8, R0, 0x2, R48 ;  /* 0x0000000200087825 */ /* 0x000fe200078e0230 */
[----:B------:R-:W-:Y:S02]  /*a40c0*/  ISETP.LT.AND P4, PT, R43, c[0x0][0x178], !P4 ;  /* 0x00005e002b007a0c */ /* 0x000fe40006781270 */
[----:B------:R-:W-:Y:S01]  /*a40d0*/  ISETP.LT.AND P5, PT, R58, c[0x0][0x178], !P1 ;  /* 0x00005e003a007a0c */ /* 0x000fe20004fa1270 */
[C---:B------:R-:W-:Y:S01]  /*a40e0*/  IMAD.WIDE R4, R0.reuse, 0x2, R46 ;  /* 0x0000000200047825 */ /* 0x040fe200078e022e */
[----:B------:R-:W-:-:S03]  /*a40f0*/  IADD3 R3, R0, c[0x0][0x198], RZ ;  /* 0x0000660000037a10 */ /* 0x000fc60007ffe0ff */
[----:B------:R-:W-:Y:S02]  /*a4100*/  IMAD.WIDE R6, R0, 0x2, R44 ;  /* 0x0000000200067825 */ /* 0x000fe400078e022c */
[----:B---3--:R0:W-:Y:S01]  /*a4110*/  @P2 STG.E.U16 [R8.64], R59 ;  /* 0x0000003b08002986 */ /* 0x0081e2000c101504 */
[----:B------:R-:W-:Y:S02]  /*a4120*/  ISETP.LT.AND P2, PT, R60, c[0x0][0x178], !P1 ;  /* 0x00005e003c007a0c */ /* 0x000fe40004f41270 */
[----:B------:R-:W-:Y:S01]  /*a4130*/  PRMT R0, R59, 0x7632, R0 ;  /* 0x000076323b007816 */ /* 0x000fe20000000000 */
[----:B------:R1:W-:Y:S01]  /*a4140*/  @P6 STG.E.U16 [R4.64], R55 ;  /* 0x0000003704006986 */ /* 0x0003e2000c101504 */
[----:B------:R-:W-:Y:S02]  /*a4150*/  ISETP.LT.AND P6, PT, R27, c[0x0][0x178], !P1 ;  /* 0x00005e001b007a0c */ /* 0x000fe40004fc1270 */
[----:B------:R-:W-:Y:S01]  /*a4160*/  ISETP.LT.AND P1, PT, R43, c[0x0][0x178], !P1 ;  /* 0x00005e002b007a0c */ /* 0x000fe20004f21270 */
[----:B0-----:R-:W3:Y:S01]  /*a4170*/  LDL.LU R59, [R1+0x1e4] ;  /* 0x0001e400013b7983 */ /* 0x001ee20000300800 */
[----:B------:R-:W-:-:S04]  /*a4180*/  IMAD.WIDE R8, R3, 0x2, R50 ;  /* 0x0000000203087825 */ /* 0x000fc800078e0232 */
[C---:B-1----:R-:W-:Y:S01]  /*a4190*/  IMAD.WIDE R4, R3.reuse, 0x2, R48 ;  /* 0x0000000203047825 */ /* 0x042fe200078e0230 */
[----:B------:R0:W-:Y:S04]  /*a41a0*/  @P4 STG.E.U16 [R6.64], R61 ;  /* 0x0000003d06004986 */ /* 0x0001e8000c101504 */
[----:B------:R1:W-:Y:S04]  /*a41b0*/  @P5 STG.E.U16 [R8.64], R10 ;  /* 0x0000000a08005986 */ /* 0x0003e8000c101504 */
[----:B------:R1:W-:Y:S01]  /*a41c0*/  @P2 STG.E.U16 [R4.64], R0 ;  /* 0x0000000004002986 */ /* 0x0003e2000c101504 */
[----:B0-----:R-:W-:Y:S01]  /*a41d0*/  IMAD.WIDE R6, R3, 0x2, R46 ;  /* 0x0000000203067825 */ /* 0x001fe200078e022e */
[----:B-1----:R-:W-:-:S02]  /*a41e0*/  PRMT R8, R55, 0x7632, R8 ;  /* 0x0000763237087816 */ /* 0x002fc40000000008 */
[----:B------:R-:W-:Y:S01]  /*a41f0*/  PRMT R10, R61, 0x7632, R10 ;  /* 0x000076323d0a7816 */ /* 0x000fe2000000000a */
[----:B------:R-:W-:Y:S02]  /*a4200*/  IMAD.WIDE R4, R3, 0x2, R44 ;  /* 0x0000000203047825 */ /* 0x000fe400078e022c */
[----:B------:R0:W-:Y:S04]  /*a4210*/  @P6 STG.E.U16 [R6.64], R8 ;  /* 0x0000000806006986 */ /* 0x0001e8000c101504 */
[----:B------:R1:W-:Y:S01]  /*a4220*/  @P1 STG.E.U16 [R4.64], R10 ;  /* 0x0000000a04001986 */ /* 0x0003e2000c101504 */
[----:B----4-:R-:W-:-:S03]  /*a4230*/  ISETP.GE.AND P2, PT, R11, c[0x0][0x17c], PT ;  /* 0x00005f000b007a0c */ /* 0x010fc60003f46270 */
[----:B------:R-:W4:Y:S04]  /*a4240*/  LDL.LU R11, [R1+0x30a0] ;  /* 0x0030a000010b7983 */ /* 0x000f280000300800 */
[----:B------:R-:W4:Y:S04]  /*a4250*/  LDL.LU R55, [R1+0x274] ;  /* 0x0002740001377983 */ /* 0x000f280000300800 */
[----:B------:R-:W4:Y:S01]  /*a4260*/  LDL.LU R61, [R1+0x234] ;  /* 0x00023400013d7983 */ /* 0x000f220000300800 */
[----:B--2---:R-:W-:-:S03]  /*a4270*/  ISETP.GE.AND P1, PT, R20, c[0x0][0x17c], PT ;  /* 0x00005f0014007a0c */ /* 0x004fc60003f26270 */
[----:B------:R-:W2:Y:S01]  /*a4280*/  LDL.LU R20, [R1+0x30a4] ;  /* 0x0030a40001147983 */ /* 0x000ea20000300800 */
[----:B------:R-:W-:-:S04]  /*a4290*/  ISETP.GE.AND P3, PT, R53, c[0x0][0x17c], PT ;  /* 0x00005f0035007a0c */ /* 0x000fc80003f66270 */
[----:B------:R-:W-:Y:S02]  /*a42a0*/  ISETP.LT.AND P4, PT, R58, c[0x0][0x178], !P3 ;  /* 0x00005e003a007a0c */ /* 0x000fe40005f81270 */
[----:B------:R-:W-:Y:S02]  /*a42b0*/  IADD3 R0, R3, c[0x0][0x198], RZ ;  /* 0x0000660003007a10 */ /* 0x000fe40007ffe0ff */
[----:B------:R-:W-:-:S03]  /*a42c0*/  ISETP.LT.AND P5, PT, R60, c[0x0][0x178], !P3 ;  /* 0x00005e003c007a0c */ /* 0x000fc60005fa1270 */
[----:B0-----:R-:W-:Y:S01]  /*a42d0*/  IMAD.WIDE R6, R0, 0x2, R50 ;  /* 0x0000000200067825 */ /* 0x001fe200078e0232 */
[----:B------:R-:W-:Y:S02]  /*a42e0*/  ISETP.GE.AND P0, PT, R52, c[0x0][0x17c], PT ;  /* 0x00005f0034007a0c */ /* 0x000fe40003f06270 */
[----:B------:R-:W-:Y:S02]  /*a42f0*/  ISETP.LT.AND P6, PT, R27, c[0x0][0x178], !P3 ;  /* 0x00005e001b007a0c */ /* 0x000fe40005fc1270 */
[----:B------:R-:W-:Y:S01]  /*a4300*/  ISETP.LT.AND P3, PT, R43, c[0x0][0x178], !P3 ;  /* 0x00005e002b007a0c */ /* 0x000fe20005f61270 */
[----:B------:R0:W-:Y:S01]  /*a4310*/  @P4 STG.E.U16 [R6.64], R56 ;  /* 0x0000003806004986 */ /* 0x0001e2000c101504 */
[----:B------:R-:W-:Y:S01]  /*a4320*/  ISETP.LT.AND P4, PT, R58, c[0x0][0x178], !P0 ;  /* 0x00005e003a007a0c */ /* 0x000fe20004781270 */
[C---:B------:R-:W-:Y:S01]  /*a4330*/  IMAD.WIDE R8, R0.reuse, 0x2, R48 ;  /* 0x0000000200087825 */ /* 0x040fe200078e0230 */
[----:B------:R-:W-:-:S04]  /*a4340*/  IADD3 R3, R0, c[0x0][0x198], RZ ;  /* 0x0000660000037a10 */ /* 0x000fc80007ffe0ff */
[----:B------:R3:W-:Y:S01]  /*a4350*/  @P5 STG.E.U16 [R8.64], R57 ;  /* 0x0000003908005986 */ /* 0x0007e2000c101504 */
[----:B-1----:R-:W-:Y:S01]  /*a4360*/  IMAD.WIDE R4, R3, 0x2, R50 ;  /* 0x0000000203047825 */ /* 0x002fe200078e0232 */
[----:B------:R-:W-:-:S03]  /*a4370*/  ISETP.LT.AND P5, PT, R60, c[0x0][0x178], !P0 ;  /* 0x00005e003c007a0c */ /* 0x000fc600047a1270 */
[----:B0-----:R-:W-:-:S04]  /*a4380*/  IMAD.WIDE R6, R0, 0x2, R46 ;  /* 0x0000000200067825 */ /* 0x001fc800078e022e */
[----:B---3--:R-:W-:Y:S01]  /*a4390*/  IMAD.WIDE R8, R0, 0x2, R44 ;  /* 0x0000000200087825 */ /* 0x008fe200078e022c */
[----:B------:R-:W-:Y:S01]  /*a43a0*/  PRMT R0, R56, 0x7632, R0 ;  /* 0x0000763238007816 */ /* 0x000fe20000000000 */
[----:B------:R0:W-:Y:S04]  /*a43b0*/  @P6 STG.E.U16 [R6.64], R59 ;  /* 0x0000003b06006986 */ /* 0x0001e8000c101504 */
[----:B------:R-:W3:Y:S04]  /*a43c0*/  LDL.LU R56, [R1+0x1d4] ;  /* 0x0001d40001387983 */ /* 0x000ee80000300800 */
[----:B------:R1:W-:Y:S01]  /*a43d0*/  @P3 STG.E.U16 [R8.64], R13 ;  /* 0x0000000d08003986 */ /* 0x0003e2000c101504 */
[----:B------:R-:W-:-:S03]  /*a43e0*/  ISETP.LT.AND P3, PT, R43, c[0x0][0x178], !P0 ;  /* 0x00005e002b007a0c */ /* 0x000fc60004761270 */
[----:B------:R1:W-:Y:S01]  /*a43f0*/  @P4 STG.E.U16 [R4.64], R0 ;  /* 0x0000000004004986 */ /* 0x0003e2000c101504 */
[----:B------:R-:W-:Y:S01]  /*a4400*/  ISETP.LT.AND P4, PT, R27, c[0x0][0x178], !P0 ;  /* 0x00005e001b007a0c */ /* 0x000fe20004781270 */
[----:B0-----:R-:W-:Y:S01]  /*a4410*/  IMAD.WIDE R6, R3, 0x2, R48 ;  /* 0x0000000203067825 */ /* 0x001fe200078e0230 */
[----:B------:R-:W-:Y:S01]  /*a4420*/  PRMT R12, R59, 0x7632, R12 ;  /* 0x000076323b0c7816 */ /* 0x000fe2000000000c */
[----:B------:R-:W3:Y:S01]  /*a4430*/  LDL.LU R52, [R1+0x30a8] ;  /* 0x0030a80001347983 */ /* 0x000ee20000300800 */
[----:B-1----:R-:W-:Y:S02]  /*a4440*/  PRMT R8, R57, 0x7632, R8 ;  /* 0x0000763239087816 */ /* 0x002fe40000000008 */
[----:B------:R-:W-:Y:S01]  /*a4450*/  PRMT R13, R13, 0x7632, R13 ;  /* 0x000076320d0d7816 */ /* 0x000fe2000000000d */
[----:B------:R-:W3:Y:S01]  /*a4460*/  LDL.LU R57, [R1+0x264] ;  /* 0x0002640001397983 */ /* 0x000ee20000300800 */
[----:B------:R-:W-:-:S03]  /*a4470*/  IMAD.WIDE R4, R3, 0x2, R46 ;  /* 0x0000000203047825 */ /* 0x000fc600078e022e */
[----:B------:R0:W-:Y:S01]  /*a4480*/  @P5 STG.E.U16 [R6.64], R8 ;  /* 0x0000000806005986 */ /* 0x0001e2000c101504 */
[----:B------:R-:W-:Y:S02]  /*a4490*/  ISETP.LT.AND P6, PT, R58, c[0x0][0x178], !P2 ;  /* 0x00005e003a007a0c */ /* 0x000fe400057c1270 */
[----:B------:R-:W-:Y:S01]  /*a44a0*/  ISETP.LT.AND P5, PT, R60, c[0x0][0x178], !P2 ;  /* 0x00005e003c007a0c */ /* 0x000fe200057a1270 */
[----:B------:R-:W-:Y:S01]  /*a44b0*/  @P4 STG.E.U16 [R4.64], R12 ;  /* 0x0000000c04004986 */ /* 0x000fe2000c101504 */
[----:B------:R-:W-:Y:S02]  /*a44c0*/  ISETP.LT.AND P4, PT, R27, c[0x0][0x178], !P2 ;  /* 0x00005e001b007a0c */ /* 0x000fe40005781270 */
[C---:B------:R-:W-:Y:S01]  /*a44d0*/  IADD3 R0, R3.reuse, c[0x0][0x198], RZ ;  /* 0x0000660003007a10 */ /* 0x040fe20007ffe0ff */
[----:B------:R-:W3:Y:S01]  /*a44e0*/  LDL.LU R59, [R1+0x224] ;  /* 0x00022400013b7983 */ /* 0x000ee20000300800 */
[----:B0-----:R-:W-:-:S05]  /*a44f0*/  IMAD.WIDE R6, R3, 0x2, R44 ;  /* 0x0000000203067825 */ /* 0x001fca00078e022c */
[----:B------:R0:W-:Y:S01]  /*a4500*/  @P3 STG.E.U16 [R6.64], R13 ;  /* 0x0000000d06003986 */ /* 0x0001e2000c101504 */
[----:B------:R-:W-:Y:S01]  /*a4510*/  ISETP.LT.AND P3, PT, R43, c[0x0][0x178], !P2 ;  /* 0x00005e002b007a0c */ /* 0x000fe20005761270 */
[----:B------:R-:W-:Y:S01]  /*a4520*/  IMAD.WIDE R8, R0, 0x2, R50 ;  /* 0x0000000200087825 */ /* 0x000fe200078e0232 */
[----:B----4-:R-:W-:-:S03]  /*a4530*/  ISETP.GE.AND P0, PT, R11, c[0x0][0x17c], PT ;  /* 0x00005f000b007a0c */ /* 0x010fc60003f06270 */
[----:B------:R-:W-:Y:S01]  /*a4540*/  IMAD.WIDE R10, R0, 0x2, R48 ;  /* 0x00000002000a7825 */ /* 0x000fe200078e0230 */
[----:B------:R-:W-:Y:S04]  /*a4550*/  @P6 STG.E.U16 [R8.64], R55 ;  /* 0x0000003708006986 */ /* 0x000fe8000c101504 */
[----:B------:R1:W-:Y:S01]  /*a4560*/  @P5 STG.E.U16 [R10.64], R61 ;  /* 0x0000003d0a005986 */ /* 0x0003e2000c101504 */
[----:B0-----:R-:W-:Y:S02]  /*a4570*/  PRMT R13, R61, 0x7632, R13 ;  /* 0x000076323d0d7816 */ /* 0x001fe4000000000d */
[----:B--2---:R-:W-:Y:S02]  /*a4580*/  ISETP.GE.AND P2, PT, R20, c[0x0][0x17c], PT ;  /* 0x00005f0014007a0c */ /* 0x004fe40003f46270 */
[----:B------:R-:W2:Y:S04]  /*a4590*/  LDL.LU R20, [R1+0x30ac] ;  /* 0x0030ac0001147983 */ /* 0x000ea80000300800 */
[----:B-1----:R-:W4:Y:S01]  /*a45a0*/  LDL.LU R61, [R1+0x174] ;  /* 0x00017400013d7983 */ /* 0x002f220000300800 */
[----:B------:R-:W-:-:S02]  /*a45b0*/  ISETP.LT.AND P6, PT, R58, c[0x0][0x178], !P1 ;  /* 0x00005e003a007a0c */ /* 0x000fc40004fc1270 */
[----:B------:R-:W-:Y:S01]  /*a45c0*/  ISETP.LT.AND P5, PT, R60, c[0x0][0x178], !P1 ;  /* 0x00005e003c007a0c */ /* 0x000fe20004fa1270 */
[C---:B------:R-:W-:Y:S01]  /*a45d0*/  IMAD.WIDE R4, R0.reuse, 0x2, R46 ;  /* 0x0000000200047825 */ /* 0x040fe200078e022e */
[C---:B------:R-:W-:Y:S02]  /*a45e0*/  IADD3 R3, R0.reuse, c[0x0][0x198], RZ ;  /* 0x0000660000037a10 */ /* 0x040fe40007ffe0ff */
[----:B------:R-:W-:Y:S01]  /*a45f0*/  PRMT R12, R55, 0x7632, R12 ;  /* 0x00007632370c7816 */ /* 0x000fe2000000000c */
[----:B------:R-:W-:-:S04]  /*a4600*/  IMAD.WIDE R6, R0, 0x2, R44 ;  /* 0x0000000200067825 */ /* 0x000fc800078e022c */
[----:B------:R-:W-:-:S04]  /*a4610*/  IMAD.WIDE R8, R3, 0x2, R50 ;  /* 0x0000000203087825 */ /* 0x000fc800078e0232 */
[C---:B------:R-:W-:Y:S01]  /*a4620*/  IMAD.WIDE R10, R3.reuse, 0x2, R48 ;  /* 0x00000002030a7825 */ /* 0x040fe200078e0230 */
[----:B------:R-:W-:Y:S01]  /*a4630*/  IADD3 R0, R3, c[0x0][0x198], RZ ;  /* 0x0000660003007a10 */ /* 0x000fe20007ffe0ff */
[----:B---3--:R0:W-:Y:S01]  /*a4640*/  @P4 STG.E.U16 [R4.64], R56 ;  /* 0x0000003804004986 */ /* 0x0081e2000c101504 */
[----:B------:R-:W-:-:S03]  /*a4650*/  ISETP.LT.AND P4, PT, R27, c[0x0][0x178], !P1 ;  /* 0x00005e001b007a0c */ /* 0x000fc60004f81270 */
[----:B------:R-:W-:Y:S01]  /*a4660*/  @P3 STG.E.U16 [R6.64], R17 ;  /* 0x0000001106003986 */ /* 0x000fe2000c101504 */
[----:B------:R-:W-:-:S03]  /*a4670*/  ISETP.LT.AND P3, PT, R43, c[0x0][0x178], !P1 ;  /* 0x00005e002b007a0c */ /* 0x000fc60004f61270 */
[----:B------:R1:W-:Y:S04]  /*a4680*/  @P6 STG.E.U16 [R8.64], R12 ;  /* 0x0000000c08006986 */ /* 0x0003e8000c101504 */
[----:B------:R3:W-:Y:S01]  /*a4690*/  @P5 STG.E.U16 [R10.64], R13 ;  /* 0x0000000d0a005986 */ /* 0x0007e2000c101504 */
[----:B------:R-:W-:Y:S01]  /*a46a0*/  ISETP.LT.AND P5, PT, R58, c[0x0][0x178], !P0 ;  /* 0x00005e003a007a0c */ /* 0x000fe200047a1270 */
[----:B0-----:R-:W-:Y:S01]  /*a46b0*/  IMAD.WIDE R4, R3, 0x2, R46 ;  /* 0x0000000203047825 */ /* 0x001fe200078e022e */
[----:B-1----:R-:W-:-:S03]  /*a46c0*/  PRMT R8, R56, 0x7632, R8 ;  /* 0x0000763238087816 */ /* 0x002fc60000000008 */
[----:B------:R-:W-:Y:S01]  /*a46d0*/  IMAD.WIDE R6, R3, 0x2, R44 ;  /* 0x0000000203067825 */ /* 0x000fe200078e022c */
[----:B------:R-:W-:Y:S02]  /*a46e0*/  ISETP.LT.AND P6, PT, R60, c[0x0][0x178], !P0 ;  /* 0x00005e003c007a0c */ /* 0x000fe400047c1270 */
[----:B---3--:R-:W-:Y:S01]  /*a46f0*/  PRMT R10, R17, 0x7632, R10 ;  /* 0x00007632110a7816 */ /* 0x008fe2000000000a */
[----:B------:R0:W-:Y:S01]  /*a4700*/  @P4 STG.E.U16 [R4.64], R8 ;  /* 0x0000000804004986 */ /* 0x0001e2000c101504 */
[----:B------:R-:W-:Y:S02]  /*a4710*/  ISETP.LT.AND P4, PT, R27, c[0x0][0x178], !P0 ;  /* 0x00005e001b007a0c */ /* 0x000fe40004781270 */
[----:B------:R-:W-:Y:S01]  /*a4720*/  ISETP.LT.AND P0, PT, R43, c[0x0][0x178], !P0 ;  /* 0x00005e002b007a0c */ /* 0x000fe20004701270 */
[----:B------:R-:W3:Y:S04]  /*a4730*/  LDL.LU R11, [R1+0x30b0] ;  /* 0x0030b000010b7983 */ /* 0x000ee80000300800 */
[----:B------:R1:W-:Y:S01]  /*a4740*/  @P3 STG.E.U16 [R6.64], R10 ;  /* 0x0000000a06003986 */ /* 0x0003e2000c101504 */
[----:B0-----:R-:W-:-:S03]  /*a4750*/  IMAD.WIDE R4, R0, 0x2, R50 ;  /* 0x0000000200047825 */ /* 0x001fc600078e0232 */
[----:B------:R-:W3:Y:S01]  /*a4760*/  LDL.LU R53, [R1+0x284] ;  /* 0x0002840001357983 */ /* 0x000ee20000300800 */
[----:B------:R-:W-:-:S03]  /*a4770*/  ISETP.LT.AND P3, PT, R58, c[0x0][0x178], !P2 ;  /* 0x00005e003a007a0c */ /* 0x000fc60005761270 */
[----:B------:R0:W-:Y:S01]  /*a4780*/  @P5 STG.E.U16 [R4.64], R57 ;  /* 0x0000003904005986 */ /* 0x0001e2000c101504 */
[----:B------:R-:W-:-:S03]  /*a4790*/  IMAD.WIDE R8, R0, 0x2, R48 ;  /* 0x0000000200087825 */ /* 0x000fc600078e0230 */
[----:B------:R-:W3:Y:S01]  /*a47a0*/  LDL.LU R56, [R1+0x244] ;  /* 0x0002440001387983 */ /* 0x000ee20000300800 */
[C---:B------:R-:W-:Y:S01]  /*a47b0*/  IADD3 R3, R0.reuse, c[0x0][0x198], RZ ;  /* 0x0000660000037a10 */ /* 0x040fe20007ffe0ff */
[C---:B-1----:R-:W-:Y:S01]  /*a47c0*/  IMAD.WIDE R6, R0.reuse, 0x2, R44 ;  /* 0x0000000200067825 */ /* 0x042fe200078e022c */
[----:B------:R-:W-:Y:S01]  /*a47d0*/  PRMT R10, R57, 0x7632, R10 ;  /* 0x00007632390a7816 */ /* 0x000fe2000000000a */
[----:B------:R1:W-:Y:S02]  /*a47e0*/  @P6 STG.E.U16 [R8.64], R59 ;  /* 0x0000003b08006986 */ /* 0x0003e4000c101504 */
[----:B0-----:R-:W-:-:S04]  /*a47f0*/  IMAD.WIDE R4, R0, 0x2, R46 ;  /* 0x0000000200047825 */ /* 0x001fc800078e022e */
[----:B-1----:R-:W-:Y:S01]  /*a4800*/  IMAD.WIDE R8, R3, 0x2, R50 ;  /* 0x0000000203087825 */ /* 0x002fe200078e0232 */
[----:B--2---:R-:W-:Y:S02]  /*a4810*/  ISETP.GE.AND P5, PT, R20, c[0x0][0x17c], PT ;  /* 0x00005f0014007a0c */ /* 0x004fe40003fa6270 */
[----:B------:R-:W2:Y:S04]  /*a4820*/  LDL.LU R20, [R1+0x30b4] ;  /* 0x0030b40001147983 */ /* 0x000ea80000300800 */
[----:B----4-:R-:W-:Y:S04]  /*a4830*/  @P4 STG.E.U16 [R4.64], R61 ;  /* 0x0000003d04004986 */ /* 0x010fe8000c101504 */
[----:B------:R-:W-:Y:S04]  /*a4840*/  @P0 STG.E.U16 [R6.64], R21 ;  /* 0x0000001506000986 */ /* 0x000fe8000c101504 */
[----:B------:R0:W-:Y:S04]  /*a4850*/  @P3 STG.E.U16 [R8.64], R10 ;  /* 0x0000000a08003986 */ /* 0x0001e8000c101504 */
[----:B------:R-:W4:Y:S01]  /*a4860*/  LDL.LU R57, [R1+0x1f4] ;  /* 0x0001f40001397983 */ /* 0x000f220000300800 */
[----:B0-----:R-:W-:-:S03]  /*a4870*/  PRMT R8, R61, 0x7632, R8 ;  /* 0x000076323d087816 */ /* 0x001fc60000000008 */
[----:B------:R-:W4:Y:S01]  /*a4880*/  LDL.LU R61, [R1+0x64] ;  /* 0x00006400013d7983 */ /* 0x000f220000300800 */
[----:B------:R-:W-:Y:S02]  /*a4890*/  ISETP.LT.AND P6, PT, R60, c[0x0][0x178], !P2 ;  /* 0x00005e003c007a0c */ /* 0x000fe400057c1270 */
[----:B------:R-:W-:Y:S02]  /*a48a0*/  ISETP.LT.AND P4, PT, R27, c[0x0][0x178], !P2 ;  /* 0x00005e001b007a0c */ /* 0x000fe40005781270 */
[----:B------:R-:W-:Y:S01]  /*a48b0*/  ISETP.LT.AND P2, PT, R43, c[0x0][0x178], !P2 ;  /* 0x00005e002b007a0c */ /* 0x000fe20005741270 */
[----:B------:R-:W-:Y:S01]  /*a48c0*/  IMAD.WIDE R4, R3, 0x2, R48 ;  /* 0x0000000203047825 */ /* 0x000fe200078e0230 */
[----:B------:R-:W-:Y:S02]  /*a48d0*/  PRMT R0, R59, 0x7632, R0 ;  /* 0x000076323b007816 */ /* 0x000fe40000000000 */
[----:B------:R-:W-:Y:S01]  /*a48e0*/  ISETP.GE.AND P1, PT, R52, c[0x0][0x17c], PT ;  /* 0x00005f0034007a0c */ /* 0x000fe20003f26270 */
[----:B------:R-:W-:Y:S01]  /*a48f0*/  IMAD.WIDE R6, R3, 0x2, R46 ;  /* 0x0000000203067825 */ /* 0x000fe200078e022e */
[----:B------:R-:W-:-:S03]  /*a4900*/  PRMT R10, R21, 0x7632, R10 ;  /* 0x00007632150a7816 */ /* 0x000fc6000000000a */
[----:B------:R0:W-:Y:S01]  /*a4910*/  @P6 STG.E.U16 [R4.64], R0 ;  /* 0x0000000004006986 */ /* 0x0001e2000c101504 */
[----:B------:R-:W-:Y:S02]  /*a4920*/  ISETP.LT.AND P3, PT, R58, c[0x0][0x178], !P1 ;  /* 0x00005e003a007a0c */ /* 0x000fe40004f61270 */
[----:B------:R-:W-:Y:S01]  /*a4930*/  ISETP.LT.AND P6, PT, R60, c[0x0][0x178], !P1 ;  /* 0x00005e003c007a0c */ /* 0x000fe20004fc1270 */
[----:B------:R1:W-:Y:S01]  /*a4940*/  @P4 STG.E.U16 [R6.64], R8 ;  /* 0x0000000806004986 */ /* 0x0003e2000c101504 */
[----:B------:R-:W-:Y:S01]  /*a4950*/  ISETP.LT.AND P4, PT, R27, c[0x0][0x178], !P1 ;  /* 0x00005e001b007a0c */ /* 0x000fe20004f81270 */
[C---:B0-----:R-:W-:Y:S01]  /*a4960*/  IMAD.WIDE R4, R3.reuse, 0x2, R44 ;  /* 0x0000000203047825 */ /* 0x041fe200078e022c */
[----:B------:R-:W-:Y:S02]  /*a4970*/  IADD3 R0, R3, c[0x0][0x198], RZ ;  /* 0x0000660003007a10 */ /* 0x000fe40007ffe0ff */
[----:B------:R-:W-:Y:S02]  /*a4980*/  ISETP.LT.AND P1, PT, R43, c[0x0][0x178], !P1 ;  /* 0x00005e002b007a0c */ /* 0x000fe40004f21270 */
[----:B------:R0:W-:Y:S01]  /*a4990*/  @P2 STG.E.U16 [R4.64], R10 ;  /* 0x0000000a04002986 */ /* 0x0001e2000c101504 */
[----:B-1----:R-:W-:Y:S01]  /*a49a0*/  IMAD.WIDE R6, R0, 0x2, R50 ;  /* 0x0000000200067825 */ /* 0x002fe200078e0232 */
[----:B---3--:R-:W-:-:S02]  /*a49b0*/  ISETP.GE.AND P0, PT, R11, c[0x0][0x17c], PT ;  /* 0x00005f000b007a0c */ /* 0x008fc40003f06270 */
[----:B------:R-:W3:Y:S04]  /*a49c0*/  LDL.LU R11, [R1+0x30b8] ;  /* 0x0030b800010b7983 */ /* 0x000ee80000300800 */
[----:B------:R-:W3:Y:S04]  /*a49d0*/  LDL.LU R55, [R1+0x258] ;  /* 0x0002580001377983 */ /* 0x000ee80000300800 */
[----:B------:R-:W3:Y:S01]  /*a49e0*/  LDL.LU R59, [R1+0x218] ;  /* 0x00021800013b7983 */ /* 0x000ee20000300800 */
[----:B------:R-:W-:-:S03]  /*a49f0*/  IMAD.WIDE R8, R0, 0x2, R48 ;  /* 0x0000000200087825 */ /* 0x000fc600078e0230 */
[----:B------:R1:W-:Y:S01]  /*a4a00*/  @P3 STG.E.U16 [R6.64], R53 ;  /* 0x0000003506003986 */ /* 0x0003e2000c101504 */
[----:B0-----:R-:W-:-:S03]  /*a4a10*/  IMAD.WIDE R4, R0, 0x2, R46 ;  /* 0x0000000200047825 */ /* 0x001fc600078e022e */
[----:B------:R-:W-:Y:S01]  /*a4a20*/  @P6 STG.E.U16 [R8.64], R56 ;  /* 0x0000003808006986 */ /* 0x000fe2000c101504 */
[----:B-1----:R-:W-:Y:S01]  /*a4a30*/  IMAD.WIDE R6, R0, 0x2, R44 ;  /* 0x0000000200067825 */ /* 0x002fe200078e022c */
[----:B--2---:R-:W-:Y:S02]  /*a4a40*/  ISETP.GE.AND P2, PT, R20, c[0x0][0x17c], PT ;  /* 0x00005f0014007a0c */ /* 0x004fe40003f46270 */
[----:B------:R-:W2:Y:S04]  /*a4a50*/  LDL.LU R20, [R1+0x30bc] ;  /* 0x0030bc0001147983 */ /* 0x000ea80000300800 */
[----:B----4-:R-:W-:Y:S04]  /*a4a60*/  @P4 STG.E.U16 [R4.64], R57 ;  /* 0x0000003904004986 */ /* 0x010fe8000c101504 */
[----:B------:R0:W-:Y:S02]  /*a4a70*/  @P1 STG.E.U16 [R6.64], R61 ;  /* 0x0000003d06001986 */ /* 0x0001e4000c101504 */
[----:B0-----:R-:W-:-:S02]  /*a4a80*/  PRMT R6, R56, 0x7632, R6 ;  /* 0x0000763238067816 */ /* 0x001fc40000000006 */
[----:B------:R-:W4:Y:S01]  /*a4a90*/  LDL.LU R56, [R1+0x1e8] ;  /* 0x0001e80001387983 */ /* 0x000f220000300800 */
[----:B------:R-:W-:Y:S02]  /*a4aa0*/  ISETP.LT.AND P3, PT, R58, c[0x0][0x178], !P5 ;  /* 0x00005e003a007a0c */ /* 0x000fe40006f61270 */
[----:B------:R-:W-:Y:S01]  /*a4ab0*/  IADD3 R3, R0, c[0x0][0x198], RZ ;  /* 0x0000660000037a10 */ /* 0x000fe20007ffe0ff */
[----:B------:R-:W4:Y:S01]  /*a4ac0*/  LDL.LU R21, [R1+0x30c0] ;  /* 0x0030c00001157983 */ /* 0x000f220000300800 */
[----:B------:R-:W-:Y:S02]  /*a4ad0*/  ISETP.LT.AND P6, PT, R60, c[0x0][0x178], !P5 ;  /* 0x00005e003c007a0c */ /* 0x000fe40006fc1270 */
[----:B------:R-:W-:Y:S01]  /*a4ae0*/  PRMT R0, R53, 0x7632, R0 ;  /* 0x0000763235007816 */ /* 0x000fe20000000000 */
[----:B------:R-:W-:Y:S01]  /*a4af0*/  IMAD.WIDE R8, R3, 0x2, R50 ;  /* 0x0000000203087825 */ /* 0x000fe200078e0232 */
[----:B------:R-:W-:-:S03]  /*a4b00*/  ISETP.LT.AND P4, PT, R58, c[0x0][0x178], !P0 ;  /* 0x00005e003a007a0c */ /* 0x000fc60004781270 */
[----:B------:R-:W-:Y:S02]  /*a4b10*/  IMAD.WIDE R4, R3, 0x2, R48 ;  /* 0x0000000203047825 */ /* 0x000fe400078e0230 */
[----:B------:R0:W-:Y:S01]  /*a4b20*/  @P3 STG.E.U16 [R8.64], R0 ;  /* 0x0000000008003986 */ /* 0x0001e2000c101504 */
[----:B------:R-:W-:Y:S02]  /*a4b30*/  ISETP.LT.AND P3, PT, R27, c[0x0][0x178], !P5 ;  /* 0x00005e001b007a0c */ /* 0x000fe40006f61270 */
[----:B------:R-:W-:Y:S01]  /*a4b40*/  ISETP.LT.AND P5, PT, R43, c[0x0][0x178], !P5 ;  /* 0x00005e002b007a0c */ /* 0x000fe20006fa1270 */
[----:B------:R1:W-:Y:S01]  /*a4b50*/  @P6 STG.E.U16 [R4.64], R6 ;  /* 0x0000000604006986 */ /* 0x0003e2000c101504 */
[----:B------:R-:W-:Y:S02]  /*a4b60*/  ISETP.LT.AND P6, PT, R60, c[0x0][0x178], !P0 ;  /* 0x00005e003c007a0c */ /* 0x000fe400047c1270 */
[----:B------:R-:W-:Y:S02]  /*a4b70*/  PRMT R12, R57, 0x7632, R12 ;  /* 0x00007632390c7816 */ /* 0x000fe4000000000c */
[----:B------:R-:W-:Y:S01]  /*a4b80*/  PRMT R13, R61, 0x7632, R13 ;  /* 0x000076323d0d7816 */ /* 0x000fe2000000000d */
[----:B------:R-:W4:Y:S01]  /*a4b90*/  LDL.LU R57, [R1+0x278] ;  /* 0x0002780001397983 */ /* 0x000f220000300800 */
[----:B0-----:R-:W-:-:S03]  /*a4ba0*/  IADD3 R0, R3, c[0x0][0x198], RZ ;  /* 0x0000660003007a10 */ /* 0x001fc60007ffe0ff */
[----:B------:R-:W4:Y:S01]  /*a4bb0*/  LDL.LU R61, [R1+0x238] ;  /* 0x00023800013d7983 */ /* 0x000f220000300800 */
[----:B-1----:R-:W-:-:S04]  /*a4bc0*/  IMAD.WIDE R4, R3, 0x2, R46 ;  /* 0x0000000203047825 */ /* 0x002fc800078e022e */
[----:B------:R-:W-:Y:S01]  /*a4bd0*/  IMAD.WIDE R6, R3, 0x2, R44 ;  /* 0x0000000203067825 */ /* 0x000fe200078e022c */
[----:B------:R0:W-:Y:S03]  /*a4be0*/  @P3 STG.E.U16 [R4.64], R12 ;  /* 0x0000000c04003986 */ /* 0x0001e6000c101504 */
[C---:B------:R-:W-:Y:S01]  /*a4bf0*/  IMAD.WIDE R8, R0.reuse, 0x2, R50 ;  /* 0x0000000200087825 */ /* 0x040fe200078e0232 */
[----:B---3--:R-:W-:Y:S01]  /*a4c00*/  ISETP.GE.AND P1, PT, R11, c[0x0][0x17c], PT ;  /* 0x00005f000b007a0c */ /* 0x008fe20003f26270 */
[----:B------:R1:W-:Y:S01]  /*a4c10*/  @P5 STG.E.U16 [R6.64], R13 ;  /* 0x0000000d06005986 */ /* 0x0003e2000c101504 */
[----:B------:R-:W-:Y:S01]  /*a4c20*/  ISETP.LT.AND P3, PT, R43, c[0x0][0x178], !P0 ;  /* 0x00005e002b007a0c */ /* 0x000fe20004761270 */
[----:B------:R-:W-:Y:S02]  /*a4c30*/  IMAD.WIDE R10, R0, 0x2, R48 ;  /* 0x00000002000a7825 */ /* 0x000fe400078e0230 */
[----:B------:R3:W-:Y:S01]  /*a4c40*/  @P4 STG.E.U16 [R8.64], R55 ;  /* 0x0000003708004986 */ /* 0x0007e2000c101504 */
[----:B------:R-:W-:-:S03]  /*a4c50*/  ISETP.LT.AND P4, PT, R27, c[0x0][0x178], !P0 ;  /* 0x00005e001b007a0c */ /* 0x000fc60004781270 */
[----:B------:R3:W-:Y:S01]  /*a4c60*/  @P6 STG.E.U16 [R10.64], R59 ;  /* 0x0000003b0a006986 */ /* 0x0007e2000c101504 */
[----:B------:R-:W-:Y:S02]  /*a4c70*/  ISETP.LT.AND P6, PT, R58, c[0x0][0x178], !P2 ;  /* 0x00005e003a007a0c */ /* 0x000fe400057c1270 */
[----:B------:R-:W-:Y:S02]  /*a4c80*/  ISETP.LT.AND P5, PT, R60, c[0x0][0x178], !P2 ;  /* 0x00005e003c007a0c */ /* 0x000fe400057a1270 */
[C---:B------:R-:W-:Y:S01]  /*a4c90*/  IADD3 R3, R0.reuse, c[0x0][0x198], RZ ;  /* 0x0000660000037a10 */ /* 0x040fe20007ffe0ff */
[----:B0-----:R-:W-:Y:S01]  /*a4ca0*/  IMAD.WIDE R4, R0, 0x2, R46 ;  /* 0x0000000200047825 */ /* 0x001fe200078e022e */
[----:B------:R-:W-:-:S03]  /*a4cb0*/  PRMT R12, R55, 0x7632, R12 ;  /* 0x00007632370c7816 */ /* 0x000fc6000000000c */
[----:B-1----:R-:W-:Y:S01]  /*a4cc0*/  IMAD.WIDE R6, R0, 0x2, R44 ;  /* 0x0000000200067825 */ /* 0x002fe200078e022c */
[----:B------:R-:W-:-:S03]  /*a4cd0*/  PRMT R13, R59, 0x7632, R13 ;  /* 0x000076323b0d7816 */ /* 0x000fc6000000000d */
[----:B---3--:R-:W-:-:S04]  /*a4ce0*/  IMAD.WIDE R8, R3, 0x2, R50 ;  /* 0x0000000203087825 */ /* 0x008fc800078e0232 */
[----:B------:R-:W-:Y:S01]  /*a4cf0*/  IMAD.WIDE R10, R3, 0x2, R48 ;  /* 0x00000002030a7825 */ /* 0x000fe200078e0230 */
[----:B--2---:R-:W-:Y:S02]  /*a4d00*/  ISETP.GE.AND P0, PT, R20, c[0x0][0x17c], PT ;  /* 0x00005f0014007a0c */ /* 0x004fe40003f06270 */
[----:B------:R-:W2:Y:S04]  /*a4d10*/  LDL.LU R20, [R1+0x30c4] ;  /* 0x0030c40001147983 */ /* 0x000ea80000300800 */
[----:B------:R-:W3:Y:S04]  /*a4d20*/  LDL.LU R59, [R1+0x1d8] ;  /* 0x0001d800013b7983 */ /* 0x000ee80000300800 */
[----:B----4-:R-:W-:Y:S04]  /*a4d30*/  @P4 STG.E.U16 [R4.64], R56 ;  /* 0x0000003804004986 */ /* 0x010fe8000c101504 */
[----:B------:R-:W-:Y:S04]  /*a4d40*/  @P3 STG.E.U16 [R6.64], R14 ;  /* 0x0000000e06003986 */ /* 0x000fe8000c101504 */
[----:B------:R-:W-:Y:S04]  /*a4d50*/  @P6 STG.E.U16 [R8.64], R12 ;  /* 0x0000000c08006986 */ /* 0x000fe8000c101504 */
[----:B------:R0:W-:Y:S04]  /*a4d60*/  @P5 STG.E.U16 [R10.64], R13 ;  /* 0x0000000d0a005986 */ /* 0x0001e8000c101504 */
[----:B0-----:R-:W4:Y:S01]  /*a4d70*/  LDL.LU R11, [R1+0x30c8] ;  /* 0x0030c800010b7983 */ /* 0x001f220000300800 */
[----:B------:R-:W-:-:S02]  /*a4d80*/  ISETP.LT.AND P4, PT, R27, c[0x0][0x178], !P2 ;  /* 0x00005e001b007a0c */ /* 0x000fc40005781270 */
[----:B------:R-:W-:Y:S01]  /*a4d90*/  ISETP.LT.AND P3, PT, R43, c[0x0][0x178], !P2 ;  /* 0x00005e002b007a0c */ /* 0x000fe20005761270 */
[C---:B------:R-:W-:Y:S01]  /*a4da0*/  IMAD.WIDE R4, R3.reuse, 0x2, R46 ;  /* 0x0000000203047825 */ /* 0x040fe200078e022e */
[----:B------:R-:W-:Y:S01]  /*a4db0*/  ISETP.LT.AND P5, PT, R58, c[0x0][0x178], !P1 ;  /* 0x00005e003a007a0c */ /* 0x000fe20004fa1270 */
[----:B------:R-:W4:Y:S01]  /*a4dc0*/  LDL.LU R55, [R1+0x268] ;  /* 0x0002680001377983 */ /* 0x000f220000300800 */
[----:B------:R-:W-:Y:S02]  /*a4dd0*/  PRMT R8, R56, 0x7632, R8 ;  /* 0x0000763238087816 */ /* 0x000fe40000000008 */
[C---:B------:R-:W-:Y:S02]  /*a4de0*/  IADD3 R0, R3.reuse, c[0x0][0x198], RZ ;  /* 0x0000660003007a10 */ /* 0x040fe40007ffe0ff */
[----:B------:R-:W-:Y:S01]  /*a4df0*/  ISETP.LT.AND P6, PT, R60, c[0x0][0x178], !P1 ;  /* 0x00005e003c007a0c */ /* 0x000fe20004fc1270 */
[----:B------:R-:W-:Y:S01]  /*a4e00*/  IMAD.WIDE R6, R3, 0x2, R44 ;  /* 0x0000000203067825 */ /* 0x000fe200078e022c */
[----:B------:R-:W-:Y:S01]  /*a4e10*/  PRMT R10, R14, 0x7632, R10 ;  /* 0x000076320e0a7816 */ /* 0x000fe2000000000a */
[----:B------:R0:W-:Y:S04]  /*a4e20*/  @P4 STG.E.U16 [R4.64], R8 ;  /* 0x0000000804004986 */ /* 0x0001e8000c101504 */
[----:B------:R1:W-:Y:S01]  /*a4e30*/  @P3 STG.E.U16 [R6.64], R10 ;  /* 0x0000000a06003986 */ /* 0x0003e2000c101504 */
[----:B0-----:R-:W-:-:S04]  /*a4e40*/  IMAD.WIDE R4, R0, 0x2, R50 ;  /* 0x0000000200047825 */ /* 0x001fc800078e0232 */
[C---:B------:R-:W-:Y:S01]  /*a4e50*/  IMAD.WIDE R8, R0.reuse, 0x2, R48 ;  /* 0x0000000200087825 */ /* 0x040fe200078e0230 */
[----:B------:R0:W-:Y:S01]  /*a4e60*/  @P5 STG.E.U16 [R4.64], R57 ;  /* 0x0000003904005986 */ /* 0x0001e2000c101504 */
[----:B-1----:R-:W-:Y:S02]  /*a4e70*/  PRMT R10, R57, 0x7632, R10 ;  /* 0x00007632390a7816 */ /* 0x002fe4000000000a */
[C---:B------:R-:W-:Y:S01]  /*a4e80*/  IADD3 R3, R0.reuse, c[0x0][0x198], RZ ;  /* 0x0000660000037a10 */ /* 0x040fe20007ffe0ff */
[----:B------:R-:W-:Y:S01]  /*a4e90*/  IMAD.WIDE R6, R0, 0x2, R44 ;  /* 0x0000000200067825 */ /* 0x000fe200078e022c */
[----:B------:R1:W-:Y:S01]  /*a4ea0*/  @P6 STG.E.U16 [R8.64], R61 ;  /* 0x0000003d08006986 */ /* 0x0003e2000c101504 */
[----:B------:R-:W-:-:S03]  /*a4eb0*/  ISETP.LT.AND P4, PT, R27, c[0x0][0x178], !P1 ;  /* 0x00005e001b007a0c */ /* 0x000fc60004f81270 */
[----:B0-----:R-:W4:Y:S01]  /*a4ec0*/  LDL.LU R57, [R1+0x228] ;  /* 0x0002280001397983 */ /* 0x001f220000300800 */
[----:B------:R-:W-:Y:S01]  /*a4ed0*/  IMAD.WIDE R4, R0, 0x2, R46 ;  /* 0x0000000200047825 */ /* 0x000fe200078e022e */
[----:B------:R-:W-:Y:S02]  /*a4ee0*/  PRMT R0, R61, 0x7632, R0 ;  /* 0x000076323d007816 */ /* 0x000fe40000000000 */
[----:B------:R-:W-:Y:S02]  /*a4ef0*/  ISETP.LT.AND P1, PT, R43, c[0x0][0x178], !P1 ;  /* 0x00005e002b007a0c */ /* 0x000fe40004f21270 */
[----:B------:R-:W-:Y:S01]  /*a4f00*/  ISETP.LT.AND P3, PT, R58, c[0x0][0x178], !P0 ;  /* 0x00005e003a007a0c */ /* 0x000fe20004761270 */
[----:B-1----:R-:W-:Y:S01]  /*a4f10*/  IMAD.WIDE R8, R3, 0x2, R50 ;  /* 0x0000000203087825 */ /* 0x002fe200078e0232 */
[----:B------:R-:W-:Y:S02]  /*a4f20*/  ISETP.GE.AND P2, PT, R21, c[0x0][0x17c], PT ;  /* 0x00005f0015007a0c */ /* 0x000fe40003f46270 */
[----:B--2---:R-:W-:-:S02]  /*a4f30*/  ISETP.GE.AND P5, PT, R20, c[0x0][0x17c], PT ;  /* 0x00005f0014007a0c */ /* 0x004fc40003fa6270 */
[----:B------:R-:W2:Y:S04]  /*a4f40*/  LDL.LU R20, [R1+0x30cc] ;  /* 0x0030cc0001147983 */ /* 0x000ea80000300800 */
[----:B------:R-:W2:Y:S04]  /*a4f50*/  LDL.LU R61, [R1+0x178] ;  /* 0x00017800013d7983 */ /* 0x000ea80000300800 */
[----:B---3--:R-:W-:Y:S04]  /*a4f60*/  @P4 STG.E.U16 [R4.64], R59 ;  /* 0x0000003b04004986 */ /* 0x008fe8000c101504 */
[----:B------:R-:W-:Y:S04]  /*a4f70*/  @P1 STG.E.U16 [R6.64], R18 ;  /* 0x0000001206001986 */ /* 0x000fe8000c101504 */
[----:B------:R0:W-:Y:S02]  /*a4f80*/  @P3 STG.E.U16 [R8.64], R10 ;  /* 0x0000000a08003986 */ /* 0x0001e4000c101504 */
[----:B0-----:R-:W-:-:S02]  /*a4f90*/  PRMT R8, R59, 0x7632, R8 ;  /* 0x000076323b087816 */ /* 0x001fc40000000008 */
[----:B----4-:R-:W-:Y:S02]  /*a4fa0*/  ISETP.GE.AND P1, PT, R11, c[0x0][0x17c], PT ;  /* 0x00005f000b007a0c */ /* 0x010fe40003f26270 */
[----:B------:R-:W4:Y:S04]  /*a4fb0*/  LDL.LU R11, [R1+0x30d0] ;  /* 0x0030d000010b7983 */ /* 0x000f280000300800 */
[----:B------:R-:W4:Y:S04]  /*a4fc0*/  LDL.LU R59, [R1+0x288] ;  /* 0x00028800013b7983 */ /* 0x000f280000300800 */
[----:B------:R-:W4:Y:S04]  /*a4fd0*/  LDL.LU R56, [R1+0x248] ;  /* 0x0002480001387983 */ /* 0x000f280000300800 */
[----:B------:R-:W4:Y:S01]  /*a4fe0*/  LDL.LU R21, [R1+0x30d4] ;  /* 0x0030d40001157983 */ /* 0x000f220000300800 */
[----:B------:R-:W-:-:S02]  /*a4ff0*/  ISETP.LT.AND P6, PT, R60, c[0x0][0x178], !P0 ;  /* 0x00005e003c007a0c */ /* 0x000fc400047c1270 */
[----:B------:R-:W-:Y:S01]  /*a5000*/  ISETP.LT.AND P4, PT, R27, c[0x0][0x178], !P0 ;  /* 0x00005e001b007a0c */ /* 0x000fe20004781270 */
[----:B------:R-:W-:Y:S01]  /*a5010*/  IMAD.WIDE R4, R3, 0x2, R48 ;  /* 0x0000000203047825 */ /* 0x000fe200078e0230 */
[----:B------:R-:W-:Y:S02]  /*a5020*/  ISETP.LT.AND P0, PT, R43, c[0x0][0x178], !P0 ;  /* 0x00005e002b007a0c */ /* 0x000fe40004701270 */
[----:B------:R-:W-:Y:S01]  /*a5030*/  ISETP.LT.AND P3, PT, R58, c[0x0][0x178], !P2 ;  /* 0x00005e003a007a0c */ /* 0x000fe20005761270 */
[----:B------:R-:W-:Y:S01]  /*a5040*/  IMAD.WIDE R6, R3, 0x2, R46 ;  /* 0x0000000203067825 */ /* 0x000fe200078e022e */
[----:B------:R-:W-:-:S05]  /*a5050*/  PRMT R10, R18, 0x7632, R10 ;  /* 0x00007632120a7816 */ /* 0x000fca000000000a */
[----:B------:R0:W-:Y:S01]  /*a5060*/  @P6 STG.E.U16 [R4.64], R0 ;  /* 0x0000000004006986 */ /* 0x0001e2000c101504 */
[----:B------:R-:W-:-:S03]  /*a5070*/  ISETP.LT.AND P6, PT, R60, c[0x0][0x178], !P2 ;  /* 0x00005e003c007a0c */ /* 0x000fc600057c1270 */
[----:B------:R1:W-:Y:S01]  /*a5080*/  @P4 STG.E.U16 [R6.64], R8 ;  /* 0x0000000806004986 */ /* 0x0003e2000c101504 */
[C---:B0-----:R-:W-:Y:S01]  /*a5090*/  IADD3 R0, R3.reuse, c[0x0][0x198], RZ ;  /* 0x0000660003007a10 */ /* 0x041fe20007ffe0ff */
[----:B------:R-:W-:-:S04]  /*a50a0*/  IMAD.WIDE R4, R3, 0x2, R44 ;  /* 0x0000000203047825 */ /* 0x000fc800078e022c */
[----:B-1----:R-:W-:Y:S01]  /*a50b0*/  IMAD.WIDE R6, R0, 0x2, R50 ;  /* 0x0000000200067825 */ /* 0x002fe200078e0232 */
[----:B------:R-:W-:Y:S01]  /*a50c0*/  ISETP.LT.AND P4, PT, R27, c[0x0][0x178], !P2 ;  /* 0x00005e001b007a0c */ /* 0x000fe20005781270 */
[----:B------:R0:W-:Y:S01]  /*a50d0*/  @P0 STG.E.U16 [R4.64], R10 ;  /* 0x0000000a04000986 */ /* 0x0001e2000c101504 */
[----:B------:R-:W-:-:S03]  /*a50e0*/  ISETP.LT.AND P2, PT, R43, c[0x0][0x178], !P2 ;  /* 0x00005e002b007a0c */ /* 0x000fc60005741270 */
[----:B------:R1:W-:Y:S01]  /*a50f0*/  @P3 STG.E.U16 [R6.64], R55 ;  /* 0x0000003706003986 */ /* 0x0003e2000c101504 */
[----:B------:R-:W-:Y:S01]  /*a5100*/  ISETP.LT.AND P3, PT, R58, c[0x0][0x178], !P5 ;  /* 0x00005e003a007a0c */ /* 0x000fe20006f61270 */
[C---:B------:R-:W-:Y:S01]  /*a5110*/  IMAD.WIDE R8, R0.reuse, 0x2, R48 ;  /* 0x0000000200087825 */ /* 0x040fe200078e0230 */
[----:B------:R-:W-:-:S04]  /*a5120*/  IADD3 R3, R0, c[0x0][0x198], RZ ;  /* 0x0000660000037a10 */ /* 0x000fc80007ffe0ff */
[----:B------:R1:W-:Y:S01]  /*a5130*/  @P6 STG.E.U16 [R8.64], R57 ;  /* 0x0000003908006986 */ /* 0x0003e2000c101504 */
[----:B0-----:R-:W-:Y:S01]  /*a5140*/  IMAD.WIDE R4, R0, 0x2, R46 ;  /* 0x0000000200047825 */ /* 0x001fe200078e022e */
[----:B------:R-:W-:-:S03]  /*a5150*/  ISETP.LT.AND P6, PT, R60, c[0x0][0x178], !P5 ;  /* 0x00005e003c007a0c */ /* 0x000fc60006fc1270 */
[----:B-1----:R-:W-:Y:S01]  /*a5160*/  IMAD.WIDE R6, R0, 0x2, R44 ;  /* 0x0000000200067825 */ /* 0x002fe200078e022c */
[----:B------:R-:W-:Y:S02]  /*a5170*/  PRMT R0, R55, 0x7632, R0 ;  /* 0x0000763237007816 */ /* 0x000fe40000000000 */
[----:B------:R-:W4:Y:S01]  /*a5180*/  LDL.LU R55, [R1+0x1f8] ;  /* 0x0001f80001377983 */ /* 0x000f220000300800 */
[----:B------:R-:W-:Y:S01]  /*a5190*/  IMAD.WIDE R8, R3, 0x2, R50 ;  /* 0x0000000203087825 */ /* 0x000fe200078e0232 */
[----:B------:R-:W-:Y:S02]  /*a51a0*/  PRMT R13, R22, 0x7632, R13 ;  /* 0x00007632160d7816 */ /* 0x000fe4000000000d */
[----:B--2---:R0:W-:Y:S04]  /*a51b0*/  @P4 STG.E.U16 [R4.64], R61 ;  /* 0x0000003d04004986 */ /* 0x0041e8000c101504 */
[----:B------:R1:W-:Y:S01]  /*a51c0*/  @P2 STG.E.U16 [R6.64], R22 ;  /* 0x0000001606002986 */ /* 0x0003e2000c101504 */
[----:B------:R-:W-:-:S03]  /*a51d0*/  ISETP.LT.AND P4, PT, R58, c[0x0][0x178], !P1 ;  /* 0x00005e003a007a0c */ /* 0x000fc60004f81270 */
[----:B------:R2:W-:Y:S01]  /*a51e0*/  @P3 STG.E.U16 [R8.64], R0 ;  /* 0x0000000008003986 */ /* 0x0005e2000c101504 */
[----:B------:R-:W-:Y:S02]  /*a51f0*/  ISETP.LT.AND P3, PT, R27, c[0x0][0x178], !P5 ;  /* 0x00005e001b007a0c */ /* 0x000fe40006f61270 */
[----:B------:R-:W-:Y:S01]  /*a5200*/  ISETP.LT.AND P5, PT, R43, c[0x0][0x178], !P5 ;  /* 0x00005e002b007a0c */ /* 0x000fe20006fa1270 */
[----:B0-----:R-:W-:Y:S01]  /*a5210*/  IMAD.WIDE R4, R3, 0x2, R48 ;  /* 0x0000000203047825 */ /* 0x001fe200078e0230 */
[----:B-1----:R-:W-:Y:S02]  /*a5220*/  PRMT R6, R57, 0x7632, R6 ;  /* 0x0000763239067816 */ /* 0x002fe40000000006 */
[----:B------:R-:W3:Y:S01]  /*a5230*/  LDL.LU R57, [R1+0x68] ;  /* 0x0000680001397983 */ /* 0x000ee20000300800 */
[----:B--2---:R-:W-:-:S03]  /*a5240*/  IADD3 R0, R3, c[0x0][0x198], RZ ;  /* 0x0000660003007a10 */ /* 0x004fc60007ffe0ff */
[----:B------:R0:W-:Y:S01]  /*a5250*/  @P6 STG.E.U16 [R4.64], R6 ;  /* 0x0000000604006986 */ /* 0x0001e2000c101504 */
[----:B------:R-:W-:Y:S01]  /*a5260*/  PRMT R12, R61, 0x7632, R12 ;  /* 0x000076323d0c7816 */ /* 0x000fe2000000000c */
[----:B------:R-:W-:Y:S01]  /*a5270*/  IMAD.WIDE R8, R0, 0x2, R50 ;  /* 0x0000000200087825 */ /* 0x000fe200078e0232 */
[----:B------:R-:W-:-:S03]  /*a5280*/  ISETP.GE.AND P0, PT, R20, c[0x0][0x17c], PT ;  /* 0x00005f0014007a0c */ /* 0x000fc60003f06270 */
[----:B0-----:R-:W-:-:S04]  /*a5290*/  IMAD.WIDE R4, R3, 0x2, R46 ;  /* 0x0000000203047825 */ /* 0x001fc800078e022e */
[----:B------:R-:W-:Y:S01]  /*a52a0*/  IMAD.WIDE R6, R3, 0x2, R44 ;  /* 0x0000000203067825 */ /* 0x000fe200078e022c */
[----:B------:R0:W-:Y:S01]  /*a52b0*/  @P3 STG.E.U16 [R4.64], R12 ;  /* 0x0000000c04003986 */ /* 0x0001e2000c101504 */
[----:B------:R-:W-:-:S03]  /*a52c0*/  ISETP.LT.AND P6, PT, R60, c[0x0][0x178], !P1 ;  /* 0x00005e003c007a0c */ /* 0x000fc60004fc1270 */
[----:B------:R-:W-:Y:S01]  /*a52d0*/  @P5 STG.E.U16 [R6.64], R13 ;  /* 0x0000000d06005986 */ /* 0x000fe2000c101504 */
[----:B------:R-:W-:-:S03]  /*a52e0*/  ISETP.LT.AND P3, PT, R43, c[0x0][0x178], !P1 ;  /* 0x00005e002b007a0c */ /* 0x000fc60004f61270 */
[----:B------:R-:W2:Y:S04]  /*a52f0*/  LDL.LU R20, [R1+0x30d8] ;  /* 0x0030d80001147983 */ /* 0x000ea80000300800 */
[----:B----4-:R1:W-:Y:S01]  /*a5300*/  @P4 STG.E.U16 [R8.64], R59 ;  /* 0x0000003b08004986 */ /* 0x0103e2000c101504 */
[----:B------:R-:W-:Y:S02]  /*a5310*/  ISETP.LT.AND P4, PT, R27, c[0x0][0x178], !P1 ;  /* 0x00005e001b007a0c */ /* 0x000fe40004f81270 */
[----:B------:R-:W-:Y:S02]  /*a5320*/  ISETP.GE.AND P1, PT, R21, c[0x0][0x17c], PT ;  /* 0x00005f0015007a0c */ /* 0x000fe40003f26270 */
[----:B------:R-:W4:Y:S04]  /*a5330*/  LDL.LU R21, [R1+0x30dc] ;  /* 0x0030dc0001157983 */ /* 0x000f280000300800 */
[----:B------:R-:W4:Y:S01]  /*a5340*/  LDL.LU R61, [R1+0x25c] ;  /* 0x00025c00013d7983 */ /* 0x000f220000300800 */
[----:B------:R-:W-:Y:S01]  /*a5350*/  ISETP.GE.AND P2, PT, R11, c[0x0][0x17c], PT ;  /* 0x00005f000b007a0c */ /* 0x000fe20003f46270 */
[----:B------:R-:W-:Y:S01]  /*a5360*/  IMAD.WIDE R10, R0, 0x2, R48 ;  /* 0x00000002000a7825 */ /* 0x000fe200078e0230 */
[----:B0-----:R-:W-:-:S02]  /*a5370*/  PRMT R12, R59, 0x7632, R12 ;  /* 0x000076323b0c7816 */ /* 0x001fc4000000000c */
[----:B------:R-:W-:Y:S01]  /*a5380*/  ISETP.LT.AND P5, PT, R60, c[0x0][0x178], !P0 ;  /* 0x00005e003c007a0c */ /* 0x000fe200047a1270 */
[----:B-1----:R-:W4:Y:S04]  /*a5390*/  LDL.LU R59, [R1+0x21c] ;  /* 0x00021c00013b7983 */ /* 0x002f280000300800 */
[----:B------:R0:W-:Y:S01]  /*a53a0*/  @P6 STG.E.U16 [R10.64], R56 ;  /* 0x000000380a006986 */ /* 0x0001e2000c101504 */
[----:B------:R-:W-:Y:S01]  /*a53b0*/  ISETP.LT.AND P6, PT, R58, c[0x0][0x178], !P0 ;  /* 0x00005e003a007a0c */ /* 0x000fe200047c1270 */
[C---:B------:R-:W-:Y:S01]  /*a53c0*/  IMAD.WIDE R4, R0.reuse, 0x2, R46 ;  /* 0x0000000200047825 */ /* 0x040fe200078e022e */
[----:B------:R-:W-:Y:S02]  /*a53d0*/  IADD3 R3, R0, c[0x0][0x198], RZ ;  /* 0x0000660000037a10 */ /* 0x000fe40007ffe0ff */
[----:B------:R-:W-:Y:S01]  /*a53e0*/  PRMT R13, R56, 0x7632, R13 ;  /* 0x00007632380d7816 */ /* 0x000fe2000000000d */
[----:B------:R-:W-:-:S04]  /*a53f0*/  IMAD.WIDE R6, R0, 0x2, R44 ;  /* 0x0000000200067825 */ /* 0x000fc800078e022c */
[C---:B------:R-:W-:Y:S01]  /*a5400*/  IMAD.WIDE R8, R3.reuse, 0x2, R50 ;  /* 0x0000000203087825 */ /* 0x040fe200078e0232 */
[----:B0-----:R-:W4:Y:S03]  /*a5410*/  LDL.LU R56, [R1+0x1ec] ;  /* 0x0001ec0001387983 */ /* 0x001f260000300800 */
[C---:B------:R-:W-:Y:S01]  /*a5420*/  IMAD.WIDE R10, R3.reuse, 0x2, R48 ;  /* 0x00000002030a7825 */ /* 0x040fe200078e0230 */
[----:B------:R-:W-:Y:S01]  /*a5430*/  IADD3 R0, R3, c[0x0][0x198], RZ ;  /* 0x0000660003007a10 */ /* 0x000fe20007ffe0ff */
[----:B------:R0:W-:Y:S01]  /*a5440*/  @P4 STG.E.U16 [R4.64], R55 ;  /* 0x0000003704004986 */ /* 0x0001e2000c101504 */
[----:B------:R-:W-:Y:S01]  /*a5450*/  ISETP.LT.AND P4, PT, R27, c[0x0][0x178], !P0 ;  /* 0x00005e001b007a0c */ /* 0x000fe20004781270 */
[----:B0-----:R-:W-:Y:S02]  /*a5460*/  IMAD.WIDE R4, R3, 0x2, R44 ;  /* 0x0000000203047825 */ /* 0x001fe400078e022c */
[----:B---3--:R0:W-:Y:S01]  /*a5470*/  @P3 STG.E.U16 [R6.64], R57 ;  /* 0x0000003906003986 */ /* 0x0081e2000c101504 */
[----:B------:R-:W-:-:S03]  /*a5480*/  ISETP.LT.AND P3, PT, R43, c[0x0][0x178], !P0 ;  /* 0x00005e002b007a0c */ /* 0x000fc60004761270 */
[----:B------:R1:W-:Y:S04]  /*a5490*/  @P6 STG.E.U16 [R8.64], R12 ;  /* 0x0000000c08006986 */ /* 0x0003e8000c101504 */
[----:B------:R3:W-:Y:S01]  /*a54a0*/  @P5 STG.E.U16 [R10.64], R13 ;  /* 0x0000000d0a005986 */ /* 0x0007e2000c101504 */
[----:B------:R-:W-:Y:S01]  /*a54b0*/  ISETP.LT.AND P5, PT, R58, c[0x0][0x178], !P2 ;  /* 0x00005e003a007a0c */ /* 0x000fe200057a1270 */
[----:B0-----:R-:W-:Y:S01]  /*a54c0*/  IMAD.WIDE R6, R3, 0x2, R46 ;  /* 0x0000000203067825 */ /* 0x001fe200078e022e */
[----:B-1----:R-:W-:Y:S02]  /*a54d0*/  PRMT R8, R55, 0x7632, R8 ;  /* 0x0000763237087816 */ /* 0x002fe40000000008 */
[----:B---3--:R-:W-:-:S03]  /*a54e0*/  PRMT R10, R57, 0x7632, R10 ;  /* 0x00007632390a7816 */ /* 0x008fc6000000000a */
[----:B------:R0:W-:Y:S04]  /*a54f0*/  @P4 STG.E.U16 [R6.64], R8 ;  /* 0x0000000806004986 */ /* 0x0001e8000c101504 */
[----:B------:R-:W-:Y:S01]  /*a5500*/  @P3 STG.E.U16 [R4.64], R10 ;  /* 0x0000000a04003986 */ /* 0x000fe2000c101504 */
[----:B--2---:R-:W-:-:S03]  /*a5510*/  ISETP.GE.AND P0, PT, R20, c[0x0][0x17c], PT ;  /* 0x00005f0014007a0c */ /* 0x004fc60003f06270 */
[----:B------:R-:W2:Y:S01]  /*a5520*/  LDL.LU R20, [R1+0x30e0] ;  /* 0x0030e00001147983 */ /* 0x000ea20000300800 */
[----:B0-----:R-:W-:-:S03]  /*a5530*/  IMAD.WIDE R6, R0, 0x2, R50 ;  /* 0x0000000200067825 */ /* 0x001fc600078e0232 */
[----:B------:R-:W3:Y:S01]  /*a5540*/  LDL.LU R13, [R1+0x30e4] ;  /* 0x0030e400010d7983 */ /* 0x000ee20000300800 */
[----:B----4-:R-:W-:-:S03]  /*a5550*/  PRMT R3, R61, 0x7632, R3 ;  /* 0x000076323d037816 */ /* 0x010fc60000000003 */
[----:B------:R0:W-:Y:S04]  /*a5560*/  @P5 STG.E.U16 [R6.64], R61 ;  /* 0x0000003d06005986 */ /* 0x0001e8000c101504 */
[----:B0-----:R-:W4:Y:S01]  /*a5570*/  LDL.LU R61, [R1+0x27c] ;  /* 0x00027c00013d7983 */ /* 0x001f220000300800 */
[----:B------:R-:W-:Y:S01]  /*a5580*/  ISETP.LT.AND P6, PT, R60, c[0x0][0x178], !P2 ;  /* 0x00005e003c007a0c */ /* 0x000fe200057c1270 */
[C---:B------:R-:W-:Y:S01]  /*a5590*/  IMAD.WIDE R8, R0.reuse, 0x2, R48 ;  /* 0x0000000200087825 */ /* 0x040fe200078e0230 */
[----:B------:R-:W-:Y:S01]  /*a55a0*/  ISETP.LT.AND P4, PT, R27, c[0x0][0x178], !P2 ;  /* 0x00005e001b007a0c */ /* 0x000fe20005781270 */
[----:B------:R-:W2:Y:S01]  /*a55b0*/  LDL.LU R57, [R1+0x23c] ;  /* 0x00023c0001397983 */ /* 0x000ea20000300800 */
[----:B------:R-:W-:Y:S01]  /*a55c0*/  ISETP.LT.AND P2, PT, R43, c[0x0][0x178], !P2 ;  /* 0x00005e002b007a0c */ /* 0x000fe20005741270 */
[C---:B------:R-:W-:Y:S01]  /*a55d0*/  IMAD.WIDE R4, R0.reuse, 0x2, R46 ;  /* 0x0000000200047825 */ /* 0x040fe200078e022e */
[----:B------:R-:W-:-:S07]  /*a55e0*/  IADD3 R10, R0, c[0x0][0x198], RZ ;  /* 0x00006600000a7a10 */ /* 0x000fce0007ffe0ff */
[----:B------:R0:W-:Y:S01]  /*a55f0*/  @P6 STG.E.U16 [R8.64], R59 ;  /* 0x0000003b08006986 */ /* 0x0001e2000c101504 */
[----:B------:R-:W-:Y:S01]  /*a5600*/  ISETP.LT.AND P6, PT, R58, c[0x0][0x178], !P1 ;  /* 0x00005e003a007a0c */ /* 0x000fe20004fc1270 */
[----:B------:R-:W-:Y:S01]  /*a5610*/  IMAD.WIDE R6, R10, 0x2, R50 ;  /* 0x000000020a067825 */ /* 0x000fe200078e0232 */
[----:B------:R-:W-:Y:S01]  /*a5620*/  ISETP.LT.AND P5, PT, R60, c[0x0][0x178], !P1 ;  /* 0x00005e003c007a0c */ /* 0x000fe20004fa1270 */
[----:B------:R1:W-:Y:S01]  /*a5630*/  @P4 STG.E.U16 [R4.64], R56 ;  /* 0x0000003804004986 */ /* 0x0003e2000c101504 */
[----:B------:R-:W-:Y:S02]  /*a5640*/  PRMT R12, R59, 0x7632, R12 ;  /* 0x000076323b0c7816 */ /* 0x000fe4000000000c */
[----:B------:R-:W-:Y:S02]  /*a5650*/  ISETP.LT.AND P4, PT, R27, c[0x0][0x178], !P1 ;  /* 0x00005e001b007a0c */ /* 0x000fe40004f81270 */
[----:B------:R-:W-:Y:S01]  /*a5660*/  ISETP.LT.AND P1, PT, R43, c[0x0][0x178], !P1 ;  /* 0x00005e002b007a0c */ /* 0x000fe20004f21270 */
[----:B0-----:R-:W2:Y:S01]  /*a5670*/  LDL.LU R59, [R1+0x1dc] ;  /* 0x0001dc00013b7983 */ /* 0x001ea20000300800 */
[----:B-1----:R-:W-:Y:S01]  /*a5680*/  IMAD.WIDE R4, R0, 0x2, R44 ;  /* 0x0000000200047825 */ /* 0x002fe200078e022c */
[----:B------:R-:W-:-:S04]  /*a5690*/  PRMT R0, R56, 0x7632, R0 ;  /* 0x0000763238007816 */ /* 0x000fc80000000000 */
[----:B------:R0:W-:Y:S01]  /*a56a0*/  @P2 STG.E.U16 [R4.64], R15 ;  /* 0x0000000f04002986 */ /* 0x0001e2000c101504 */
[----:B------:R-:W-:-:S03]  /*a56b0*/  IMAD.WIDE R8, R10, 0x2, R48 ;  /* 0x000000020a087825 */ /* 0x000fc600078e0230 */
[----:B------:R1:W-:Y:S01]  /*a56c0*/  @P6 STG.E.U16 [R6.64], R3 ;  /* 0x0000000306006986 */ /* 0x0003e2000c101504 */
[----:B------:R-:W-:Y:S02]  /*a56d0*/  ISETP.LT.AND P6, PT, R58, c[0x0][0x178], !P0 ;  /* 0x00005e003a007a0c */ /* 0x000fe400047c1270 */
[----:B------:R-:W-:Y:S01]  /*a56e0*/  PRMT R11, R15, 0x7632, R11 ;  /* 0x000076320f0b7816 */ /* 0x000fe2000000000b */
[----:B------:R-:W-:Y:S01]  /*a56f0*/  @P5 STG.E.U16 [R8.64], R12 ;  /* 0x0000000c08005986 */ /* 0x000fe2000c101504 */
[C---:B0-----:R-:W-:Y:S01]  /*a5700*/  IMAD.WIDE R4, R10.reuse, 0x2, R46 ;  /* 0x000000020a047825 */ /* 0x041fe200078e022e */
[----:B-1----:R-:W-:-:S03]  /*a5710*/  IADD3 R3, R10, c[0x0][0x198], RZ ;  /* 0x000066000a037a10 */ /* 0x002fc60007ffe0ff */
[----:B------:R-:W-:Y:S01]  /*a5720*/  IMAD.WIDE R6, R10, 0x2, R44 ;  /* 0x000000020a067825 */ /* 0x000fe200078e022c */
[----:B------:R0:W-:Y:S01]  /*a5730*/  @P4 STG.E.U16 [R4.64], R0 ;  /* 0x0000000004004986 */ /* 0x0001e2000c101504 */
[----:B------:R-:W-:Y:S02]  /*a5740*/  ISETP.LT.AND P5, PT, R60, c[0x0][0x178], !P0 ;  /* 0x00005e003c007a0c */ /* 0x000fe400047a1270 */
[----:B------:R-:W-:Y:S01]  /*a5750*/  ISETP.LT.AND P4, PT, R43, c[0x0][0x178], !P0 ;  /* 0x00005e002b007a0c */ /* 0x000fe20004781270 */
[----:B------:R-:W-:Y:S01]  /*a5760*/  @P1 STG.E.U16 [R6.64], R11 ;  /* 0x0000000b06001986 */ /* 0x000fe2000c101504 */
[----:B------:R-:W-:Y:S01]  /*a5770*/  ISETP.LT.AND P1, PT, R27, c[0x0][0x178], !P0 ;  /* 0x00005e001b007a0c */ /* 0x000fe20004721270 */
[----:B0-----:R-:W-:Y:S01]  /*a5780*/  IMAD.WIDE R4, R3, 0x2, R50 ;  /* 0x0000000203047825 */ /* 0x001fe200078e0232 */
[----:B---3--:R-:W-:Y:S02]  /*a5790*/  ISETP.GE.AND P0, PT, R13, c[0x0][0x17c], PT ;  /* 0x00005f000d007a0c */ /* 0x008fe40003f06270 */
[----:B------:R-:W3:Y:S01]  /*a57a0*/  LDL.LU R13, [R1+0x30e8] ;  /* 0x0030e800010d7983 */ /* 0x000ee20000300800 */
[----:B----4-:R-:W-:-:S03]  /*a57b0*/  PRMT R0, R61, 0x7632, R0 ;  /* 0x000076323d007816 */ /* 0x010fc60000000000 */
[----:B------:R0:W-:Y:S04]  /*a57c0*/  @P6 STG.E.U16 [R4.64], R61 ;  /* 0x0000003d04006986 */ /* 0x0001e8000c101504 */
[----:B0-----:R-:W4:Y:S04]  /*a57d0*/  LDL.LU R61, [R1+0x26c] ;  /* 0x00026c00013d7983 */ /* 0x001f280000300800 */
[----:B------:R-:W3:Y:S01]  /*a57e0*/  LDL.LU R11, [R1+0x30ec] ;  /* 0x0030ec00010b7983 */ /* 0x000ee20000300800 */
[----:B------:R-:W-:Y:S01]  /*a57f0*/  IMAD.WIDE R6, R3, 0x2, R48 ;  /* 0x0000000203067825 */ /* 0x000fe200078e0230 */
[----:B------:R-:W-:-:S02]  /*a5800*/  ISETP.GE.AND P3, PT, R21, c[0x0][0x17c], PT ;  /* 0x00005f0015007a0c */ /* 0x000fc40003f66270 */
[----:B--2---:R-:W-:Y:S01]  /*a5810*/  PRMT R8, R57, 0x7632, R8 ;  /* 0x0000763239087816 */ /* 0x004fe20000000008 */
[C---:B------:R-:W-:Y:S01]  /*a5820*/  IMAD.WIDE R4, R3.reuse, 0x2, R46 ;  /* 0x0000000203047825 */ /* 0x040fe200078e022e */
[----:B------:R0:W-:Y:S01]  /*a5830*/  @P5 STG.E.U16 [R6.64], R57 ;  /* 0x0000003906005986 */ /* 0x0001e2000c101504 */
[----:B------:R-:W-:Y:S02]  /*a5840*/  ISETP.LT.AND P5, PT, R58, c[0x0][0x178], !P3 ;  /* 0x00005e003a007a0c */ /* 0x000fe40005fa1270 */
[----:B------:R-:W-:Y:S01]  /*a5850*/  ISETP.LT.AND P6, PT, R60, c[0x0][0x178], !P3 ;  /* 0x00005e003c007a0c */ /* 0x000fe20005fc1270 */
[----:B------:R1:W-:Y:S01]  /*a5860*/  @P1 STG.E.U16 [R4.64], R59 ;  /* 0x0000003b04001986 */ /* 0x0003e2000c101504 */
[----:B------:R-:W-:-:S03]  /*a5870*/  IADD3 R9, R3, c[0x0][0x198], RZ ;  /* 0x0000660003097a10 */ /* 0x000fc60007ffe0ff */
[----:B0-----:R-:W2:Y:S01]  /*a5880*/  LDL.LU R57, [R1+0x22c] ;  /* 0x00022c0001397983 */ /* 0x001ea20000300800 */
[----:B------:R-:W-:Y:S01]  /*a5890*/  IMAD.WIDE R6, R3, 0x2, R44 ;  /* 0x0000000203067825 */ /* 0x000fe200078e022c */
[----:B------:R-:W-:Y:S02]  /*a58a0*/  PRMT R3, R59, 0x7632, R3 ;  /* 0x000076323b037816 */ /* 0x000fe40000000003 */
[----:B-1----:R-:W2:Y:S01]  /*a58b0*/  LDL.LU R59, [R1+0x17c] ;  /* 0x00017c00013b7983 */ /* 0x002ea20000300800 */
[----:B------:R-:W-:Y:S01]  /*a58c0*/  ISETP.GE.AND P2, PT, R20, c[0x0][0x17c], PT ;  /* 0x00005f0014007a0c */ /* 0x000fe20003f46270 */
[----:B------:R-:W-:Y:S01]  /*a58d0*/  IMAD.WIDE R4, R9, 0x2, R50 ;  /* 0x0000000209047825 */ /* 0x000fe200078e0232 */
[----:B------:R-:W-:Y:S01]  /*a58e0*/  ISETP.LT.AND P1, PT, R27, c[0x0][0x178], !P3 ;  /* 0x00005e001b007a0c */ /* 0x000fe20005f21270 */
[----:B------:R0:W-:Y:S01]  /*a58f0*/  @P4 STG.E.U16 [R6.64], R19 ;  /* 0x0000001306004986 */ /* 0x0001e2000c101504 */
[----:B------:R-:W-:Y:S02]  /*a5900*/  ISETP.LT.AND P3, PT, R43, c[0x0][0x178], !P3 ;  /* 0x00005e002b007a0c */ /* 0x000fe40005f61270 */
[----:B------:R-:W-:Y:S01]  /*a5910*/  ISETP.LT.AND P4, PT, R58, c[0x0][0x178], !P2 ;  /* 0x00005e003a007a0c */ /* 0x000fe20005781270 */
[----:B------:R1:W-:Y:S01]  /*a5920*/  @P5 STG.E.U16 [R4.64], R0 ;  /* 0x0000000004005986 */ /* 0x0003e2000c101504 */
[----:B------:R-:W-:-:S03]  /*a5930*/  PRMT R10, R19, 0x7632, R10 ;  /* 0x00007632130a7816 */ /* 0x000fc6000000000a */
[----:B------:R-:W2:Y:S01]  /*a5940*/  LDL.LU R20, [R1+0x30f0] ;  /* 0x0030f00001147983 */ /* 0x000ea20000300800 */
[C---:B0-----:R-:W-:Y:S01]  /*a5950*/  IMAD.WIDE R6, R9.reuse, 0x2, R48 ;  /* 0x0000000209067825 */ /* 0x041fe200078e0230 */
[----:B-1----:R-:W-:-:S04]  /*a5960*/  IADD3 R0, R9, c[0x0][0x198], RZ ;  /* 0x0000660009007a10 */ /* 0x002fc80007ffe0ff */
[----:B------:R0:W-:Y:S01]  /*a5970*/  @P6 STG.E.U16 [R6.64], R8 ;  /* 0x0000000806006986 */ /* 0x0001e2000c101504 */
[----:B------:R-:W-:Y:S01]  /*a5980*/  IMAD.WIDE R4, R9, 0x2, R46 ;  /* 0x0000000209047825 */ /* 0x000fe200078e022e */
[----:B------:R-:W-:Y:S02]  /*a5990*/  ISETP.LT.AND P5, PT, R60, c[0x0][0x178], !P2 ;  /* 0x00005e003c007a0c */ /* 0x000fe400057a1270 */
[----:B------:R-:W-:Y:S02]  /*a59a0*/  ISETP.LT.AND P6, PT, R27, c[0x0][0x178], !P2 ;  /* 0x00005e001b007a0c */ /* 0x000fe400057c1270 */
[----:B------:R-:W-:Y:S01]  /*a59b0*/  @P1 STG.E.U16 [R4.64], R3 ;  /* 0x0000000304001986 */ /* 0x000fe2000c101504 */
[----:B0-----:R-:W-:-:S04]  /*a59c0*/  IMAD.WIDE R6, R9, 0x2, R44 ;  /* 0x0000000209067825 */ /* 0x001fc800078e022c */
[----:B------:R-:W-:Y:S01]  /*a59d0*/  IMAD.WIDE R8, R0, 0x2, R50 ;  /* 0x0000000200087825 */ /* 0x000fe200078e0232 */
[----:B------:R-:W-:Y:S01]  /*a59e0*/  @P3 STG.E.U16 [R6.64], R10 ;  /* 0x0000000a06003986 */ /* 0x000fe2000c101504 */
[----:B------:R-:W-:-:S03]  /*a59f0*/  ISETP.LT.AND P3, PT, R43, c[0x0][0x178], !P2 ;  /* 0x00005e002b007a0c */ /* 0x000fc60005761270 */
[----:B----4-:R0:W-:Y:S01]  /*a5a00*/  @P4 STG.E.U16 [R8.64], R61 ;  /* 0x0000003d08004986 */ /* 0x0101e2000c101504 */
[----:B---3--:R-:W-:-:S03]  /*a5a10*/  ISETP.GE.AND P2, PT, R11, c[0x0][0x17c], PT ;  /* 0x00005f000b007a0c */ /* 0x008fc60003f46270 */
[----:B------:R-:W3:Y:S01]  /*a5a20*/  LDL.LU R11, [R1+0x30f4] ;  /* 0x0030f400010b7983 */ /* 0x000ee20000300800 */
[----:B0-----:R-:W-:-:S03]  /*a5a30*/  PRMT R8, R61, 0x7632, R8 ;  /* 0x000076323d087816 */ /* 0x001fc60000000008 */
[----:B------:R-:W4:Y:S01]  /*a5a40*/  LDL.LU R61, [R1+0x28c] ;  /* 0x00028c00013d7983 */ /* 0x000f220000300800 */
[----:B------:R-:W-:Y:S01]  /*a5a50*/  ISETP.GE.AND P1, PT, R13, c[0x0][0x17c], PT ;  /* 0x00005f000d007a0c */ /* 0x000fe20003f26270 */
[----:B------:R-:W-:Y:S02]  /*a5a60*/  IMAD.WIDE R4, R0, 0x2, R48 ;  /* 0x0000000200047825 */ /* 0x000fe400078e0230 */
[----:B------:R-:W3:Y:S04]  /*a5a70*/  LDL.LU R13, [R1+0x30f8] ;  /* 0x0030f800010d7983 */ /* 0x000ee80000300800 */
[----:B------:R-:W3:Y:S04]  /*a5a80*/  LDL.LU R55, [R1+0x24c] ;  /* 0x00024c0001377983 */ /* 0x000ee80000300800 */
[----:B------:R-:W3:Y:S01]  /*a5a90*/  LDL.LU R56, [R1+0x1fc] ;  /* 0x0001fc0001387983 */ /* 0x000ee20000300800 */
[----:B------:R-:W-:Y:S01]  /*a5aa0*/  ISETP.LT.AND P4, PT, R58, c[0x0][0x178], !P0 ;  /* 0x00005e003a007a0c */ /* 0x000fe20004781270 */
[C---:B------:R-:W-:Y:S01]  /*a5ab0*/  IMAD.WIDE R6, R0.reuse, 0x2, R46 ;  /* 0x0000000200067825 */ /* 0x040fe200078e022e */
[----:B--2---:R-:W-:Y:S01]  /*a5ac0*/  PRMT R9, R57, 0x7632, R9 ;  /* 0x0000763239097816 */ /* 0x004fe20000000009 */
[----:B------:R0:W-:Y:S01]  /*a5ad0*/  @P5 STG.E.U16 [R4.64], R57 ;  /* 0x0000003904005986 */ /* 0x0001e2000c101504 */
[----:B------:R-:W-:-:S03]  /*a5ae0*/  IADD3 R3, R0, c[0x0][0x198], RZ ;  /* 0x0000660000037a10 */ /* 0x000fc60007ffe0ff */
[----:B------:R1:W-:Y:S01]  /*a5af0*/  @P6 STG.E.U16 [R6.64], R59 ;  /* 0x0000003b06006986 */ /* 0x0003e2000c101504 */
[----:B------:R-:W-:-:S03]  /*a5b00*/  ISETP.LT.AND P6, PT, R60, c[0x0][0x178], !P0 ;  /* 0x00005e003c007a0c */ /* 0x000fc600047c1270 */
[----:B0-----:R-:W2:Y:S01]  /*a5b10*/  LDL.LU R57, [R1+0x6c] ;  /* 0x00006c0001397983 */ /* 0x001ea20000300800 */
[----:B------:R-:W-:Y:S01]  /*a5b20*/  IMAD.WIDE R4, R0, 0x2, R44 ;  /* 0x0000000200047825 */ /* 0x000fe200078e022c */
[----:B------:R-:W-:Y:S02]  /*a5b30*/  ISETP.LT.AND P5, PT, R27, c[0x0][0x178], !P0 ;  /* 0x00005e001b007a0c */ /* 0x000fe400047a1270 */
[----:B------:R-:W-:Y:S01]  /*a5b40*/  PRMT R10, R59, 0x7632, R10 ;  /* 0x000076323b0a7816 */ /* 0x000fe2000000000a */
[----:B-1----:R-:W-:Y:S01]  /*a5b50*/  IMAD.WIDE R6, R3, 0x2, R50 ;  /* 0x0000000203067825 */ /* 0x002fe200078e0232 */
[----:B------:R0:W-:Y:S01]  /*a5b60*/  @P3 STG.E.U16 [R4.64], R23 ;  /* 0x0000001704003986 */ /* 0x0001e2000c101504 */
[----:B------:R-:W-:-:S03]  /*a5b70*/  ISETP.LT.AND P3, PT, R43, c[0x0][0x178], !P0 ;  /* 0x00005e002b007a0c */ /* 0x000fc60004761270 */
[----:B------:R1:W-:Y:S01]  /*a5b80*/  @P4 STG.E.U16 [R6.64], R8 ;  /* 0x0000000806004986 */ /* 0x0003e2000c101504 */
[----:B------:R-:W-:Y:S02]  /*a5b90*/  ISETP.LT.AND P4, PT, R58, c[0x0][0x178], !P1 ;  /* 0x00005e003a007a0c */ /* 0x000fe40004f81270 */
[C---:B------:R-:W-:Y:S01]  /*a5ba0*/  IADD3 R0, R3.reuse, c[0x0][0x198], RZ ;  /* 0x0000660003007a10 */ /* 0x040fe20007ffe0ff */
[----:B------:R-:W2:Y:S01]  /*a5bb0*/  LDL.LU R19, [R1+0x30fc] ;  /* 0x0030fc0001137983 */ /* 0x000ea20000300800 */
[----:B0-----:R-:W-:-:S03]  /*a5bc0*/  IMAD.WIDE R4, R3, 0x2, R48 ;  /* 0x0000000203047825 */ /* 0x001fc600078e0230 */
[----:B------:R-:W2:Y:S01]  /*a5bd0*/  LDL.LU R59, [R1+0x2f0] ;  /* 0x0002f000013b7983 */ /* 0x000ea20000300800 */
[----:B-1----:R-:W-:-:S03]  /*a5be0*/  IMAD.WIDE R6, R3, 0x2, R46 ;  /* 0x0000000203067825 */ /* 0x002fc600078e022e */
[----:B------:R0:W-:Y:S01]  /*a5bf0*/  @P6 STG.E.U16 [R4.64], R9 ;  /* 0x0000000904006986 */ /* 0x0001e2000c101504 */
[----:B------:R-:W-:-:S03]  /*a5c00*/  PRMT R8, R23, 0x7632, R8 ;  /* 0x0000763217087816 */ /* 0x000fc60000000008 */
[----:B------:R1:W-:Y:S01]  /*a5c10*/  @P5 STG.E.U16 [R6.64], R10 ;  /* 0x0000000a06005986 */ /* 0x0003e2000c101504 */
[----:B0-----:R-:W-:-:S04]  /*a5c20*/  IMAD.WIDE R4, R3, 0x2, R44 ;  /* 0x0000000203047825 */ /* 0x001fc800078e022c */
[----:B-1----:R-:W-:Y:S01]  /*a5c30*/  IMAD.WIDE R6, R0, 0x2, R50 ;  /* 0x0000000200067825 */ /* 0x002fe200078e0232 */
[----:B------:R0:W-:Y:S04]  /*a5c40*/  @P3 STG.E.U16 [R4.64], R8 ;  /* 0x0000000804003986 */ /* 0x0001e8000c101504 */
[----:B----4-:R1:W-:Y:S01]  /*a5c50*/  @P4 STG.E.U16 [R6.64], R61 ;  /* 0x0000003d06004986 */ /* 0x0103e2000c101504 */
[----:B------:R-:W-:Y:S02]  /*a5c60*/  PRMT R12, R61, 0x7632, R12 ;  /* 0x000076323d0c7816 */ /* 0x000fe4000000000c */
[----:B------:R-:W-:Y:S02]  /*a5c70*/  ISETP.LT.AND P5, PT, R60, c[0x0][0x178], !P1 ;  /* 0x00005e003c007a0c */ /* 0x000fe40004fa1270 */
[----:B------:R-:W-:Y:S01]  /*a5c80*/  ISETP.LT.AND P6, PT, R27, c[0x0][0x178], !P1 ;  /* 0x00005e001b007a0c */ /* 0x000fe20004fc1270 */
[----:B0-----:R-:W-:Y:S01]  /*a5c90*/  IMAD.WIDE R8, R0, 0x2, R48 ;  /* 0x0000000200087825 */ /* 0x001fe200078e0230 */
[----:B---3--:R-:W-:Y:S01]  /*a5ca0*/  ISETP.GE.AND P3, PT, R11, c[0x0][0x17c], PT ;  /* 0x00005f000b007a0c */ /* 0x008fe20003f66270 */
[----:B------:R0:W3:Y:S04]  /*a5cb0*/  LDS.128 R4, [R2] ;  /* 0x0000000002047984 */ /* 0x0000e80000000c00 */
[----:B-1----:R-:W4:Y:S01]  /*a5cc0*/  LDL.LU R61, [R1+0x290] ;  /* 0x00029000013d7983 */ /* 0x002f220000300800 */
[----:B------:R-:W-:-:S02]  /*a5cd0*/  ISETP.LT.AND P1, PT, R43, c[0x0][0x178], !P1 ;  /* 0x00005e002b007a0c */ /* 0x000fc40004f21270 */
[----:B------:R-:W-:Y:S01]  /*a5ce0*/  ISETP.LT.AND P4, PT, R58, c[0x0][0x178], !P2 ;  /* 0x00005e003a007a0c */ /* 0x000fe20005781270 */
[----:B0-----:R-:W-:-:S04]  /*a5cf0*/  IMAD.WIDE R2, R0, 0x2, R46 ;  /* 0x0000000200027825 */ /* 0x001fc800078e022e */
[C---:B------:R-:W-:Y:S01]  /*a5d00*/  IMAD.WIDE R10, R0.reuse, 0x2, R44 ;  /* 0x00000002000a7825 */ /* 0x040fe200078e022c */
[----:B------:R-:W-:Y:S01]  /*a5d10*/  IADD3 R0, R0, c[0x0][0x198], RZ ;  /* 0x0000660000007a10 */ /* 0x000fe20007ffe0ff */
[----:B------:R-:W-:Y:S04]  /*a5d20*/  @P5 STG.E.U16 [R8.64], R55 ;  /* 0x0000003708005986 */ /* 0x000fe8000c101504 */
[----:B------:R0:W-:Y:S01]  /*a5d30*/  @P6 STG.E.U16 [R2.64], R56 ;  /* 0x0000003802006986 */ /* 0x0001e2000c101504 */
[----:B------:R-:W-:-:S03]  /*a5d40*/  ISETP.LT.AND P5, PT, R60, c[0x0][0x178], !P2 ;  /* 0x00005e003c007a0c */ /* 0x000fc600057a1270 */
[----:B--2---:R-:W-:Y:S01]  /*a5d50*/  @P1 STG.E.U16 [R10.64], R57 ;  /* 0x000000390a001986 */ /* 0x004fe2000c101504 */
[----:B0-----:R-:W-:-:S05]  /*a5d60*/  IMAD.WIDE R2, R0, 0x2, R50 ;  /* 0x0000000200027825 */ /* 0x001fca00078e0232 */
[----:B------:R0:W-:Y:S01]  /*a5d70*/  @P4 STG.E.U16 [R2.64], R12 ;  /* 0x0000000c02004986 */ /* 0x0001e2000c101504 */
[----:B------:R-:W-:Y:S01]  /*a5d80*/  ISETP.LT.AND P6, PT, R27, c[0x0][0x178], !P2 ;  /* 0x00005e001b007a0c */ /* 0x000fe200057c1270 */
[----:B------:R-:W-:Y:S01]  /*a5d90*/  IMAD.WIDE R8, R0, 0x2, R48 ;  /* 0x0000000200087825 */ /* 0x000fe200078e0230 */
[----:B------:R-:W-:Y:S02]  /*a5da0*/  PRMT R15, R55, 0x7632, R15 ;  /* 0x00007632370f7816 */ /* 0x000fe4000000000f */
[----:B------:R-:W-:Y:S02]  /*a5db0*/  ISETP.GE.AND P0, PT, R20, c[0x0][0x17c], PT ;  /* 0x00005f0014007a0c */ /* 0x000fe40003f06270 */
[----:B0-----:R-:W-:Y:S01]  /*a5dc0*/  PRMT R3, R57, 0x7632, R3 ;  /* 0x0000763239037816 */ /* 0x001fe20000000003 */
[----:B------:R0:W-:Y:S04]  /*a5dd0*/  @P5 STG.E.U16 [R8.64], R15 ;  /* 0x0000000f08005986 */ /* 0x0001e8000c101504 */
[----:B------:R-:W1:Y:S01]  /*a5de0*/  S2R R57, SR_TID.X ;  /* 0x0000000000397919 */ /* 0x000e620000002100 */
[----:B------:R-:W-:-:S02]  /*a5df0*/  ISETP.LT.AND P2, PT, R43, c[0x0][0x178], !P2 ;  /* 0x00005e002b007a0c */ /* 0x000fc40005741270 */
[----:B------:R-:W-:Y:S01]  /*a5e00*/  ISETP.LT.AND P4, PT, R58, c[0x0][0x178], !P0 ;  /* 0x00005e003a007a0c */ /* 0x000fe20004781270 */
[----:B------:R-:W-:Y:S01]  /*a5e10*/  IMAD.WIDE R10, R0, 0x2, R46 ;  /* 0x00000002000a7825 */ /* 0x000fe200078e022e */
[----:B------:R-:W-:Y:S01]  /*a5e20*/  ISETP.LT.AND P5, PT, R60, c[0x0][0x178], !P0 ;  /* 0x00005e003c007a0c */ /* 0x000fe200047a1270 */
[----:B------:R-:W2:Y:S01]  /*a5e30*/  LDL.LU R20, [R1+0x3100] ;  /* 0x0031000001147983 */ /* 0x000ea20000300800 */
[----:B------:R-:W-:Y:S02]  /*a5e40*/  PRMT R14, R56, 0x7632, R14 ;  /* 0x00007632380e7816 */ /* 0x000fe4000000000e */
[C---:B------:R-:W-:Y:S02]  /*a5e50*/  IADD3 R2, R0.reuse, c[0x0][0x198], RZ ;  /* 0x0000660000027a10 */ /* 0x040fe40007ffe0ff */
[----:B------:R-:W-:Y:S01]  /*a5e60*/  ISETP.GE.AND P1, PT, R13, c[0x0][0x17c], PT ;  /* 0x00005f000d007a0c */ /* 0x000fe20003f26270 */
[----:B------:R-:W-:Y:S01]  /*a5e70*/  IMAD.WIDE R12, R0, 0x2, R44 ;  /* 0x00000002000c7825 */ /* 0x000fe200078e022c */
[----:B------:R1:W-:Y:S03]  /*a5e80*/  @P6 STG.E.U16 [R10.64], R14 ;  /* 0x0000000e0a006986 */ /* 0x0003e6000c101504 */
[C---:B0-----:R-:W-:Y:S01]  /*a5e90*/  IMAD.WIDE R8, R2.reuse, 0x2, R50 ;  /* 0x0000000202087825 */ /* 0x041fe200078e0232 */
[----:B------:R0:W-:Y:S04]  /*a5ea0*/  @P2 STG.E.U16 [R12.64], R3 ;  /* 0x000000030c002986 */ /* 0x0001e8000c101504 */
[----:B------:R-:W-:Y:S01]  /*a5eb0*/  @P4 STG.E.U16 [R8.64], R59 ;  /* 0x0000003b08004986 */ /* 0x000fe2000c101504 */
[----:B-1----:R-:W-:Y:S01]  /*a5ec0*/  IMAD.WIDE R14, R2, 0x2, R48 ;  /* 0x00000002020e7825 */ /* 0x002fe200078e0230 */
[----:B------:R-:W-:-:S03]  /*a5ed0*/  LOP3.LUT R56, R57, 0x1f, RZ, 0xc0, !PT ;  /* 0x0000001f39387812 */ /* 0x000fc600078ec0ff */
[----:B------:R-:W-:-:S05]  /*a5ee0*/  IMAD.SHL.U32 R57, R57, 0x100, RZ ;  /* 0x0000010039397824 */ /* 0x000fca00078e00ff */
[----:B------:R-:W-:-:S05]  /*a5ef0*/  LOP3.LUT R57, R57, 0x600, RZ, 0xc0, !PT ;  /* 0x0000060039397812 */ /* 0x000fca00078ec0ff */
[----:B------:R-:W-:Y:S01]  /*a5f00*/  IMAD R57, R56, 0x10, R57 ;  /* 0x0000001038397824 */ /* 0x000fe200078e0239 */
[----:B------:R-:W-:Y:S01]  /*a5f10*/  ISETP.LT.AND P2, PT, R27, c[0x0][0x178], !P0 ;  /* 0x00005e001b007a0c */ /* 0x000fe20004741270 */
[----:B------:R-:W2:Y:S01]  /*a5f20*/  LDL.LU R56, [R1+0x2e0] ;  /* 0x0002e00001387983 */ /* 0x000ea20000300800 */
[----:B------:R-:W-:Y:S02]  /*a5f30*/  ISETP.LT.AND P6, PT, R43, c[0x0][0x178], !P0 ;  /* 0x00005e002b007a0c */ /* 0x000fe400047c1270 */
[----:B------:R-:W-:Y:S02]  /*a5f40*/  LOP3.LUT R57, R57, 0x20, RZ, 0x3c, !PT ;  /* 0x0000002039397812 */ /* 0x000fe400078e3cff */
[----:B------:R-:W-:Y:S02]  /*a5f50*/  ISETP.GE.AND P0, PT, R19, c[0x0][0x17c], PT ;  /* 0x00005f0013007a0c */ /* 0x000fe40003f06270 */
[----:B------:R-:W-:Y:S01]  /*a5f60*/  ISETP.LT.AND P4, PT, R58, c[0x0][0x178], !P3 ;  /* 0x00005e003a007a0c */ /* 0x000fe20005f81270 */
[----:B------:R-:W2:Y:S01]  /*a5f70*/  LDL.LU R19, [R1+0x3104] ;  /* 0x0031040001137983 */ /* 0x000ea20000300800 */
[----:B------:R-:W-:-:S03]  /*a5f80*/  IADD3 R0, R2, c[0x0][0x198], RZ ;  /* 0x0000660002007a10 */ /* 0x000fc60007ffe0ff */
[----:B------:R1:W2:Y:S01]  /*a5f90*/  LDS.128 R8, [R57] ;  /* 0x0000000039087984 */ /* 0x0002a20000000c00 */
[----:B0-----:R-:W-:Y:S01]  /*a5fa0*/  IMAD.WIDE R12, R2, 0x2, R46 ;  /* 0x00000002020c7825 */ /* 0x001fe200078e022e */
[----:B------:R-:W-:-:S03]  /*a5fb0*/  PRMT R16, R59, 0x7632, R16 ;  /* 0x000076323b107816 */ /* 0x000fc60000000010 */
[----:B------:R-:W-:Y:S01]  /*a5fc0*/  IMAD.WIDE R2, R2, 0x2, R44 ;  /* 0x0000000202027825 */ /* 0x000fe200078e022c */
[----:B-1----:R-:W2:Y:S01]  /*a5fd0*/  LDL.LU R57, [R1+0x200] ;  /* 0x0002000001397983 */ /* 0x002ea20000300800 */
[----:B------:R-:W-:-:S03]  /*a5fe0*/  PRMT R18, R28, 0x7632, R18 ;  /* 0x000076321c127816 */ /* 0x000fc60000000012 */
[----:B------:R-:W2:Y:S04]  /*a5ff0*/  LDL.LU R22, [R1+0x3108] ;  /* 0x0031080001167983 */ /* 0x000ea80000300800 */
[----:B----4-:R0:W-:Y:S01]  /*a6000*/  @P5 STG.E.U16 [R14.64], R61 ;  /* 0x0000003d0e005986 */ /* 0x0101e2000c101504 */
[----:B------:R-:W-:-:S03]  /*a6010*/  PRMT R17, R61, 0x7632, R17 ;  /* 0x000076323d117816 */ /* 0x000fc60000000011 */
[----:B0-----:R-:W0:Y:S01]  /*a6020*/  S2R R61, SR_TID.X ;  /* 0x00000000003d7919 */ /* 0x001e220000002100 */
[----:B------:R-:W-:Y:S01]  /*a6030*/  IMAD.WIDE R14, R0, 0x2, R50 ;  /* 0x00000002000e7825 */ /* 0x000fe200078e0232 */
[----:B------:R-:W-:Y:S02]  /*a6040*/  ISETP.LT.AND P5, PT, R60, c[0x0][0x178], !P3 ;  /* 0x00005e003c007a0c */ /* 0x000fe40005fa1270 */
[----:B------:R1:W-:Y:S04]  /*a6050*/  @P2 STG.E.U16 [R12.64], R28 ;  /* 0x0000001c0c002986 */ /* 0x0003e8000c101504 */
[----:B---3--:R-:W-:Y:S01]  /*a6060*/  @P6 STG.E.U16 [R2.64], R4 ;  /* 0x0000000402006986 */ /* 0x008fe2000c101504 */
[----:B------:R-:W-:-:S03]  /*a6070*/  ISETP.LT.AND P6, PT, R27, c[0x0][0x178], !P3 ;  /* 0x00005e001b007a0c */ /* 0x000fc60005fc1270 */
[----:B------:R3:W-:Y:S01]  /*a6080*/  @P4 STG.E.U16 [R14.64], R16 ;  /* 0x000000100e004986 */ /* 0x0007e2000c101504 */
[----:B------:R-:W-:Y:S02]  /*a6090*/  ISETP.LT.AND P4, PT, R43, c[0x0][0x178], !P3 ;  /* 0x00005e002b007a0c */ /* 0x000fe40005f81270 */
[C---:B0-----:R-:W-:Y:S01]  /*a60a0*/  LOP3.LUT R59, R61.reuse, 0x1f, RZ, 0xc0, !PT ;  /* 0x0000001f3d3b7812 */ /* 0x041fe200078ec0ff */
[----:B------:R-:W-:-:S05]  /*a60b0*/  IMAD.SHL.U32 R61, R61, 0x100, RZ ;  /* 0x000001003d3d7824 */ /* 0x000fca00078e00ff */
[----:B------:R-:W-:Y:S01]  /*a60c0*/  LOP3.LUT R61, R61, 0x600, RZ, 0xc0, !PT ;  /* 0x000006003d3d7812 */ /* 0x000fe200078ec0ff */
[----:B-1----:R-:W-:-:S04]  /*a60d0*/  IMAD.WIDE R12, R0, 0x2, R48 ;  /* 0x00000002000c7825 */ /* 0x002fc800078e0230 */
[----:B------:R-:W-:Y:S01]  /*a60e0*/  IMAD R61, R59, 0x10, R61 ;  /* 0x000000103b3d7824 */ /* 0x000fe200078e023d */
[----:B---3--:R-:W-:Y:S01]  /*a60f0*/  PRMT R16, R4, 0x7632, R16 ;  /* 0x0000763204107816 */ /* 0x008fe20000000010 */
[C---:B------:R-:W-:Y:S01]  /*a6100*/  IMAD.WIDE R2, R0.reuse, 0x2, R46 ;  /* 0x0000000200027825 */ /* 0x040fe200078e022e */
[----:B------:R-:W-:Y:S02]  /*a6110*/  @P5 STG.E.U16 [R12.64], R17 ;  /* 0x000000110c005986 */ /* 0x000fe4000c101504 */
[----:B------:R-:W-:Y:S01]  /*a6120*/  LOP3.LUT R61, R61, 0x40, RZ, 0x3c, !PT ;  /* 0x000000403d3d7812 */ /* 0x000fe200078e3cff */
[----:B------:R-:W-:Y:S01]  /*a6130*/  IMAD.WIDE R14, R0, 0x2, R44 ;  /* 0x00000002000e7825 */ /* 0x000fe200078e022c */
[----:B------:R-:W-:Y:S04]  /*a6140*/  @P6 STG.E.U16 [R2.64], R18 ;  /* 0x0000001202006986 */ /* 0x000fe8000c101504 */
[----:B------:R-:W-:Y:S04]  /*a6150*/  @P4 STG.E.U16 [R14.64], R16 ;  /* 0x000000100e004986 */ /* 0x000fe8000c101504 */
[----:B------:R0:W1:Y:S04]  /*a6160*/  LDS.128 R12, [R61] ;  /* 0x000000003d0c7984 */ /* 0x0000680000000c00 */
[----:B0-----:R-:W3:Y:S04]  /*a6170*/  LDL.LU R61, [R1+0x2d0] ;  /* 0x0002d000013d7983 */ /* 0x001ee80000300800 */
[----:B------:R-:W4:Y:S04]  /*a6180*/  LDL.LU R59, [R1+0x1c0] ;  /* 0x0001c000013b7983 */ /* 0x000f280000300800 */
[----:B------:R-:W4:Y:S04]  /*a6190*/  LDL.LU R52, [R1+0x310c] ;  /* 0x00310c0001347983 */ /* 0x000f280000300800 */
[----:B------:R-:W4:Y:S01]  /*a61a0*/  LDL.LU R28, [R1+0x3110] ;  /* 0x00311000011c7983 */ /* 0x000f220000300800 */
[----:B------:R-:W-:-:S02]  /*a61b0*/  ISETP.LT.AND P3, PT, R58, c[0x0][0x178], !P1 ;  /* 0x00005e003a007a0c */ /* 0x000fc40004f61270 */
[----:B------:R-:W-:Y:S02]  /*a61c0*/  IADD3 R4, R0, c[0x0][0x198], RZ ;  /* 0x0000660000047a10 */ /* 0x000fe40007ffe0ff */
[----:B------:R-:W-:Y:S02]  /*a61d0*/  ISETP.LT.AND P5, PT, R60, c[0x0][0x178], !P1 ;  /* 0x00005e003c007a0c */ /* 0x000fe40004fa1270 */
[----:B------:R-:W-:Y:S01]  /*a61e0*/  ISETP.LT.AND P4, PT, R27, c[0x0][0x178], !P1 ;  /* 0x00005e001b007a0c */ /* 0x000fe20004f81270 */
[----:B------:R-:W-:Y:S01]  /*a61f0*/  IMAD.WIDE R2, R4, 0x2, R50 ;  /* 0x0000000204027825 */ /* 0x000fe200078e0232 */
[----:B------:R-:W-:Y:S02]  /*a6200*/  ISETP.LT.AND P1, PT, R43, c[0x0][0x178], !P1 ;  /* 0x00005e002b007a0c */ /* 0x000fe40004f21270 */
[----:B------:R-:W-:Y:S01]  /*a6210*/  ISETP.LT.AND P6, PT, R58, c[0x0][0x178], !P0 ;  /* 0x00005e003a007a0c */ /* 0x000fe200047c1270 */
[C---:B------:R-:W-:Y:S02]  /*a6220*/  IMAD.WIDE R16, R4.reuse, 0x2, R46 ;  /* 0x0000000204107825 */ /* 0x040fe400078e022e */
[----:B--2---:R0:W-:Y:S01]  /*a6230*/  @P3 STG.E.U16 [R2.64], R56 ;  /* 0x0000003802003986 */ /* 0x0041e2000c101504 */
[----:B------:R-:W-:Y:S01]  /*a6240*/  ISETP.GE.AND P3, PT, R19, c[0x0][0x17c], PT ;  /* 0x00005f0013007a0c */ /* 0x000fe20003f66270 */
[C---:B------:R-:W-:Y:S01]  /*a6250*/  IMAD.WIDE R18, R4.reuse, 0x2, R44 ;  /* 0x0000000204127825 */ /* 0x040fe200078e022c */
[----:B------:R-:W-:-:S03]  /*a6260*/  IADD3 R0, R4, c[0x0][0x198], RZ ;  /* 0x0000660004007a10 */ /* 0x000fc60007ffe0ff */
[----:B0-----:R-:W-:Y:S01]  /*a6270*/  IMAD.WIDE R2, R4, 0x2, R48 ;  /* 0x0000000204027825 */ /* 0x001fe200078e0230 */
[----:B------:R-:W-:-:S04]  /*a6280*/  ISETP.GE.AND P2, PT, R20, c[0x0][0x17c], PT ;  /* 0x00005f0014007a0c */ /* 0x000fc80003f46270 */
[----:B------:R0:W-:Y:S04]  /*a6290*/  @P5 STG.E.U16 [R2.64], R57 ;  /* 0x0000003902005986 */ /* 0x0001e8000c101504 */
[----:B------:R2:W-:Y:S01]  /*a62a0*/  @P4 STG.E.U16 [R16.64], R32 ;  /* 0x0000002010004986 */ /* 0x0005e2000c101504 */
[----:B------:R-:W-:-:S03]  /*a62b0*/  ISETP.LT.AND P4, PT, R27, c[0x0][0x178], !P0 ;  /* 0x00005e001b007a0c */ /* 0x000fc60004781270 */
[----:B------:R1:W-:Y:S01]  /*a62c0*/  @P1 STG.E.U16 [R18.64], R8 ;  /* 0x0000000812001986 */ /* 0x0003e2000c101504 */
[----:B------:R-:W-:Y:S01]  /*a62d0*/  ISETP.LT.AND P1, PT, R60, c[0x0][0x178], !P0 ;  /* 0x00005e003c007a0c */ /* 0x000fe20004721270 */
[----:B------:R-:W-:Y:S01]  /*a62e0*/  IMAD.WIDE R20, R0, 0x2, R50 ;  /* 0x0000000200147825 */ /* 0x000fe200078e0232 */
[----:B------:R-:W-:Y:S02]  /*a62f0*/  PRMT R4, R56, 0x7632, R4 ;  /* 0x0000763238047816 */ /* 0x000fe40000000004 */
[----:B------:R-:W-:Y:S01]  /*a6300*/  ISETP.LT.AND P0, PT, R43, c[0x0][0x178], !P0 ;  /* 0x00005e002b007a0c */ /* 0x000fe20004701270 */
[----:B0-----:R-:W-:Y:S02]  /*a6310*/  IMAD.WIDE R2, R0, 0x2, R46 ;  /* 0x0000000200027825 */ /* 0x001fe400078e022e */
[----:B------:R0:W-:Y:S01]  /*a6320*/  @P6 STG.E.U16 [R20.64], R4 ;  /* 0x0000000414006986 */ /* 0x0001e2000c101504 */
[----:B------:R-:W-:Y:S01]  /*a6330*/  ISETP.LT.AND P5, PT, R58, c[0x0][0x178], !P2 ;  /* 0x00005e003a007a0c */ /* 0x000fe200057a1270 */
[----:B--2---:R-:W-:Y:S01]  /*a6340*/  IMAD.WIDE R16, R0, 0x2, R48 ;  /* 0x0000000200107825 */ /* 0x004fe200078e0230 */
[----:B-1----:R-:W-:-:S02]  /*a6350*/  PRMT R8, R32, 0x7632, R8 ;  /* 0x0000763220087816 */ /* 0x002fc40000000008 */
[----:B------:R-:W-:Y:S01]  /*a6360*/  ISETP.LT.AND P6, PT, R60, c[0x0][0x178], !P2 ;  /* 0x00005e003c007a0c */ /* 0x000fe200057c1270 */
[----:B------:R-:W-:Y:S01]  /*a6370*/  IMAD.WIDE R18, R0, 0x2, R44 ;  /* 0x0000000200127825 */ /* 0x000fe200078e022c */
[----:B0-----:R-:W-:Y:S02]  /*a6380*/  PRMT R21, R57, 0x7632, R21 ;  /* 0x0000763239157816 */ /* 0x001fe40000000015 */
[----:B------:R-:W-:Y:S02]  /*a6390*/  PRMT R20, R8, 0x7632, R20 ;  /* 0x0000763208147816 */ /* 0x000fe40000000014 */
[----:B------:R-:W-:Y:S01]  /*a63a0*/  IADD3 R4, R0, c[0x0][0x198], RZ ;  /* 0x0000660000047a10 */ /* 0x000fe20007ffe0ff */
[----:B------:R0:W-:Y:S04]  /*a63b0*/  @P1 STG.E.U16 [R16.64], R21 ;  /* 0x0000001510001986 */ /* 0x0001e8000c101504 */
[----:B------:R1:W-:Y:S04]  /*a63c0*/  @P4 STG.E.U16 [R2.64], R8 ;  /* 0x0000000802004986 */ /* 0x0003e8000c101504 */
[----:B------:R2:W-:Y:S01]  /*a63d0*/  @P0 STG.E.U16 [R18.64], R20 ;  /* 0x0000001412000986 */ /* 0x0005e2000c101504 */
[----:B------:R-:W-:-:S02]  /*a63e0*/  ISETP.LT.AND P0, PT, R27, c[0x0][0x178], !P2 ;  /* 0x00005e001b007a0c */ /* 0x000fc40005701270 */
[----:B------:R-:W-:Y:S01]  /*a63f0*/  ISETP.LT.AND P2, PT, R43, c[0x0][0x178], !P2 ;  /* 0x00005e002b007a0c */ /* 0x000fe20005741270 */
[----:B0-----:R-:W-:-:S04]  /*a6400*/  IMAD.WIDE R16, R4, 0x2, R50 ;  /* 0x0000000204107825 */ /* 0x001fc800078e0232 */
[----:B-1----:R-:W-:-:S04]  /*a6410*/  IMAD.WIDE R2, R4, 0x2, R48 ;  /* 0x0000000204027825 */ /* 0x002fc800078e0230 */
[----:B--2---:R-:W-:Y:S01]  /*a6420*/  IMAD.WIDE R20, R4, 0x2, R44 ;  /* 0x0000000204147825 */ /* 0x004fe200078e022c */
[----:B---3--:R0:W-:Y:S04]  /*a6430*/  @P5 STG.E.U16 [R16.64], R61 ;  /* 0x0000003d10005986 */ /* 0x0081e8000c101504 */
[----:B----4-:R1:W-:Y:S01]  /*a6440*/  @P6 STG.E.U16 [R2.64], R59 ;  /* 0x0000003b02006986 */ /* 0x0103e2000c101504 */
[----:B------:R-:W-:Y:S02]  /*a6450*/  PRMT R8, R61, 0x7632, R8 ;  /* 0x000076323d087816 */ /* 0x000fe40000000008 */
[----:B------:R-:W-:Y:S01]  /*a6460*/  ISETP.GE.AND P4, PT, R52, c[0x0][0x17c], PT ;  /* 0x00005f0034007a0c */ /* 0x000fe20003f86270 */
[----:B0-----:R-:W2:Y:S01]  /*a6470*/  LDL.LU R61, [R1+0x2c0] ;  /* 0x0002c000013d7983 */ /* 0x001ea20000300800 */
[----:B-1----:R-:W-:-:S03]  /*a6480*/  IMAD.WIDE R2, R4, 0x2, R46 ;  /* 0x0000000204027825 */ /* 0x002fc600078e022e */
[----:B------:R-:W3:Y:S04]  /*a6490*/  LDL.LU R52, [R1+0x3114] ;  /* 0x0031140001347983 */ /* 0x000ee80000300800 */
[----:B------:R0:W-:Y:S04]  /*a64a0*/  @P0 STG.E.U16 [R2.64], R36 ;  /* 0x0000002402000986 */ /* 0x0001e8000c101504 */
[----:B------:R1:W-:Y:S01]  /*a64b0*/  @P2 STG.E.U16 [R20.64], R12 ;  /* 0x0000000c14002986 */ /* 0x0003e2000c101504 */
[----:B------:R-:W-:-:S03]  /*a64c0*/  ISETP.GE.AND P2, PT, R28, c[0x0][0x17c], PT ;  /* 0x00005f001c007a0c */ /* 0x000fc60003f46270 */
[----:B------:R-:W4:Y:S04]  /*a64d0*/  LDL.LU R28, [R1+0x3118] ;  /* 0x00311800011c7983 */ /* 0x000f280000300800 */
[----:B------:R-:W0:Y:S01]  /*a64e0*/  S2R R57, SR_TID.X ;  /* 0x0000000000397919 */ /* 0x000e220000002100 */
[----:B------:R-:W-:Y:S02]  /*a64f0*/  ISETP.LT.AND P5, PT, R58, c[0x0][0x178], !P3 ;  /* 0x00005e003a007a0c */ /* 0x000fe40005fa1270 */
[----:B------:R-:W-:Y:S01]  /*a6500*/  IADD3 R0, R4, c[0x0][0x198], RZ ;  /* 0x0000660004007a10 */ /* 0x000fe20007ffe0ff */
[----:B------:R-:W3:Y:S01]  /*a6510*/  LDL.LU R32, [R1+0x311c] ;  /* 0x00311c0001207983 */ /* 0x000ee20000300800 */
[----:B------:R-:W-:Y:S02]  /*a6520*/  ISETP.LT.AND P6, PT, R60, c[0x0][0x178], !P3 ;  /* 0x00005e003c007a0c */ /* 0x000fe40005fc1270 */
[----:B------:R-:W-:-:S02]  /*a6530*/  ISETP.LT.AND P0, PT, R27, c[0x0][0x178], !P3 ;  /* 0x00005e001b007a0c */ /* 0x000fc40005f01270 */
[----:B------:R-:W-:Y:S01]  /*a6540*/  ISETP.GE.AND P1, PT, R22, c[0x0][0x17c], PT ;  /* 0x00005f0016007a0c */ /* 0x000fe20003f26270 */
[----:B------:R-:W-:Y:S01]  /*a6550*/  IMAD.WIDE R22, R0, 0x2, R50 ;  /* 0x0000000200167825 */ /* 0x000fe200078e0232 */
[----:B0-----:R-:W-:-:S03]  /*a6560*/  LOP3.LUT R56, R57, 0x1f, RZ, 0xc0, !PT ;  /* 0x0000001f39387812 */ /* 0x001fc600078ec0ff */
[----:B------:R-:W-:-:S05]  /*a6570*/  IMAD.SHL.U32 R57, R57, 0x100, RZ ;  /* 0x0000010039397824 */ /* 0x000fca00078e00ff */
[----:B------:R-:W-:-:S05]  /*a6580*/  LOP3.LUT R57, R57, 0x600, RZ, 0xc0, !PT ;  /* 0x0000060039397812 */ /* 0x000fca00078ec0ff */
[----:B------:R-:W-:Y:S01]  /*a6590*/  IMAD R57, R56, 0x10, R57 ;  /* 0x0000001038397824 */ /* 0x000fe200078e0239 */
[----:B------:R0:W-:Y:S01]  /*a65a0*/  @P5 STG.E.U16 [R22.64], R8 ;  /* 0x0000000816005986 */ /* 0x0001e2000c101504 */
[----:B------:R-:W-:-:S03]  /*a65b0*/  PRMT R4, R59, 0x7632, R4 ;  /* 0x000076323b047816 */ /* 0x000fc60000000004 */
[----:B------:R-:W-:Y:S01]  /*a65c0*/  LOP3.LUT R57, R57, 0x60, RZ, 0x3c, !PT ;  /* 0x0000006039397812 */ /* 0x000fe200078e3cff */
[C---:B------:R-:W-:Y:S01]  /*a65d0*/  IMAD.WIDE R2, R0.reuse, 0x2, R48 ;  /* 0x0000000200027825 */ /* 0x040fe200078e0230 */
[----:B------:R-:W-:Y:S01]  /*a65e0*/  ISETP.LT.AND P3, PT, R43, c[0x0][0x178], !P3 ;  /* 0x00005e002b007a0c */ /* 0x000fe20005f61270 */
[----:B------:R-:W3:Y:S02]  /*a65f0*/  LDL.LU R56, [R1+0x2f4] ;  /* 0x0002f40001387983 */ /* 0x000ee40000300800 */
[----:B-1----:R-:W-:Y:S02]  /*a6600*/  IMAD.WIDE R20, R0, 0x2, R46 ;  /* 0x0000000200147825 */ /* 0x002fe400078e022e */
[----:B------:R1:W2:Y:S01]  /*a6610*/  LDS.128 R16, [R57] ;  /* 0x0000000039107984 */ /* 0x0002a20000000c00 */
[----:B0-----:R-:W-:Y:S02]  /*a6620*/  PRMT R8, R36, 0x7632, R8 ;  /* 0x0000763224087816 */ /* 0x001fe40000000008 */
[----:B------:R-:W-:Y:S01]  /*a6630*/  ISETP.LT.AND P5, PT, R58, c[0x0][0x178], !P1 ;  /* 0x00005e003a007a0c */ /* 0x000fe20004fa1270 */
[----:B------:R0:W-:Y:S01]  /*a6640*/  @P6 STG.E.U16 [R2.64], R4 ;  /* 0x0000000402006986 */ /* 0x0001e2000c101504 */
[----:B------:R-:W-:-:S03]  /*a6650*/  ISETP.LT.AND P6, PT, R60, c[0x0][0x178], !P1 ;  /* 0x00005e003c007a0c */ /* 0x000fc60004fc1270 */
[----:B-1----:R-:W3:Y:S04]  /*a6660*/  LDL.LU R57, [R1+0x294] ;  /* 0x0002940001397983 */ /* 0x002ee80000300800 */
[----:B------:R1:W-:Y:S01]  /*a6670*/  @P0 STG.E.U16 [R20.64], R8 ;  /* 0x0000000814000986 */ /* 0x0003e2000c101504 */
[----:B------:R-:W-:Y:S02]  /*a6680*/  ISETP.LT.AND P0, PT, R27, c[0x0][0x178], !P1 ;  /* 0x00005e001b007a0c */ /* 0x000fe40004f01270 */
[C---:B0-----:R-:W-:Y:S01]  /*a6690*/  IADD3 R4, R0.reuse, c[0x0][0x198], RZ ;  /* 0x0000660000047a10 */ /* 0x041fe20007ffe0ff */
[----:B------:R-:W-:Y:S01]  /*a66a0*/  IMAD.WIDE R2, R0, 0x2, R44 ;  /* 0x0000000200027825 */ /* 0x000fe200078e022c */
[----:B-1----:R-:W-:-:S03]  /*a66b0*/  PRMT R8, R12, 0x7632, R8 ;  /* 0x000076320c087816 */ /* 0x002fc60000000008 */
[----:B------:R-:W-:-:S04]  /*a66c0*/  IMAD.WIDE R20, R4, 0x2, R50 ;  /* 0x0000000204147825 */ /* 0x000fc800078e0232 */
[C---:B------:R-:W-:Y:S01]  /*a66d0*/  IMAD.WIDE R22, R4.reuse, 0x2, R48 ;  /* 0x0000000204167825 */ /* 0x040fe200078e0230 */
[----:B------:R0:W-:Y:S03]  /*a66e0*/  @P3 STG.E.U16 [R2.64], R8 ;  /* 0x0000000802003986 */ /* 0x0001e6000c101504 */
[C---:B0-----:R-:W-:Y:S01]  /*a66f0*/  IMAD.WIDE R2, R4.reuse, 0x2, R46 ;  /* 0x0000000204027825 */ /* 0x041fe200078e022e */
[----:B------:R-:W-:Y:S01]  /*a6700*/  IADD3 R0, R4, c[0x0][0x198], RZ ;  /* 0x0000660004007a10 */ /* 0x000fe20007ffe0ff */
[----:B--2---:R0:W-:Y:S04]  /*a6710*/  @P5 STG.E.U16 [R20.64], R61 ;  /* 0x0000003d14005986 */ /* 0x0041e8000c101504 */
[----:B------:R1:W-:Y:S04]  /*a6720*/  @P6 STG.E.U16 [R22.64], R24 ;  /* 0x0000001816006986 */ /* 0x0003e8000c101504 */
[----:B------:R2:W-:Y:S01]  /*a6730*/  @P0 STG.E.U16 [R2.64], R40 ;  /* 0x0000002802000986 */ /* 0x0005e2000c101504 */
[----:B----4-:R-:W-:-:S03]  /*a6740*/  ISETP.GE.AND P0, PT, R28, c[0x0][0x17c], PT ;  /* 0x00005f001c007a0c */ /* 0x010fc60003f06270 */
[----:B------:R-:W4:Y:S01]  /*a6750*/  LDL.LU R28, [R1+0x3120] ;  /* 0x00312000011c7983 */ /* 0x000f220000300800 */
[----:B0-----:R-:W-:Y:S01]  /*a6760*/  IMAD.WIDE R20, R4, 0x2, R44 ;  /* 0x0000000204147825 */ /* 0x001fe200078e022c */
[----:B------:R-:W-:Y:S02]  /*a6770*/  PRMT R4, R61, 0x7632, R4 ;  /* 0x000076323d047816 */ /* 0x000fe40000000004 */
[----:B------:R-:W4:Y:S04]  /*a6780*/  LDL.LU R59, [R1+0x2e4] ;  /* 0x0002e400013b7983 */ /* 0x000f280000300800 */
[----:B------:R-:W4:Y:S01]  /*a6790*/  LDL.LU R61, [R1+0x204] ;  /* 0x00020400013d7983 */ /* 0x000f220000300800 */
[----:B------:R-:W-:Y:S02]  /*a67a0*/  ISETP.LT.AND P1, PT, R43, c[0x0][0x178], !P1 ;  /* 0x00005e002b007a0c */ /* 0x000fe40004f21270 */
[----:B------:R-:W-:-:S02]  /*a67b0*/  ISETP.LT.AND P5, PT, R58, c[0x0][0x178], !P4 ;  /* 0x00005e003a007a0c */ /* 0x000fc400067a1270 */
[----:B------:R-:W-:Y:S01]  /*a67c0*/  ISETP.LT.AND P6, PT, R60, c[0x0][0x178], !P4 ;  /* 0x00005e003c007a0c */ /* 0x000fe200067c1270 */
[----:B-1----:R-:W-:Y:S01]  /*a67d0*/  IMAD.WIDE R22, R0, 0x2, R50 ;  /* 0x0000000200167825 */ /* 0x002fe200078e0232 */
[----:B------:R-:W-:-:S03]  /*a67e0*/  PRMT R24, R24, 0x7632, R24 ;  /* 0x0000763218187816 */ /* 0x000fc60000000018 */
[----:B--2---:R-:W-:-:S04]  /*a67f0*/  IMAD.WIDE R2, R0, 0x2, R48 ;  /* 0x0000000200027825 */ /* 0x004fc800078e0230 */
[----:B------:R0:W-:Y:S01]  /*a6800*/  @P1 STG.E.U16 [R20.64], R16 ;  /* 0x0000001014001986 */ /* 0x0001e2000c101504 */
[----:B------:R-:W-:Y:S02]  /*a6810*/  ISETP.LT.AND P1, PT, R27, c[0x0][0x178], !P4 ;  /* 0x00005e001b007a0c */ /* 0x000fe40006721270 */
[----:B------:R-:W-:Y:S01]  /*a6820*/  ISETP.LT.AND P4, PT, R43, c[0x0][0x178], !P4 ;  /* 0x00005e002b007a0c */ /* 0x000fe20006781270 */
[----:B------:R1:W-:Y:S01]  /*a6830*/  @P5 STG.E.U16 [R22.64], R4 ;  /* 0x0000000416005986 */ /* 0x0003e2000c101504 */
[----:B------:R-:W-:Y:S02]  /*a6840*/  ISETP.LT.AND P5, PT, R58, c[0x0][0x178], !P2 ;  /* 0x00005e003a007a0c */ /* 0x000fe400057a1270 */
[----:B------:R-:W-:Y:S01]  /*a6850*/  PRMT R40, R40, 0x7632, R40 ;  /* 0x0000763228287816 */ /* 0x000fe20000000028 */
[----:B------:R2:W-:Y:S01]  /*a6860*/  @P6 STG.E.U16 [R2.64], R24 ;  /* 0x0000001802006986 */ /* 0x0005e2000c101504 */
[----:B------:R-:W-:Y:S02]  /*a6870*/  ISETP.LT.AND P6, PT, R60, c[0x0][0x178], !P2 ;  /* 0x00005e003c007a0c */ /* 0x000fe400057c1270 */
[----:B0-----:R-:W-:Y:S01]  /*a6880*/  PRMT R16, R16, 0x7632, R16 ;  /* 0x0000763210107816 */ /* 0x001fe20000000010 */
[C---:B------:R-:W-:Y:S01]  /*a6890*/  IMAD.WIDE R20, R0.reuse, 0x2, R44 ;  /* 0x0000000200147825 */ /* 0x040fe200078e022c */
[----:B-1----:R-:W-:-:S03]  /*a68a0*/  IADD3 R4, R0, c[0x0][0x198], RZ ;  /* 0x0000660000047a10 */ /* 0x002fc60007ffe0ff */
[----:B--2---:R-:W-:Y:S01]  /*a68b0*/  IMAD.WIDE R2, R0, 0x2, R46 ;  /* 0x0000000200027825 */ /* 0x004fe200078e022e */
[----:B---3--:R-:W-:-:S04]  /*a68c0*/  ISETP.GE.AND P3, PT, R52, c[0x0][0x17c], PT ;  /* 0x00005f0034007a0c */ /* 0x008fc80003f66270 */
[----:B------:R0:W-:Y:S01]  /*a68d0*/  @P1 STG.E.U16 [R2.64], R40 ;  /* 0x0000002802001986 */ /* 0x0001e2000c101504 */
[----:B------:R-:W-:-:S03]  /*a68e0*/  IMAD.WIDE R22, R4, 0x2, R50 ;  /* 0x0000000204167825 */ /* 0x000fc600078e0232 */
[----:B------:R1:W-:Y:S01]  /*a68f0*/  @P4 STG.E.U16 [R20.64], R16 ;  /* 0x0000001014004986 */ /* 0x0003e2000c101504 */
[----:B------:R-:W-:Y:S01]  /*a6900*/  ISETP.LT.AND P4, PT, R27, c[0x0][0x178], !P2 ;  /* 0x00005e001b007a0c */ /* 0x000fe20005781270 */
[----:B------:R-:W-:Y:S01]  /*a6910*/  IMAD.WIDE R52, R4, 0x2, R48 ;  /* 0x0000000204347825 */ /* 0x000fe200078e0230 */
[----:B------:R-:W-:Y:S01]  /*a6920*/  ISETP.LT.AND P2, PT, R43, c[0x0][0x178], !P2 ;  /* 0x00005e002b007a0c */ /* 0x000fe20005741270 */
[----:B------:R2:W-:Y:S01]  /*a6930*/  @P5 STG.E.U16 [R22.64], R56 ;  /* 0x0000003816005986 */ /* 0x0005e2000c101504 */
[----:B------:R-:W-:-:S03]  /*a6940*/  ISETP.LT.AND P5, PT, R60, c[0x0][0x178], !P3 ;  /* 0x00005e003c007a0c */ /* 0x000fc60005fa1270 */
[----:B------:R3:W-:Y:S01]  /*a6950*/  @P6 STG.E.U16 [R52.64], R57 ;  /* 0x0000003934006986 */ /* 0x0007e2000c101504 */
[----:B------:R-:W-:Y:S01]  /*a6960*/  ISETP.LT.AND P6, PT, R58, c[0x0][0x178], !P3 ;  /* 0x00005e003a007a0c */ /* 0x000fe20005fc1270 */
[C---:B0-----:R-:W-:Y:S01]  /*a6970*/  IMAD.WIDE R2, R4.reuse, 0x2, R46 ;  /* 0x0000000204027825 */ /* 0x041fe200078e022e */
[----:B------:R-:W-:Y:S02]  /*a6980*/  IADD3 R0, R4, c[0x0][0x198], RZ ;  /* 0x0000660004007a10 */ /* 0x000fe40007ffe0ff */
[----:B------:R-:W-:Y:S01]  /*a6990*/  PRMT R8, R56, 0x7632, R8 ;  /* 0x0000763238087816 */ /* 0x000fe20000000008 */
[----:B-1----:R-:W-:Y:S01]  /*a69a0*/  IMAD.WIDE R20, R4, 0x2, R44 ;  /* 0x0000000204147825 */ /* 0x002fe200078e022c */
[----:B------:R0:W-:Y:S01]  /*a69b0*/  @P4 STG.E.U16 [R2.64], R29 ;  /* 0x0000001d02004986 */ /* 0x0001e2000c101504 */
[----:B------:R-:W-:Y:S02]  /*a69c0*/  ISETP.LT.AND P4, PT, R27, c[0x0][0x178], !P3 ;  /* 0x00005e001b007a0c */ /* 0x000fe40005f81270 */
[----:B--2---:R-:W-:Y:S01]  /*a69d0*/  IMAD.WIDE R22, R0, 0x2, R50 ;  /* 0x0000000200167825 */ /* 0x004fe200078e0232 */
[----:B------:R-:W-:-:S02]  /*a69e0*/  PRMT R12, R57, 0x7632, R12 ;  /* 0x00007632390c7816 */ /* 0x000fc4000000000c */
[----:B------:R-:W-:Y:S01]  /*a69f0*/  ISETP.LT.AND P3, PT, R43, c[0x0][0x178], !P3 ;  /* 0x00005e002b007a0c */ /* 0x000fe20005f61270 */
[C---:B---3--:R-:W-:Y:S01]  /*a6a00*/  IMAD.WIDE R52, R0.reuse, 0x2, R48 ;  /* 0x0000000200347825 */ /* 0x048fe200078e0230 */
[----:B------:R-:W-:Y:S04]  /*a6a10*/  @P2 STG.E.U16 [R20.64], R5 ;  /* 0x0000000514002986 */ /* 0x000fe8000c101504 */
[----:B------:R1:W-:Y:S01]  /*a6a20*/  @P6 STG.E.U16 [R22.64], R8 ;  /* 0x0000000816006986 */ /* 0x0003e2000c101504 */
[----:B0-----:R-:W-:Y:S01]  /*a6a30*/  PRMT R29, R29, 0x7632, R29 ;  /* 0x000076321d1d7816 */ /* 0x001fe2000000001d */
[----:B------:R-:W-:Y:S02]  /*a6a40*/  IMAD.WIDE R2, R0, 0x2, R46 ;  /* 0x0000000200027825 */ /* 0x000fe400078e022e */
[----:B------:R0:W-:Y:S01]  /*a6a50*/  @P5 STG.E.U16 [R52.64], R12 ;  /* 0x0000000c34005986 */ /* 0x0001e2000c101504 */
[----:B------:R-:W-:-:S02]  /*a6a60*/  ISETP.LT.AND P5, PT, R58, c[0x0][0x178], !P0 ;  /* 0x00005e003a007a0c */ /* 0x000fc400047a1270 */
[----:B------:R-:W-:Y:S02]  /*a6a70*/  ISETP.GE.AND P1, PT, R32, c[0x0][0x17c], PT ;  /* 0x00005f0020007a0c */ /* 0x000fe40003f26270 */
[----:B------:R-:W-:Y:S01]  /*a6a80*/  ISETP.LT.AND P6, PT, R60, c[0x0][0x178], !P0 ;  /* 0x00005e003c007a0c */ /* 0x000fe200047c1270 */
[----:B------:R-:W2:Y:S01]  /*a6a90*/  LDL.LU R32, [R1+0x3124] ;  /* 0x0031240001207983 */ /* 0x000ea20000300800 */
[C---:B-1----:R-:W-:Y:S02]  /*a6aa0*/  IADD3 R8, R0.reuse, c[0x0][0x198], RZ ;  /* 0x0000660000087a10 */ /* 0x042fe40007ffe0ff */
[----:B0-----:R-:W-:Y:S01]  /*a6ab0*/  PRMT R12, R5, 0x7632, R12 ;  /* 0x00007632050c7816 */ /* 0x001fe2000000000c */
[----:B------:R-:W-:Y:S01]  /*a6ac0*/  IMAD.WIDE R4, R0, 0x2, R44 ;  /* 0x0000000200047825 */ /* 0x000fe200078e022c */
[----:B------:R0:W-:Y:S01]  /*a6ad0*/  @P4 STG.E.U16 [R2.64], R29 ;  /* 0x0000001d02004986 */ /* 0x0001e2000c101504 */
[----:B------:R-:W-:Y:S02]  /*a6ae0*/  ISETP.LT.AND P4, PT, R27, c[0x0][0x178], !P0 ;  /* 0x00005e001b007a0c */ /* 0x000fe40004781270 */
[----:B------:R-:W-:Y:S01]  /*a6af0*/  ISETP.LT.AND P0, PT, R43, c[0x0][0x178], !P0 ;  /* 0x00005e002b007a0c */ /* 0x000fe20004701270 */
[----:B------:R1:W-:Y:S01]  /*a6b00*/  @P3 STG.E.U16 [R4.64], R12 ;  /* 0x0000000c04003986 */ /* 0x0003e2000c101504 */
[----:B------:R-:W-:Y:S01]  /*a6b10*/  ISETP.LT.AND P3, PT, R58, c[0x0][0x178], !P1 ;  /* 0x00005e003a007a0c */ /* 0x000fe20004f61270 */
[C---:B------:R-:W-:Y:S01]  /*a6b20*/  IMAD.WIDE R20, R8.reuse, 0x2, R48 ;  /* 0x0000000208147825 */ /* 0x040fe200078e0230 */
[----:B------:R-:W-:-:S03]  /*a6b30*/  IADD3 R0, R8, c[0x0][0x198], RZ ;  /* 0x0000660008007a10 */ /* 0x000fc60007ffe0ff */
[----:B0-----:R-:W-:-:S04]  /*a6b40*/  IMAD.WIDE R2, R8, 0x2, R50 ;  /* 0x0000000208027825 */ /* 0x001fc800078e0232 */
[----:B-1----:R-:W-:Y:S01]  /*a6b50*/  IMAD.WIDE R4, R8, 0x2, R44 ;  /* 0x0000000208047825 */ /* 0x002fe200078e022c */
[----:B----4-:R-:W-:Y:S02]  /*a6b60*/  ISETP.GE.AND P2, PT, R28, c[0x0][0x17c], PT ;  /* 0x00005f001c007a0c */ /* 0x010fe40003f46270 */
[----:B------:R-:W3:Y:S04]  /*a6b70*/  LDL.LU R28, [R1+0x3128] ;  /* 0x00312800011c7983 */ /* 0x000ee80000300800 */
[----:B------:R0:W-:Y:S01]  /*a6b80*/  @P5 STG.E.U16 [R2.64], R59 ;  /* 0x0000003b02005986 */ /* 0x0001e2000c101504 */
[----:B------:R-:W-:-:S03]  /*a6b90*/  PRMT R12, R59, 0x7632, R12 ;  /* 0x000076323b0c7816 */ /* 0x000fc6000000000c */
[----:B------:R1:W-:Y:S04]  /*a6ba0*/  @P6 STG.E.U16 [R20.64], R61 ;  /* 0x0000003d14006986 */ /* 0x0003e8000c101504 */
[----:B------:R-:W4:Y:S01]  /*a6bb0*/  LDL.LU R57, [R1+0x2d4] ;  /* 0x0002d40001397983 */ /* 0x000f220000300800 */
[----:B0-----:R-:W-:-:S03]  /*a6bc0*/  IMAD.WIDE R2, R8, 0x2, R46 ;  /* 0x0000000208027825 */ /* 0x001fc600078e022e */
[----:B------:R-:W2:Y:S01]  /*a6bd0*/  LDL.LU R59, [R1+0x1c4] ;  /* 0x0001c400013b7983 */ /* 0x000ea20000300800 */
[----:B-1----:R-:W-:-:S03]  /*a6be0*/  IMAD.WIDE R20, R0, 0x2, R50 ;  /* 0x0000000200147825 */ /* 0x002fc600078e0232 */
[----:B------:R-:W-:Y:S04]  /*a6bf0*/  @P4 STG.E.U16 [R2.64], R33 ;  /* 0x0000002102004986 */ /* 0x000fe8000c101504 */
[----:B------:R-:W-:Y:S04]  /*a6c00*/  @P0 STG.E.U16 [R4.64], R9 ;  /* 0x0000000904000986 */ /* 0x000fe8000c101504 */
[----:B------:R-:W2:Y:S04]  /*a6c10*/  LDL.LU R29, [R1+0x312c] ;  /* 0x00312c00011d7983 */ /* 0x000ea80000300800 */
[----:B------:R0:W-:Y:S04]  /*a6c20*/  @P3 STG.E.U16 [R20.64], R12 ;  /* 0x0000000c14003986 */ /* 0x0001e8000c101504 */
[----:B0-----:R-:W2:Y:S01]  /*a6c30*/  LDL.LU R21, [R1+0x3130] ;  /* 0x0031300001157983 */ /* 0x001ea20000300800 */
[----:B------:R-:W-:-:S02]  /*a6c40*/  ISETP.LT.AND P6, PT, R60, c[0x0][0x178], !P1 ;  /* 0x00005e003c007a0c */ /* 0x000fc40004fc1270 */
[----:B------:R-:W-:Y:S01]  /*a6c50*/  ISETP.LT.AND P4, PT, R27, c[0x0][0x178], !P1 ;  /* 0x00005e001b007a0c */ /* 0x000fe20004f81270 */
[C---:B------:R-:W-:Y:S01]  /*a6c60*/  IMAD.WIDE R2, R0.reuse, 0x2, R48 ;  /* 0x0000000200027825 */ /* 0x040fe200078e0230 */
[----:B------:R-:W-:Y:S02]  /*a6c70*/  PRMT R8, R61, 0x7632, R8 ;  /* 0x000076323d087816 */ /* 0x000fe40000000008 */
[----:B------:R-:W-:Y:S01]  /*a6c80*/  PRMT R33, R33, 0x7632, R33 ;  /* 0x0000763221217816 */ /* 0x000fe20000000021 */
[----:B------:R-:W-:Y:S01]  /*a6c90*/  IMAD.WIDE R4, R0, 0x2, R46 ;  /* 0x0000000200047825 */ /* 0x000fe200078e022e */
[----:B------:R-:W-:Y:S02]  /*a6ca0*/  ISETP.LT.AND P1, PT, R43, c[0x0][0x178], !P1 ;  /* 0x00005e002b007a0c */ /* 0x000fe40004f21270 */
[----:B------:R-:W-:Y:S02]  /*a6cb0*/  ISETP.LT.AND P3, PT, R58, c[0x0][0x178], !P2 ;  /* 0x00005e003a007a0c */ /* 0x000fe40005761270 */
[----:B------:R-:W-:Y:S01]  /*a6cc0*/  IADD3 R12, R0, c[0x0][0x198], RZ ;  /* 0x00006600000c7a10 */ /* 0x000fe20007ffe0ff */
[----:B------:R0:W-:Y:S01]  /*a6cd0*/  @P6 STG.E.U16 [R2.64], R8 ;  /* 0x0000000802006986 */ /* 0x0001e2000c101504 */
[----:B------:R-:W-:-:S03]  /*a6ce0*/  ISETP.LT.AND P6, PT, R60, c[0x0][0x178], !P2 ;  /* 0x00005e003c007a0c */ /* 0x000fc600057c1270 */
[----:B------:R1:W-:Y:S01]  /*a6cf0*/  @P4 STG.E.U16 [R4.64], R33 ;  /* 0x0000002104004986 */ /* 0x0003e2000c101504 */
[----:B------:R-:W-:Y:S02]  /*a6d00*/  ISETP.LT.AND P4, PT, R27, c[0x0][0x178], !P2 ;  /* 0x00005e001b007a0c */ /* 0x000fe40005781270 */
[----:B------:R-:W-:Y:S02]  /*a6d10*/  ISETP.LT.AND P2, PT, R43, c[0x0][0x178], !P2 ;  /* 0x00005e002b007a0c */ /* 0x000fe40005741270 */
[----:B------:R-:W-:Y:S01]  /*a6d20*/  PRMT R16, R9, 0x7632, R16 ;  /* 0x0000763209107816 */ /* 0x000fe20000000010 */
[----:B0-----:R-:W-:-:S04]  /*a6d30*/  IMAD.WIDE R2, R0, 0x2, R44 ;  /* 0x0000000200027825 */ /* 0x001fc800078e022c */
[C---:B-1----:R-:W-:Y:S01]  /*a6d40*/  IMAD.WIDE R4, R12.reuse, 0x2, R50 ;  /* 0x000000020c047825 */ /* 0x042fe200078e0232 */
[----:B------:R0:W-:Y:S03]  /*a6d50*/  @P1 STG.E.U16 [R2.64], R16 ;  /* 0x0000001002001986 */ /* 0x0001e6000c101504 */
[----:B------:R-:W-:-:S04]  /*a6d60*/  IMAD.WIDE R8, R12, 0x2, R48 ;  /* 0x000000020c087825 */ /* 0x000fc800078e0230 */
[----:B0-----:R-:W-:Y:S01]  /*a6d70*/  IMAD.WIDE R2, R12, 0x2, R46 ;  /* 0x000000020c027825 */ /* 0x001fe200078e022e */
[----:B---3--:R-:W-:Y:S02]  /*a6d80*/  ISETP.GE.AND P0, PT, R28, c[0x0][0x17c], PT ;  /* 0x00005f001c007a0c */ /* 0x008fe40003f06270 */
[----:B------:R-:W3:Y:S04]  /*a6d90*/  LDL.LU R28, [R1+0x3134] ;  /* 0x00313400011c7983 */ /* 0x000ee80000300800 */
[----:B------:R-:W3:Y:S04]  /*a6da0*/  LDL.LU R61, [R1+0x2c4] ;  /* 0x0002c400013d7983 */ /* 0x000ee80000300800 */
[----:B----4-:R0:W-:Y:S04]  /*a6db0*/  @P3 STG.E.U16 [R4.64], R57 ;  /* 0x0000003904003986 */ /* 0x0101e8000c101504 */
[----:B--2---:R1:W-:Y:S01]  /*a6dc0*/  @P6 STG.E.U16 [R8.64], R59 ;  /* 0x0000003b08006986 */ /* 0x0043e2000c101504 */
[----:B0-----:R-:W-:-:S03]  /*a6dd0*/  IMAD.WIDE R4, R12, 0x2, R44 ;  /* 0x000000020c047825 */ /* 0x001fc600078e022c */
[----:B------:R-:W-:Y:S04]  /*a6de0*/  @P4 STG.E.U16 [R2.64], R37 ;  /* 0x0000002502004986 */ /* 0x000fe8000c101504 */
[----:B------:R0:W-:Y:S01]  /*a6df0*/  @P2 STG.E.U16 [R4.64], R13 ;  /* 0x0000000d04002986 */ /* 0x0001e2000c101504 */
[----:B------:R-:W-:-:S03]  /*a6e00*/  ISETP.GE.AND P2, PT, R21, c[0x0][0x17c], PT ;  /* 0x00005f0015007a0c */ /* 0x000fc60003f46270 */
[----:B------:R-:W2:Y:S01]  /*a6e10*/  LDL.LU R21, [R1+0x3144] ;  /* 0x0031440001157983 */ /* 0x000ea20000300800 */
[----:B------:R-:W-:-:S04]  /*a6e20*/  ISETP.GE.AND P5, PT, R32, c[0x0][0x17c], PT ;  /* 0x00005f0020007a0c */ /* 0x000fc80003fa6270 */
[----:B------:R-:W-:Y:S02]  /*a6e30*/  ISETP.LT.AND P3, PT, R58, c[0x0][0x178], !P5 ;  /* 0x00005e003a007a0c */ /* 0x000fe40006f61270 */
[----:B------:R-:W-:Y:S02]  /*a6e40*/  IADD3 R0, R12, c[0x0][0x198], RZ ;  /* 0x000066000c007a10 */ /* 0x000fe40007ffe0ff */
[----:B------:R-:W-:Y:S02]  /*a6e50*/  ISETP.LT.AND P6, PT, R60, c[0x0][0x178], !P5 ;  /* 0x00005e003c007a0c */ /* 0x000fe40006fc1270 */
[----:B------:R-:W-:Y:S01]  /*a6e60*/  PRMT R12, R57, 0x7632, R12 ;  /* 0x00007632390c7816 */ /* 0x000fe2000000000c */
[----:B-1----:R-:W-:Y:S01]  /*a6e70*/  IMAD.WIDE R8, R0, 0x2, R50 ;  /* 0x0000000200087825 */ /* 0x002fe200078e0232 */
[----:B0-----:R-:W-:Y:S02]  /*a6e80*/  PRMT R4, R59, 0x7632, R4 ;  /* 0x000076323b047816 */ /* 0x001fe40000000004 */
[----:B------:R-:W-:Y:S01]  /*a6e90*/  ISETP.LT.AND P4, PT, R58, c[0x0][0x178], !P0 ;  /* 0x00005e003a007a0c */ /* 0x000fe20004781270 */
[C---:B------:R-:W-:Y:S01]  /*a6ea0*/  IMAD.WIDE R2, R0.reuse, 0x2, R48 ;  /* 0x0000000200027825 */ /* 0x040fe200078e0230 */
[----:B------:R-:W-:Y:S01]  /*a6eb0*/  IADD3 R16, R0, c[0x0][0x198], RZ ;  /* 0x0000660000107a10 */ /* 0x000fe20007ffe0ff */
[----:B------:R0:W-:Y:S01]  /*a6ec0*/  @P3 STG.E.U16 [R8.64], R12 ;  /* 0x0000000c08003986 */ /* 0x0001e2000c101504 */
[----:B------:R-:W-:-:S02]  /*a6ed0*/  ISETP.LT.AND P3, PT, R27, c[0x0][0x178], !P5 ;  /* 0x00005e001b007a0c */ /* 0x000fc40006f61270 */
[----:B------:R-:W-:Y:S01]  /*a6ee0*/  ISETP.LT.AND P5, PT, R43, c[0x0][0x178], !P5 ;  /* 0x00005e002b007a0c */ /* 0x000fe20006fa1270 */
[----:B------:R1:W-:Y:S01]  /*a6ef0*/  @P6 STG.E.U16 [R2.64], R4 ;  /* 0x0000000402006986 */ /* 0x0003e2000c101504 */
[----:B------:R-:W-:Y:S02]  /*a6f00*/  PRMT R37, R37, 0x7632, R37 ;  /* 0x0000763225257816 */ /* 0x000fe40000000025 */
[----:B------:R-:W-:Y:S01]  /*a6f10*/  PRMT R20, R13, 0x7632, R20 ;  /* 0x000076320d147816 */ /* 0x000fe20000000014 */
[----:B------:R-:W4:Y:S01]  /*a6f20*/  LDL.LU R59, [R1+0x2f8] ;  /* 0x0002f800013b7983 */ /* 0x000f220000300800 */
[----:B0-----:R-:W-:-:S04]  /*a6f30*/  IMAD.WIDE R8, R16, 0x2, R50 ;  /* 0x0000000210087825 */ /* 0x001fc800078e0232 */
[----:B-1----:R-:W-:-:S04]  /*a6f40*/  IMAD.WIDE R2, R0, 0x2, R46 ;  /* 0x0000000200027825 */ /* 0x002fc800078e022e */
[----:B------:R-:W-:Y:S01]  /*a6f50*/  IMAD.WIDE R4, R0, 0x2, R44 ;  /* 0x0000000200047825 */ /* 0x000fe200078e022c */
[----:B------:R0:W-:Y:S01]  /*a6f60*/  @P3 STG.E.U16 [R2.64], R37 ;  /* 0x0000002502003986 */ /* 0x0001e2000c101504 */
[----:B------:R-:W-:-:S03]  /*a6f70*/  ISETP.LT.AND P6, PT, R60, c[0x0][0x178], !P0 ;  /* 0x00005e003c007a0c */ /* 0x000fc600047c1270 */
[----:B------:R1:W-:Y:S01]  /*a6f80*/  @P5 STG.E.U16 [R4.64], R20 ;  /* 0x0000001404005986 */ /* 0x0003e2000c101504 */
[----:B------:R-:W-:Y:S01]  /*a6f90*/  ISETP.LT.AND P3, PT, R43, c[0x0][0x178], !P0 ;  /* 0x00005e002b007a0c */ /* 0x000fe20004761270 */
[C---:B------:R-:W-:Y:S01]  /*a6fa0*/  IMAD.WIDE R12, R16.reuse, 0x2, R48 ;  /* 0x00000002100c7825 */ /* 0x040fe200078e0230 */
[----:B------:R-:W-:Y:S02]  /*a6fb0*/  ISETP.GE.AND P1, PT, R29, c[0x0][0x17c], PT ;  /* 0x00005f001d007a0c */ /* 0x000fe40003f26270 */
[----:B------:R-:W4:Y:S01]  /*a6fc0*/  LDL.LU R29, [R1+0x314c] ;  /* 0x00314c00011d7983 */ /* 0x000f220000300800 */
[----:B0-----:R-:W-:-:S04]  /*a6fd0*/  IMAD.WIDE R2, R16, 0x2, R46 ;  /* 0x0000000210027825 */ /* 0x001fc800078e022e */
[----:B-1----:R-:W-:Y:S01]  /*a6fe0*/  IMAD.WIDE R4, R16, 0x2, R44 ;  /* 0x0000000210047825 */ /* 0x002fe200078e022c */
[----:B------:R-:W-:Y:S01]  /*a6ff0*/  ISETP.LT.AND P5, PT, R60, c[0x0][0x178], !P1 ;  /* 0x00005e003c007a0c */ /* 0x000fe20004fa1270 */
[----:B---3--:R0:W-:Y:S01]  /*a7000*/  @P4 STG.E.U16 [R8.64], R61 ;  /* 0x0000003d08004986 */ /* 0x0081e2000c101504 */
[----:B------:R-:W-:Y:S02]  /*a7010*/  ISETP.LT.AND P4, PT, R27, c[0x0][0x178], !P0 ;  /* 0x00005e001b007a0c */ /* 0x000fe40004781270 */
[----:B------:R-:W-:Y:S01]  /*a7020*/  PRMT R20, R61, 0x7632, R20 ;  /* 0x000076323d147816 */ /* 0x000fe20000000014 */
[----:B------:R1:W-:Y:S01]  /*a7030*/  @P6 STG.E.U16 [R12.64], R25 ;  /* 0x000000190c006986 */ /* 0x0003e2000c101504 */
[----:B------:R-:W-:-:S03]  /*a7040*/  ISETP.LT.AND P6, PT, R58, c[0x0][0x178], !P1 ;  /* 0x00005e003a007a0c */ /* 0x000fc60004fc1270 */
[----:B0-----:R-:W3:Y:S06]  /*a7050*/  LDL.LU R61, [R1+0x298] ;  /* 0x00029800013d7983 */ /* 0x001eec0000300800 */
[----:B------:R0:W-:Y:S01]  /*a7060*/  @P4 STG.E.U16 [R2.64], R41 ;  /* 0x0000002902004986 */ /* 0x0001e2000c101504 */
[----:B------:R-:W-:-:S03]  /*a7070*/  ISETP.LT.AND P4, PT, R27, c[0x0][0x178], !P1 ;  /* 0x00005e001b007a0c */ /* 0x000fc60004f81270 */
[----:B------:R0:W-:Y:S01]  /*a7080*/  @P3 STG.E.U16 [R4.64], R17 ;  /* 0x0000001104003986 */ /* 0x0001e2000c101504 */
[----:B------:R-:W-:Y:S02]  /*a7090*/  ISETP.LT.AND P3, PT, R43, c[0x0][0x178], !P1 ;  /* 0x00005e002b007a0c */ /* 0x000fe40004f61270 */
[----:B--2---:R-:W-:Y:S02]  /*a70a0*/  ISETP.GE.AND P1, PT, R21, c[0x0][0x17c], PT ;  /* 0x00005f0015007a0c */ /* 0x004fe40003f26270 */
[----:B------:R-:W2:Y:S01]  /*a70b0*/  LDL.LU R21, [R1+0x3148] ;  /* 0x0031480001157983 */ /* 0x000ea20000300800 */
[----:B------:R-:W-:-:S03]  /*a70c0*/  ISETP.GE.AND P0, PT, R28, c[0x0][0x17c], PT ;  /* 0x00005f001c007a0c */ /* 0x000fc60003f06270 */
[----:B------:R-:W2:Y:S04]  /*a70d0*/  LDL.LU R28, [R1+0x3140] ;  /* 0x00314000011c7983 */ /* 0x000ea80000300800 */
[----:B------:R-:W2:Y:S01]  /*a70e0*/  LDL.LU R56, [R1+0x2e8] ;  /* 0x0002e80001387983 */ /* 0x000ea20000300800 */
[----:B------:R-:W-:Y:S02]  /*a70f0*/  IADD3 R0, R16, c[0x0][0x198], RZ ;  /* 0x0000660010007a10 */ /* 0x000fe40007ffe0ff */
[----:B-1----:R-:W-:-:S03]  /*a7100*/  PRMT R25, R25, 0x7632, R25 ;  /* 0x0000763219197816 */ /* 0x002fc60000000019 */
[----:B------:R-:W-:-:S04]  /*a7110*/  IMAD.WIDE R8, R0, 0x2, R50 ;  /* 0x0000000200087825 */ /* 0x000fc800078e0232 */
[----:B------:R-:W-:Y:S01]  /*a7120*/  IMAD.WIDE R12, R0, 0x2, R48 ;  /* 0x00000002000c7825 */ /* 0x000fe200078e0230 */
[----:B------:R-:W-:Y:S01]  /*a7130*/  @P6 STG.E.U16 [R8.64], R20 ;  /* 0x0000001408006986 */ /* 0x000fe2000c101504 */
[----:B------:R-:W-:Y:S02]  /*a7140*/  ISETP.LT.AND P6, PT, R58, c[0x0][0x178], !P2 ;  /* 0x00005e003a007a0c */ /* 0x000fe400057c1270 */
[----:B0-----:R-:W-:Y:S01]  /*a7150*/  PRMT R41, R41, 0x7632, R41 ;  /* 0x0000763229297816 */ /* 0x001fe20000000029 */
[----:B------:R0:W-:Y:S01]  /*a7160*/  @P5 STG.E.U16 [R12.64], R25 ;  /* 0x000000190c005986 */ /* 0x0001e2000c101504 */
[----:B------:R-:W-:Y:S01]  /*a7170*/  IMAD.WIDE R2, R0, 0x2, R46 ;  /* 0x0000000200027825 */ /* 0x000fe200078e022e */
[----:B------:R-:W-:-:S03]  /*a7180*/  PRMT R17, R17, 0x7632, R17 ;  /* 0x0000763211117816 */ /* 0x000fc60000000011 */
[C---:B------:R-:W-:Y:S01]  /*a7190*/  IMAD.WIDE R4, R0.reuse, 0x2, R44 ;  /* 0x0000000200047825 */ /* 0x040fe200078e022c */
[----:B------:R1:W-:Y:S01]  /*a71a0*/  @P4 STG.E.U16 [R2.64], R41 ;  /* 0x0000002902004986 */ /* 0x0003e2000c101504 */
[----:B0-----:R-:W-:-:S03]  /*a71b0*/  IADD3 R12, R0, c[0x0][0x198], RZ ;  /* 0x00006600000c7a10 */ /* 0x001fc60007ffe0ff */
[----:B------:R-:W-:Y:S02]  /*a71c0*/  @P3 STG.E.U16 [R4.64], R17 ;  /* 0x0000001104003986 */ /* 0x000fe4000c101504 */
[----:B-1----:R-:W-:Y:S01]  /*a71d0*/  IMAD.WIDE R2, R12, 0x2, R50 ;  /* 0x000000020c027825 */ /* 0x002fe200078e0232 */
[----:B----4-:R-:W-:-:S04]  /*a71e0*/  PRMT R13, R59, 0x7632, R13 ;  /* 0x000076323b0d7816 */ /* 0x010fc8000000000d */
[----:B------:R0:W-:Y:S01]  /*a71f0*/  @P6 STG.E.U16 [R2.64], R59 ;  /* 0x0000003b02006986 */ /* 0x0001e2000c101504 */
[----:B------:R-:W-:Y:S02]  /*a7200*/  ISETP.LT.AND P5, PT, R60, c[0x0][0x178], !P2 ;  /* 0x00005e003c007a0c */ /* 0x000fe400057a1270 */
[----:B------:R-:W-:Y:S01]  /*a7210*/  ISETP.LT.AND P4, PT, R27, c[0x0][0x178], !P2 ;  /* 0x00005e001b007a0c */ /* 0x000fe20005781270 */
[----:B0-----:R-:W4:Y:S01]  /*a7220*/  LDL.LU R59, [R1+0x208] ;  /* 0x00020800013b7983 */ /* 0x001f220000300800 */
[----:B------:R-:W-:Y:S02]  /*a7230*/  ISETP.LT.AND P2, PT, R43, c[0x0][0x178], !P2 ;  /* 0x00005e002b007a0c */ /* 0x000fe40005741270 */
[----:B------:R-:W-:Y:S01]  /*a7240*/  ISETP.LT.AND P3, PT, R58, c[0x0][0x178], !P0 ;  /* 0x00005e003a007a0c */ /* 0x000fe20004761270 */
[C---:B------:R-:W-:Y:S01]  /*a7250*/  IMAD.WIDE R8, R12.reuse, 0x2, R48 ;  /* 0x000000020c087825 */ /* 0x040fe200078e0230 */
[----:B------:R-:W-:-:S03]  /*a7260*/  IADD3 R0, R12, c[0x0][0x198], RZ ;  /* 0x000066000c007a10 */ /* 0x000fc60007ffe0ff */
[----:B------:R-:W-:-:S04]  /*a7270*/  IMAD.WIDE R2, R12, 0x2, R46 ;  /* 0x000000020c027825 */ /* 0x000fc800078e022e */
[----:B------:R-:W-:Y:S01]  /*a7280*/  IMAD.WIDE R4, R12, 0x2, R44 ;  /* 0x000000020c047825 */ /* 0x000fe200078e022c */
[----:B------:R-:W-:Y:S02]  /*a7290*/  ISETP.LT.AND P6, PT, R27, c[0x0][0x178], !P0 ;  /* 0x00005e001b007a0c */ /* 0x000fe400047c1270 */
[----:B------:R-:W-:Y:S01]  /*a72a0*/  PRMT R12, R30, 0x7632, R12 ;  /* 0x000076321e0c7816 */ /* 0x000fe2000000000c */
[----:B---3--:R0:W-:Y:S01]  /*a72b0*/  @P5 STG.E.U16 [R8.64], R61 ;  /* 0x0000003d08005986 */ /* 0x0081e2000c101504 */
[----:B------:R-:W-:-:S03]  /*a72c0*/  ISETP.LT.AND P5, PT, R60, c[0x0][0x178], !P0 ;  /* 0x00005e003c007a0c */ /* 0x000fc600047a1270 */
[----:B------:R1:W-:Y:S04]  /*a72d0*/  @P4 STG.E.U16 [R2.64], R30 ;  /* 0x0000001e02004986 */ /* 0x0003e8000c101504 */
[----:B------:R-:W-:Y:S01]  /*a72e0*/  @P2 STG.E.U16 [R4.64], R6 ;  /* 0x0000000604002986 */ /* 0x000fe2000c101504 */
[----:B------:R-:W-:Y:S01]  /*a72f0*/  ISETP.LT.AND P2, PT, R43, c[0x0][0x178], !P0 ;  /* 0x00005e002b007a0c */ /* 0x000fe20004741270 */
[----:B0-----:R-:W-:-:S05]  /*a7300*/  IMAD.WIDE R8, R0, 0x2, R50 ;  /* 0x0000000200087825 */ /* 0x001fca00078e0232 */
[----:B------:R0:W-:Y:S01]  /*a7310*/  @P3 STG.E.U16 [R8.64], R13 ;  /* 0x0000000d08003986 */ /* 0x0001e2000c101504 */
[----:B------:R-:W-:Y:S01]  /*a7320*/  ISETP.LT.AND P3, PT, R58, c[0x0][0x178], !P1 ;  /* 0x00005e003a007a0c */ /* 0x000fe20004f61270 */
[C---:B-1----:R-:W-:Y:S01]  /*a7330*/  IMAD.WIDE R2, R0.reuse, 0x2, R48 ;  /* 0x0000000200027825 */ /* 0x042fe200078e0230 */
[----:B0-----:R-:W-:Y:S02]  /*a7340*/  PRMT R9, R61, 0x7632, R9 ;  /* 0x000076323d097816 */ /* 0x001fe40000000009 */
[----:B--2---:R-:W-:Y:S02]  /*a7350*/  ISETP.GE.AND P0, PT, R21, c[0x0][0x17c], PT ;  /* 0x00005f0015007a0c */ /* 0x004fe40003f06270 */
[----:B------:R-:W2:Y:S04]  /*a7360*/  LDL.LU R21, [R1+0x3154] ;  /* 0x0031540001157983 */ /* 0x000ea80000300800 */
[----:B------:R-:W3:Y:S04]  /*a7370*/  LDL.LU R57, [R1+0x2d8] ;  /* 0x0002d80001397983 */ /* 0x000ee80000300800 */
[----:B------:R-:W2:Y:S01]  /*a7380*/  LDL.LU R61, [R1+0x1c8] ;  /* 0x0001c800013d7983 */ /* 0x000ea20000300800 */
[C---:B------:R-:W-:Y:S01]  /*a7390*/  IMAD.WIDE R4, R0.reuse, 0x2, R46 ;  /* 0x0000000200047825 */ /* 0x040fe200078e022e */
[----:B------:R-:W-:-:S02]  /*a73a0*/  IADD3 R8, R0, c[0x0][0x198], RZ ;  /* 0x0000660000087a10 */ /* 0x000fc40007ffe0ff */
[----:B------:R0:W-:Y:S01]  /*a73b0*/  @P5 STG.E.U16 [R2.64], R9 ;  /* 0x0000000902005986 */ /* 0x0001e2000c101504 */
[----:B------:R-:W-:-:S03]  /*a73c0*/  PRMT R6, R6, 0x7632, R6 ;  /* 0x0000763206067816 */ /* 0x000fc60000000006 */
[----:B------:R1:W-:Y:S01]  /*a73d0*/  @P6 STG.E.U16 [R4.64], R12 ;  /* 0x0000000c04006986 */ /* 0x0003e2000c101504 */
[----:B------:R-:W-:-:S03]  /*a73e0*/  ISETP.GE.AND P4, PT, R29, c[0x0][0x17c], PT ;  /* 0x00005f001d007a0c */ /* 0x000fc60003f86270 */
[----:B------:R-:W2:Y:S01]  /*a73f0*/  LDL.LU R29, [R1+0x3150] ;  /* 0x00315000011d7983 */ /* 0x000ea20000300800 */
[----:B0-----:R-:W-:-:S04]  /*a7400*/  IMAD.WIDE R2, R0, 0x2, R44 ;  /* 0x0000000200027825 */ /* 0x001fc800078e022c */
[----:B-1----:R-:W-:Y:S01]  /*a7410*/  IMAD.WIDE R4, R8, 0x2, R50 ;  /* 0x0000000208047825 */ /* 0x002fe200078e0232 */
[----:B------:R0:W-:Y:S04]  /*a7420*/  @P2 STG.E.U16 [R2.64], R6 ;  /* 0x0000000602002986 */ /* 0x0001e8000c101504 */
[----:B------:R1:W-:Y:S01]  /*a7430*/  @P3 STG.E.U16 [R4.64], R56 ;  /* 0x0000003804003986 */ /* 0x0003e2000c101504 */
[----:B------:R-:W-:-:S03]  /*a7440*/  ISETP.GE.AND P3, PT, R28, c[0x0][0x17c], PT ;  /* 0x00005f001c007a0c */ /* 0x000fc60003f66270 */
[----:B------:R-:W2:Y:S01]  /*a7450*/  LDL.LU R28, [R1+0x3160] ;  /* 0x00316000011c7983 */ /* 0x000ea20000300800 */
[----:B------:R-:W-:Y:S02]  /*a7460*/  ISETP.LT.AND P5, PT, R60, c[0x0][0x178], !P1 ;  /* 0x00005e003c007a0c */ /* 0x000fe40004fa1270 */
[----:B------:R-:W-:Y:S02]  /*a7470*/  ISETP.LT.AND P6, PT, R27, c[0x0][0x178], !P1 ;  /* 0x00005e001b007a0c */ /* 0x000fe40004fc1270 */
[----:B------:R-:W-:Y:S02]  /*a7480*/  ISETP.LT.AND P1, PT, R43, c[0x0][0x178], !P1 ;  /* 0x00005e002b007a0c */ /* 0x000fe40004f21270 */
[----:B------:R-:W-:Y:S02]  /*a7490*/  ISETP.LT.AND P2, PT, R58, c[0x0][0x178], !P4 ;  /* 0x00005e003a007a0c */ /* 0x000fe40006741270 */
[C---:B------:R-:W-:Y:S01]  /*a74a0*/  IADD3 R0, R8.reuse, c[0x0][0x198], RZ ;  /* 0x0000660008007a10 */ /* 0x040fe20007ffe0ff */
[----:B0-----:R-:W-:Y:S01]  /*a74b0*/  IMAD.WIDE R2, R8, 0x2, R48 ;  /* 0x0000000208027825 */ /* 0x001fe200078e0230 */
[----:B------:R-:W-:-:S03]  /*a74c0*/  PRMT R16, R56, 0x7632, R16 ;  /* 0x0000763238107816 */ /* 0x000fc60000000010 */
[----:B-1----:R-:W-:-:S04]  /*a74d0*/  IMAD.WIDE R4, R8, 0x2, R46 ;  /* 0x0000000208047825 */ /* 0x002fc800078e022e */
[----:B------:R-:W-:Y:S01]  /*a74e0*/  IMAD.WIDE R8, R8, 0x2, R44 ;  /* 0x0000000208087825 */ /* 0x000fe200078e022c */
[----:B----4-:R-:W-:Y:S03]  /*a74f0*/  @P5 STG.E.U16 [R2.64], R59 ;  /* 0x0000003b02005986 */ /* 0x010fe6000c101504 */
[----:B------:R-:W-:Y:S01]  /*a7500*/  IMAD.WIDE R12, R0, 0x2, R50 ;  /* 0x00000002000c7825 */ /* 0x000fe200078e0232 */
[----:B------:R0:W-:Y:S04]  /*a7510*/  @P6 STG.E.U16 [R4.64], R34 ;  /* 0x0000002204006986 */ /* 0x0001e8000c101504 */
[----:B------:R1:W-:Y:S01]  /*a7520*/  @P1 STG.E.U16 [R8.64], R10 ;  /* 0x0000000a08001986 */ /* 0x0003e2000c101504 */
[----:B------:R-:W-:-:S03]  /*a7530*/  ISETP.LT.AND P1, PT, R60, c[0x0][0x178], !P4 ;  /* 0x00005e003c007a0c */ /* 0x000fc60006721270 */
[----:B------:R4:W-:Y:S01]  /*a7540*/  @P2 STG.E.U16 [R12.64], R16 ;  /* 0x000000100c002986 */ /* 0x0009e2000c101504 */
[----:B------:R-:W-:Y:S02]  /*a7550*/  ISETP.LT.AND P2, PT, R27, c[0x0][0x178], !P4 ;  /* 0x00005e001b007a0c */ /* 0x000fe40006741270 */
[----:B------:R-:W-:Y:S01]  /*a7560*/  ISETP.LT.AND P4, PT, R43, c[0x0][0x178], !P4 ;  /* 0x00005e002b007a0c */ /* 0x000fe20006781270 */
[----:B0-----:R-:W-:Y:S01]  /*a7570*/  IMAD.WIDE R4, R0, 0x2, R46 ;  /* 0x0000000200047825 */ /* 0x001fe200078e022e */
[----:B------:R-:W-:Y:S02]  /*a7580*/  PRMT R6, R59, 0x7632, R6 ;  /* 0x000076323b067816 */ /* 0x000fe40000000006 */
[----:B------:R-:W-:Y:S01]  /*a7590*/  ISETP.LT.AND P6, PT, R58, c[0x0][0x178], !P0 ;  /* 0x00005e003a007a0c */ /* 0x000fe200047c1270 */
[----:B-1----:R-:W-:Y:S01]  /*a75a0*/  IMAD.WIDE R8, R0, 0x2, R48 ;  /* 0x0000000200087825 */ /* 0x002fe200078e0230 */
[----:B------:R-:W-:Y:S01]  /*a75b0*/  PRMT R20, R10, 0x7632, R20 ;  /* 0x000076320a147816 */ /* 0x000fe20000000014 */
[----:B------:R-:W2:Y:S01]  /*a75c0*/  LDL.LU R59, [R1+0x2c8] ;  /* 0x0002c800013b7983 */ /* 0x000ea20000300800 */
[----:B------:R-:W-:Y:S01]  /*a75d0*/  ISETP.LT.AND P5, PT, R60, c[0x0][0x178], !P0 ;  /* 0x00005e003c007a0c */ /* 0x000fe200047a1270 */
[----:B------:R-:W-:Y:S01]  /*a75e0*/  IMAD.WIDE R2, R0, 0x2, R44 ;  /* 0x0000000200027825 */ /* 0x000fe200078e022c */
[----:B----4-:R-:W-:Y:S01]  /*a75f0*/  PRMT R13, R34, 0x7632, R13 ;  /* 0x00007632220d7816 */ /* 0x010fe2000000000d */
[----:B------:R0:W-:Y:S01]  /*a7600*/  @P1 STG.E.U16 [R8.64], R6 ;  /* 0x0000000608001986 */ /* 0x0001e2000c101504 */
[----:B------:R-:W-:-:S03]  /*a7610*/  IADD3 R17, R0, c[0x0][0x198], RZ ;  /* 0x0000660000117a10 */ /* 0x000fc60007ffe0ff */
[----:B------:R-:W-:Y:S04]  /*a7620*/  @P2 STG.E.U16 [R4.64], R13 ;  /* 0x0000000d04002986 */ /* 0x000fe8000c101504 */
[----:B------:R1:W-:Y:S01]  /*a7630*/  @P4 STG.E.U16 [R2.64], R20 ;  /* 0x0000001402004986 */ /* 0x0003e2000c101504 */
[----:B------:R-:W-:Y:S02]  /*a7640*/  ISETP.LT.AND P4, PT, R27, c[0x0][0x178], !P0 ;  /* 0x00005e001b007a0c */ /* 0x000fe40004781270 */
[----:B------:R-:W-:Y:S01]  /*a7650*/  ISETP.LT.AND P0, PT, R43, c[0x0][0x178], !P0 ;  /* 0x00005e002b007a0c */ /* 0x000fe20004701270 */
[----:B0-----:R-:W-:-:S04]  /*a7660*/  IMAD.WIDE R8, R17, 0x2, R50 ;  /* 0x0000000211087825 */ /* 0x001fc800078e0232 */
[----:B-1----:R-:W-:-:S04]  /*a7670*/  IMAD.WIDE R2, R17, 0x2, R48 ;  /* 0x0000000211027825 */ /* 0x002fc800078e0230 */
[----:B------:R-:W-:Y:S01]  /*a7680*/  IMAD.WIDE R4, R17, 0x2, R44 ;  /* 0x0000000211047825 */ /* 0x000fe200078e022c */
[----:B------:R-:W-:Y:S01]  /*a7690*/  PRMT R10, R38, 0x7632, R10 ;  /* 0x00007632260a7816 */ /* 0x000fe2000000000a */
[----:B---3--:R-:W-:Y:S04]  /*a76a0*/  @P6 STG.E.U16 [R8.64], R57 ;  /* 0x0000003908006986 */ /* 0x008fe8000c101504 */
[----:B--2---:R0:W-:Y:S01]  /*a76b0*/  @P5 STG.E.U16 [R2.64], R61 ;  /* 0x0000003d02005986 */ /* 0x0041e2000c101504 */
[----:B------:R-:W-:Y:S02]  /*a76c0*/  ISETP.LT.AND P6, PT, R58, c[0x0][0x178], !P3 ;  /* 0x00005e003a007a0c */ /* 0x000fe40005fc1270 */
[----:B------:R-:W-:Y:S02]  /*a76d0*/  ISETP.LT.AND P5, PT, R60, c[0x0][0x178], !P3 ;  /* 0x00005e003c007a0c */ /* 0x000fe40005fa1270 */
[----:B------:R-:W-:Y:S01]  /*a76e0*/  ISETP.GE.AND P1, PT, R21, c[0x0][0x17c], PT ;  /* 0x00005f0015007a0c */ /* 0x000fe20003f26270 */
[C---:B0-----:R-:W-:Y:S01]  /*a76f0*/  IMAD.WIDE R2, R17.reuse, 0x2, R46 ;  /* 0x0000000211027825 */ /* 0x041fe200078e022e */
[----:B------:R-:W-:-:S04]  /*a7700*/  IADD3 R21, R17, c[0x0][0x198], RZ ;  /* 0x0000660011157a10 */ /* 0x000fc80007ffe0ff */
[----:B------:R0:W-:Y:S04]  /*a7710*/  @P4 STG.E.U16 [R2.64], R38 ;  /* 0x0000002602004986 */ /* 0x0001e8000c101504 */
[----:B------:R1:W-:Y:S01]  /*a7720*/  @P0 STG.E.U16 [R4.64], R14 ;  /* 0x0000000e04000986 */ /* 0x0003e2000c101504 */
[----:B------:R-:W-:Y:S01]  /*a7730*/  ISETP.LT.AND P0, PT, R27, c[0x0][0x178], !P3 ;  /* 0x00005e001b007a0c */ /* 0x000fe20005f01270 */
[----:B------:R-:W-:Y:S01]  /*a7740*/  IMAD.WIDE R8, R21, 0x2, R50 ;  /* 0x0000000215087825 */ /* 0x000fe200078e0232 */
[----:B------:R-:W-:Y:S02]  /*a7750*/  PRMT R0, R57, 0x7632, R0 ;  /* 0x0000763239007816 */ /* 0x000fe40000000000 */
[----:B------:R-:W-:Y:S01]  /*a7760*/  PRMT R6, R61, 0x7632, R6 ;  /* 0x000076323d067816 */ /* 0x000fe20000000006 */
[----:B------:R-:W-:-:S04]  /*a7770*/  IMAD.WIDE R12, R21, 0x2, R48 ;  /* 0x00000002150c7825 */ /* 0x000fc800078e0230 */
[----:B0-----:R-:W-:Y:S01]  /*a7780*/  IMAD.WIDE R2, R21, 0x2, R46 ;  /* 0x0000000215027825 */ /* 0x001fe200078e022e */
[----:B------:R0:W-:Y:S01]  /*a7790*/  @P6 STG.E.U16 [R8.64], R0 ;  /* 0x0000000008006986 */ /* 0x0001e2000c101504 */
[----:B------:R-:W-:-:S03]  /*a77a0*/  ISETP.GE.AND P2, PT, R29, c[0x0][0x17c], PT ;  /* 0x00005f001d007a0c */ /* 0x000fc60003f46270 */
[----:B------:R2:W-:Y:S04]  /*a77b0*/  @P5 STG.E.U16 [R12.64], R6 ;  /* 0x000000060c005986 */ /* 0x0005e8000c101504 */
[----:B------:R3:W-:Y:S01]  /*a77c0*/  @P0 STG.E.U16 [R2.64], R10 ;  /* 0x0000000a02000986 */ /* 0x0007e2000c101504 */
[----:B------:R-:W-:-:S03]  /*a77d0*/  ISETP.GE.AND P0, PT, R28, c[0x0][0x17c], PT ;  /* 0x00005f001c007a0c */ /* 0x000fc60003f06270 */
[----:B------:R-:W4:Y:S04]  /*a77e0*/  LDL.LU R29, [R1+0x315c] ;  /* 0x00315c00011d7983 */ /* 0x000f280000300800 */
[----:B------:R-:W4:Y:S04]  /*a77f0*/  LDL.LU R28, [R1+0x3168] ;  /* 0x00316800011c7983 */ /* 0x000f280000300800 */
[----:B------:R-:W4:Y:S04]  /*a7800*/  LDL.LU R20, [R1+0x3164] ;  /* 0x0031640001147983 */ /* 0x000f280000300800 */
[----:B------:R-:W4:Y:S01]  /*a7810*/  LDL.LU R61, [R1+0x2fc] ;  /* 0x0002fc00013d7983 */ /* 0x000f220000300800 */
[----:B------:R-:W-:-:S02]  /*a7820*/  ISETP.LT.AND P3, PT, R43, c[0x0][0x178], !P3 ;  /* 0x00005e002b007a0c */ /* 0x000fc40005f61270 */
[----:B------:R-:W-:Y:S02]  /*a7830*/  ISETP.LT.AND P6, PT, R58, c[0x0][0x178], !P1 ;  /* 0x00005e003a007a0c */ /* 0x000fe40004fc1270 */
[C---:B------:R-:W-:Y:S01]  /*a7840*/  IADD3 R17, R21.reuse, c[0x0][0x198], RZ ;  /* 0x0000660015117a10 */ /* 0x040fe20007ffe0ff */
[----:B-1----:R-:W-:Y:S01]  /*a7850*/  IMAD.WIDE R4, R21, 0x2, R44 ;  /* 0x0000000215047825 */ /* 0x002fe200078e022c */
[----:B------:R-:W-:Y:S01]  /*a7860*/  ISETP.LT.AND P5, PT, R60, c[0x0][0x178], !P1 ;  /* 0x00005e003c007a0c */ /* 0x000fe20004fa1270 */
[----:B------:R-:W4:Y:S01]  /*a7870*/  LDL.LU R57, [R1+0x29c] ;  /* 0x00029c0001397983 */ /* 0x000f220000300800 */
[----:B------:R-:W-:Y:S01]  /*a7880*/  PRMT R16, R14, 0x7632, R16 ;  /* 0x000076320e107816 */ /* 0x000fe20000000010 */
[----:B0-----:R-:W-:Y:S01]  /*a7890*/  IMAD.WIDE R8, R17, 0x2, R50 ;  /* 0x0000000211087825 */ /* 0x001fe200078e0232 */
[----:B------:R-:W-:-:S03]  /*a78a0*/  ISETP.LT.AND P4, PT, R27, c[0x0][0x178], !P1 ;  /* 0x00005e001b007a0c */ /* 0x000fc60004f81270 */
[----:B--2---:R-:W-:Y:S01]  /*a78b0*/  IMAD.WIDE R12, R17, 0x2, R48 ;  /* 0x00000002110c7825 */ /* 0x004fe200078e0230 */
[----:B------:R0:W-:Y:S01]  /*a78c0*/  @P3 STG.E.U16 [R4.64], R16 ;  /* 0x0000001004003986 */ /* 0x0001e2000c101504 */
[----:B------:R-:W-:-:S03]  /*a78d0*/  ISETP.LT.AND P3, PT, R43, c[0x0][0x178], !P1 ;  /* 0x00005e002b007a0c */ /* 0x000fc60004f61270 */
[----:B------:R1:W-:Y:S01]  /*a78e0*/  @P6 STG.E.U16 [R8.64], R59 ;  /* 0x0000003b08006986 */ /* 0x0003e2000c101504 */
[C---:B---3--:R-:W-:Y:S01]  /*a78f0*/  IMAD.WIDE R2, R17.reuse, 0x2, R46 ;  /* 0x0000000211027825 */ /* 0x048fe200078e022e */
[----:B------:R-:W-:Y:S02]  /*a7900*/  ISETP.LT.AND P6, PT, R60, c[0x0][0x178], !P2 ;  /* 0x00005e003c007a0c */ /* 0x000fe400057c1270 */
[----:B------:R2:W-:Y:S01]  /*a7910*/  @P5 STG.E.U16 [R12.64], R26 ;  /* 0x0000001a0c005986 */ /* 0x0005e2000c101504 */
[----:B------:R-:W-:Y:S02]  /*a7920*/  ISETP.LT.AND P5, PT, R58, c[0x0][0x178], !P2 ;  /* 0x00005e003a007a0c */ /* 0x000fe400057a1270 */
[----:B------:R-:W-:Y:S01]  /*a7930*/  IADD3 R21, R17, c[0x0][0x198], RZ ;  /* 0x0000660011157a10 */ /* 0x000fe20007ffe0ff */
[----:B------:R3:W-:Y:S01]  /*a7940*/  @P4 STG.E.U16 [R2.64], R42 ;  /* 0x0000002a02004986 */ /* 0x0007e2000c101504 */
[----:B------:R-:W-:Y:S02]  /*a7950*/  ISETP.LT.AND P4, PT, R27, c[0x0][0x178], !P2 ;  /* 0x00005e001b007a0c */ /* 0x000fe40005781270 */
[----:B------:R-:W-:Y:S01]  /*a7960*/  ISETP.LT.AND P2, PT, R43, c[0x0][0x178], !P2 ;  /* 0x00005e002b007a0c */ /* 0x000fe20005741270 */
[----:B0-----:R-:W-:Y:S01]  /*a7970*/  IMAD.WIDE R4, R21, 0x2, R50 ;  /* 0x0000000215047825 */ /* 0x001fe200078e0232 */
[----:B------:R-:W-:-:S02]  /*a7980*/  PRMT R0, R59, 0x7632, R0 ;  /* 0x000076323b007816 */ /* 0x000fc40000000000 */
[----:B------:R-:W-:Y:S01]  /*a7990*/  PRMT R6, R26, 0x7632, R6 ;  /* 0x000076321a067816 */ /* 0x000fe20000000006 */
[----:B-1----:R-:W-:Y:S01]  /*a79a0*/  IMAD.WIDE R8, R21, 0x2, R48 ;  /* 0x0000000215087825 */ /* 0x002fe200078e0230 */
[----:B--2---:R-:W2:Y:S03]  /*a79b0*/  LDL.LU R26, [R1+0x316c] ;  /* 0x00316c00011a7983 */ /* 0x004ea60000300800 */
[----:B---3--:R-:W-:Y:S01]  /*a79c0*/  IMAD.WIDE R2, R17, 0x2, R44 ;  /* 0x0000000211027825 */ /* 0x008fe200078e022c */
[----:B------:R-:W-:-:S04]  /*a79d0*/  PRMT R42, R42, 0x7632, R42 ;  /* 0x000076322a2a7816 */ /* 0x000fc8000000002a */
[----:B------:R0:W-:Y:S04]  /*a79e0*/  @P3 STG.E.U16 [R2.64], R18 ;  /* 0x0000001202003986 */ /* 0x0001e8000c101504 */
[----:B------:R1:W-:Y:S04]  /*a79f0*/  @P5 STG.E.U16 [R4.64], R0 ;  /* 0x0000000004005986 */ /* 0x0003e8000c101504 */
[----:B------:R3:W-:Y:S01]  /*a7a00*/  @P6 STG.E.U16 [R8.64], R6 ;  /* 0x0000000608006986 */ /* 0x0007e2000c101504 */
[----:B0-----:R-:W-:-:S04]  /*a7a10*/  IMAD.WIDE R2, R21, 0x2, R46 ;  /* 0x0000000215027825 */ /* 0x001fc800078e022e */
[C---:B-1----:R-:W-:Y:S01]  /*a7a20*/  IMAD.WIDE R4, R21.reuse, 0x2, R44 ;  /* 0x0000000215047825 */ /* 0x042fe200078e022c */
[----:B---3--:R-:W-:Y:S01]  /*a7a30*/  PRMT R9, R18, 0x7632, R9 ;  /* 0x0000763212097816 */ /* 0x008fe20000000009 */
[----:B------:R0:W-:Y:S04]  /*a7a40*/  @P4 STG.E.U16 [R2.64], R42 ;  /* 0x0000002a02004986 */ /* 0x0001e8000c101504 */
[----:B------:R-:W-:Y:S01]  /*a7a50*/  @P2 STG.E.U16 [R4.64], R9 ;  /* 0x0000000904002986 */ /* 0x000fe2000c101504 */
[----:B------:R-:W-:Y:S02]  /*a7a60*/  ISETP.LT.AND P3, PT, R58, c[0x0][0x178], !P0 ;  /* 0x00005e003a007a0c */ /* 0x000fe40004761270 */
[----:B------:R-:W-:-:S05]  /*a7a70*/  IADD3 R21, R21, c[0x0][0x198], RZ ;  /* 0x0000660015157a10 */ /* 0x000fca0007ffe0ff */
[----:B0-----:R-:W-:Y:S01]  /*a7a80*/  IMAD.WIDE R2, R21, 0x2, R50 ;  /* 0x0000000215027825 */ /* 0x001fe200078e0232 */
[----:B----4-:R-:W-:Y:S02]  /*a7a90*/  ISETP.GE.AND P2, PT, R20, c[0x0][0x17c], PT ;  /* 0x00005f0014007a0c */ /* 0x010fe40003f46270 */
[----:B------:R-:W3:Y:S04]  /*a7aa0*/  LDL.LU R20, [R1+0x3158] ;  /* 0x0031580001147983 */ /* 0x000ee80000300800 */
[----:B------:R-:W4:Y:S01]  /*a7ab0*/  LDL.LU R59, [R1+0x2ec] ;  /* 0x0002ec00013b7983 */ /* 0x000f220000300800 */
[----:B------:R-:W-:-:S03]  /*a7ac0*/  PRMT R0, R61, 0x7632, R0 ;  /* 0x000076323d007816 */ /* 0x000fc60000000000 */
[----:B------:R0:W-:Y:S04]  /*a7ad0*/  @P3 STG.E.U16 [R2.64], R61 ;  /* 0x0000003d02003986 */ /* 0x0001e8000c101504 */
[----:B0-----:R-:W2:Y:S01]  /*a7ae0*/  LDL.LU R61, [R1+0x20c] ;  /* 0x00020c00013d7983 */ /* 0x001ea20000300800 */
[----:B------:R-:W-:Y:S02]  /*a7af0*/  ISETP.LT.AND P6, PT, R60, c[0x0][0x178], !P0 ;  /* 0x00005e003c007a0c */ /* 0x000fe400047c1270 */
[----:B------:R-:W-:Y:S01]  /*a7b00*/  ISETP.LT.AND P5, PT, R27, c[0x0][0x178], !P0 ;  /* 0x00005e001b007a0c */ /* 0x000fe200047a1270 */
[----:B------:R-:W-:Y:S01]  /*a7b10*/  IMAD.WIDE R4, R21, 0x2, R48 ;  /* 0x0000000215047825 */ /* 0x000fe200078e0230 */
[----:B------:R-:W-:Y:S01]  /*a7b20*/  ISETP.LT.AND P0, PT, R43, c[0x0][0x178], !P0 ;  /* 0x00005e002b007a0c */ /* 0x000fe20004701270 */
[----:B------:R-:W3:Y:S01]  /*a7b30*/  LDL.LU R18, [R1+0x313c] ;  /* 0x00313c0001127983 */ /* 0x000ee20000300800 */
[----:B------:R-:W-:Y:S01]  /*a7b40*/  ISETP.GE.AND P1, PT, R29, c[0x0][0x17c], PT ;  /* 0x00005f001d007a0c */ /* 0x000fe20003f26270 */
[----:B------:R-:W-:Y:S01]  /*a7b50*/  IMAD.WIDE R8, R21, 0x2, R46 ;  /* 0x0000000215087825 */ /* 0x000fe200078e022e */
[----:B------:R-:W-:-:S03]  /*a7b60*/  ISETP.GE.AND P4, PT, R28, c[0x0][0x17c], PT ;  /* 0x00005f001c007a0c */ /* 0x000fc60003f86270 */
[----:B------:R-:W-:Y:S01]  /*a7b70*/  IMAD.WIDE R12, R21, 0x2, R44 ;  /* 0x00000002150c7825 */ /* 0x000fe200078e022c */
[----:B------:R-:W-:Y:S01]  /*a7b80*/  ISETP.LT.AND P3, PT, R58, c[0x0][0x178], !P1 ;  /* 0x00005e003a007a0c */ /* 0x000fe20004f61270 */
[----:B------:R0:W-:Y:S01]  /*a7b90*/  @P6 STG.E.U16 [R4.64], R57 ;  /* 0x0000003904006986 */ /* 0x0001e2000c101504 */
[----:B------:R-:W-:-:S03]  /*a7ba0*/  ISETP.LT.AND P6, PT, R60, c[0x0][0x178], !P1 ;  /* 0x00005e003c007a0c */ /* 0x000fc60004fc1270 */
[----:B------:R1:W-:Y:S01]  /*a7bb0*/  @P5 STG.E.U16 [R8.64], R31 ;  /* 0x0000001f08005986 */ /* 0x0003e2000c101504 */
[----:B------:R-:W-:Y:S02]  /*a7bc0*/  ISETP.LT.AND P5, PT, R27, c[0x0][0x178], !P1 ;  /* 0x00005e001b007a0c */ /* 0x000fe40004fa1270 */
[----:B------:R-:W-:Y:S01]  /*a7bd0*/  IADD3 R21, R21, c[0x0][0x198], RZ ;  /* 0x0000660015157a10 */ /* 0x000fe20007ffe0ff */
[----:B------:R1:W-:Y:S01]  /*a7be0*/  @P0 STG.E.U16 [R12.64], R7 ;  /* 0x000000070c000986 */ /* 0x0003e2000c101504 */
[----:B------:R-:W-:Y:S02]  /*a7bf0*/  ISETP.LT.AND P1, PT, R43, c[0x0][0x178], !P1 ;  /* 0x00005e002b007a0c */ /* 0x000fe40004f21270 */
[----:B------:R-:W-:Y:S01]  /*a7c00*/  ISETP.LT.AND P0, PT, R58, c[0x0][0x178], !P4 ;  /* 0x00005e003a007a0c */ /* 0x000fe20006701270 */
[C---:B0-----:R-:W-:Y:S01]  /*a7c10*/  IMAD.WIDE R4, R21.reuse, 0x2, R50 ;  /* 0x0000000215047825 */ /* 0x041fe200078e0232 */
[----:B------:R-:W-:Y:S02]  /*a7c20*/  IADD3 R17, R21, c[0x0][0x198], RZ ;  /* 0x0000660015117a10 */ /* 0x000fe40007ffe0ff */
[----:B------:R-:W-:Y:S01]  /*a7c30*/  PRMT R10, R57, 0x7632, R10 ;  /* 0x00007632390a7816 */ /* 0x000fe2000000000a */
[----:B-1----:R-:W-:Y:S01]  /*a7c40*/  IMAD.WIDE R8, R21, 0x2, R48 ;  /* 0x0000000215087825 */ /* 0x002fe200078e0230 */
[----:B------:R-:W-:-:S02]  /*a7c50*/  PRMT R14, R31, 0x7632, R14 ;  /* 0x000076321f0e7816 */ /* 0x000fc4000000000e */
[----:B------:R-:W-:Y:S01]  /*a7c60*/  PRMT R16, R7, 0x7632, R16 ;  /* 0x0000763207107816 */ /* 0x000fe20000000010 */
[C---:B------:R-:W-:Y:S01]  /*a7c70*/  IMAD.WIDE R2, R21.reuse, 0x2, R46 ;  /* 0x0000000215027825 */ /* 0x040fe200078e022e */
[----:B------:R-:W-:Y:S03]  /*a7c80*/  @P3 STG.E.U16 [R4.64], R0 ;  /* 0x0000000004003986 */ /* 0x000fe6000c101504 */
[----:B------:R-:W-:Y:S01]  /*a7c90*/  IMAD.WIDE R6, R21, 0x2, R44 ;  /* 0x0000000215067825 */ /* 0x000fe200078e022c */
[----:B------:R-:W-:Y:S03]  /*a7ca0*/  @P6 STG.E.U16 [R8.64], R10 ;  /* 0x0000000a08006986 */ /* 0x000fe6000c101504 */
[----:B------:R-:W-:Y:S01]  /*a7cb0*/  IMAD.WIDE R12, R17, 0x2, R50 ;  /* 0x00000002110c7825 */ /* 0x000fe200078e0232 */
[----:B------:R0:W-:Y:S04]  /*a7cc0*/  @P5 STG.E.U16 [R2.64], R14 ;  /* 0x0000000e02005986 */ /* 0x0001e8000c101504 */
[----:B------:R-:W-:Y:S01]  /*a7cd0*/  @P1 STG.E.U16 [R6.64], R16 ;  /* 0x0000001006001986 */ /* 0x000fe2000c101504 */
[----:B------:R-:W-:-:S03]  /*a7ce0*/  ISETP.LT.AND P5, PT, R60, c[0x0][0x178], !P4 ;  /* 0x00005e003c007a0c */ /* 0x000fc600067a1270 */
[----:B0-----:R-:W3:Y:S04]  /*a7cf0*/  LDL.LU R14, [R1+0x3138] ;  /* 0x00313800010e7983 */ /* 0x001ee80000300800 */
[----:B------:R-:W3:Y:S01]  /*a7d00*/  LDL.LU R57, [R1+0x2dc] ;  /* 0x0002dc0001397983 */ /* 0x000ee20000300800 */
[----:B------:R-:W-:Y:S02]  /*a7d10*/  ISETP.LT.AND P6, PT, R27, c[0x0][0x178], !P4 ;  /* 0x00005e001b007a0c */ /* 0x000fe400067c1270 */
[----:B------:R-:W-:Y:S01]  /*a7d20*/  ISETP.LT.AND P4, PT, R43, c[0x0][0x178], !P4 ;  /* 0x00005e002b007a0c */ /* 0x000fe20006781270 */
[----:B------:R-:W-:-:S04]  /*a7d30*/  IMAD.WIDE R4, R17, 0x2, R48 ;  /* 0x0000000211047825 */ /* 0x000fc800078e0230 */
[----:B------:R-:W-:-:S04]  /*a7d40*/  IMAD.WIDE R2, R17, 0x2, R46 ;  /* 0x0000000211027825 */ /* 0x000fc800078e022e */
[----:B------:R-:W-:Y:S01]  /*a7d50*/  IMAD.WIDE R8, R17, 0x2, R44 ;  /* 0x0000000211087825 */ /* 0x000fe200078e022c */
[----:B----4-:R0:W-:Y:S01]  /*a7d60*/  @P0 STG.E.U16 [R12.64], R59 ;  /* 0x0000003b0c000986 */ /* 0x0101e2000c101504 */
[----:B------:R-:W-:-:S03]  /*a7d70*/  PRMT R0, R59, 0x7632, R0 ;  /* 0x000076323b007816 */ /* 0x000fc60000000000 */
[----:B0-----:R-:W4:Y:S04]  /*a7d80*/  LDL.LU R59, [R1+0x1cc] ;  /* 0x0001cc00013b7983 */ /* 0x001f280000300800 */
[----:B--2---:R-:W-:Y:S04]  /*a7d90*/  @P5 STG.E.U16 [R4.64], R61 ;  /* 0x0000003d04005986 */ /* 0x004fe8000c101504 */
[----:B------:R-:W-:Y:S04]  /*a7da0*/  @P6 STG.E.U16 [R2.64], R35 ;  /* 0x0000002302006986 */ /* 0x000fe8000c101504 */
[----:B------:R0:W-:Y:S02]  /*a7db0*/  @P4 STG.E.U16 [R8.64], R11 ;  /* 0x0000000b08004986 */ /* 0x0001e4000c101504 */
[----:B0-----:R-:W-:-:S02]  /*a7dc0*/  PRMT R9, R61, 0x7632, R9 ;  /* 0x000076323d097816 */ /* 0x001fc40000000009 */
[----:B------:R-:W2:Y:S01]  /*a7dd0*/  LDL.LU R61, [R1+0x2cc] ;  /* 0x0002cc00013d7983 */ /* 0x000ea20000300800 */
[----:B------:R-:W-:Y:S02]  /*a7de0*/  ISETP.LT.AND P0, PT, R58, c[0x0][0x178], !P2 ;  /* 0x00005e003a007a0c */ /* 0x000fe40005701270 */
[----:B------:R-:W-:Y:S02]  /*a7df0*/  ISETP.LT.AND P5, PT, R60, c[0x0][0x178], !P2 ;  /* 0x00005e003c007a0c */ /* 0x000fe400057a1270 */
[----:B------:R-:W-:Y:S02]  /*a7e00*/  IADD3 R17, R17, c[0x0][0x198], RZ ;  /* 0x0000660011117a10 */ /* 0x000fe40007ffe0ff */
[----:B------:R-:W-:Y:S02]  /*a7e10*/  ISETP.LT.AND P6, PT, R27, c[0x0][0x178], !P2 ;  /* 0x00005e001b007a0c */ /* 0x000fe400057c1270 */
[----:B------:R-:W-:Y:S01]  /*a7e20*/  ISETP.LT.AND P2, PT, R43, c[0x0][0x178], !P2 ;  /* 0x00005e002b007a0c */ /* 0x000fe20005741270 */
[----:B------:R-:W-:Y:S01]  /*a7e30*/  IMAD.WIDE R6, R17, 0x2, R50 ;  /* 0x0000000211067825 */ /* 0x000fe200078e0232 */
[----:B------:R-:W-:-:S03]  /*a7e40*/  ISETP.GE.AND P3, PT, R26, c[0x0][0x17c], PT ;  /* 0x00005f001a007a0c */ /* 0x000fc60003f66270 */
[----:B------:R-:W-:Y:S01]  /*a7e50*/  IMAD.WIDE R4, R17, 0x2, R48 ;  /* 0x0000000211047825 */ /* 0x000fe200078e0230 */
[----:B------:R0:W-:Y:S01]  /*a7e60*/  @P0 STG.E.U16 [R6.64], R0 ;  /* 0x0000000006000986 */ /* 0x0001e2000c101504 */
[----:B------:R-:W-:Y:S02]  /*a7e70*/  PRMT R12, R35, 0x7632, R12 ;  /* 0x00007632230c7816 */ /* 0x000fe4000000000c */
[----:B------:R-:W-:Y:S01]  /*a7e80*/  ISETP.LT.AND P0, PT, R58, c[0x0][0x178], !P3 ;  /* 0x00005e003a007a0c */ /* 0x000fe20005f01270 */
[C---:B------:R-:W-:Y:S01]  /*a7e90*/  IMAD.WIDE R2, R17.reuse, 0x2, R46 ;  /* 0x0000000211027825 */ /* 0x040fe200078e022e */
[----:B------:R1:W-:Y:S01]  /*a7ea0*/  @P5 STG.E.U16 [R4.64], R9 ;  /* 0x0000000904005986 */ /* 0x0003e2000c101504 */
[----:B------:R-:W-:Y:S02]  /*a7eb0*/  ISETP.LT.AND P5, PT, R60, c[0x0][0x178], !P3 ;  /* 0x00005e003c007a0c */ /* 0x000fe40005fa1270 */
[----:B------:R-:W-:Y:S01]  /*a7ec0*/  IADD3 R13, R17, c[0x0][0x198], RZ ;  /* 0x00006600110d7a10 */ /* 0x000fe20007ffe0ff */
[----:B------:R3:W-:Y:S02]  /*a7ed0*/  @P6 STG.E.U16 [R2.64], R12 ;  /* 0x0000000c02006986 */ /* 0x0007e4000c101504 */
[----:B---3--:R-:W-:-:S02]  /*a7ee0*/  ISETP.GE.AND P1, PT, R20, c[0x0][0x17c], PT ;  /* 0x00005f0014007a0c */ /* 0x008fc40003f26270 */
[----:B0-----:R-:W-:Y:S01]  /*a7ef0*/  PRMT R7, R11, 0x7632, R7 ;  /* 0x000076320b077816 */ /* 0x001fe20000000007 */
[----:B-1----:R-:W-:Y:S01]  /*a7f00*/  IMAD.WIDE R8, R17, 0x2, R44 ;  /* 0x0000000211087825 */ /* 0x002fe200078e022c */
[----:B------:R-:W-:Y:S02]  /*a7f10*/  ISETP.LT.AND P6, PT, R27, c[0x0][0x178], !P3 ;  /* 0x00005e001b007a0c */ /* 0x000fe40005fc1270 */
[----:B------:R-:W-:Y:S01]  /*a7f20*/  ISETP.LT.AND P3, PT, R43, c[0x0][0x178], !P3 ;  /* 0x00005e002b007a0c */ /* 0x000fe20005f61270 */
[C---:B------:R-:W-:Y:S01]  /*a7f30*/  IMAD.WIDE R10, R13.reuse, 0x2, R50 ;  /* 0x000000020d0a7825 */ /* 0x040fe200078e0232 */
[----:B------:R0:W-:Y:S01]  /*a7f40*/  @P2 STG.E.U16 [R8.64], R7 ;  /* 0x0000000708002986 */ /* 0x0001e2000c101504 */
[----:B------:R-:W-:Y:S02]  /*a7f50*/  ISETP.LT.AND P2, PT, R58, c[0x0][0x178], !P1 ;  /* 0x00005e003a007a0c */ /* 0x000fe40004f41270 */
[C---:B------:R-:W-:Y:S01]  /*a7f60*/  IMAD.WIDE R4, R13.reuse, 0x2, R48 ;  /* 0x000000020d047825 */ /* 0x040fe200078e0230 */
[C---:B------:R-:W-:Y:S01]  /*a7f70*/  IADD3 R17, R13.reuse, c[0x0][0x198], RZ ;  /* 0x000066000d117a10 */ /* 0x040fe20007ffe0ff */
[----:B------:R1:W-:Y:S02]  /*a7f80*/  @P0 STG.E.U16 [R10.64], R57 ;  /* 0x000000390a000986 */ /* 0x0003e4000c101504 */
[----:B------:R-:W-:Y:S01]  /*a7f90*/  IMAD.WIDE R2, R13, 0x2, R46 ;  /* 0x000000020d027825 */ /* 0x000fe200078e022e */
[----:B------:R-:W-:-:S03]  /*a7fa0*/  PRMT R0, R57, 0x7632, R0 ;  /* 0x0000763239007816 */ /* 0x000fc60000000000 */
[----:B0-----:R-:W-:Y:S01]  /*a7fb0*/  IMAD.WIDE R6, R13, 0x2, R44 ;  /* 0x000000020d067825 */ /* 0x001fe200078e022c */
[----:B------:R-:W-:-:S03]  /*a7fc0*/  ISETP.GE.AND P4, PT, R18, c[0x0][0x17c], PT ;  /* 0x00005f0012007a0c */ /* 0x000fc60003f86270 */
[C---:B------:R-:W-:Y:S01]  /*a7fd0*/  IMAD.WIDE R12, R17.reuse, 0x2, R50 ;  /* 0x00000002110c7825 */ /* 0x040fe200078e0232 */
[----:B-1----:R-:W-:-:S03]  /*a7fe0*/  IADD3 R11, R17, c[0x0][0x198], RZ ;  /* 0x00006600110b7a10 */ /* 0x002fc60007ffe0ff */
[----:B------:R-:W-:Y:S01]  /*a7ff0*/  IMAD.WIDE R8, R17, 0x2, R48 ;  /* 0x0000000211087825 */ /* 0x000fe200078e0230 */
[----:B------:R-:W-:Y:S02]  /*a8000*/  PRMT R10, R39, 0x7632, R10 ;  /* 0x00007632270a7816 */ /* 0x000fe4000000000a */
[----:B------:R-:W-:Y:S01]  /*a8010*/  ISETP.GE.AND P0, PT, R14, c[0x0][0x17c], PT ;  /* 0x00005f000e007a0c */ /* 0x000fe20003f06270 */
[----:B----4-:R0:W-:Y:S01]  /*a8020*/  @P5 STG.E.U16 [R4.64], R59 ;  /* 0x0000003b04005986 */ /* 0x0101e2000c101504 */
[----:B------:R-:W-:-:S03]  /*a8030*/  ISETP.LT.AND P5, PT, R60, c[0x0][0x178], !P1 ;  /* 0x00005e003c007a0c */ /* 0x000fc60004fa1270 */
[----:B------:R1:W-:Y:S01]  /*a8040*/  @P6 STG.E.U16 [R2.64], R39 ;  /* 0x0000002702006986 */ /* 0x0003e2000c101504 */
[----:B------:R-:W-:Y:S02]  /*a8050*/  ISETP.LT.AND P6, PT, R27, c[0x0][0x178], !P1 ;  /* 0x00005e001b007a0c */ /* 0x000fe40004fc1270 */
[----:B------:R-:W-:Y:S01]  /*a8060*/  ISETP.LT.AND P1, PT, R43, c[0x0][0x178], !P1 ;  /* 0x00005e002b007a0c */ /* 0x000fe20004f21270 */
[----:B------:R3:W-:Y:S04]  /*a8070*/  @P3 STG.E.U16 [R6.64], R15 ;  /* 0x0000000f06003986 */ /* 0x0007e8000c101504 */
[----:B------:R-:W-:Y:S01]  /*a8080*/  @P2 STG.E.U16 [R12.64], R0 ;  /* 0x000000000c002986 */ /* 0x000fe2000c101504 */
[----:B------:R-:W-:Y:S02]  /*a8090*/  ISETP.LT.AND P2, PT, R58, c[0x0][0x178], !P4 ;  /* 0x00005e003a007a0c */ /* 0x000fe40006741270 */
[----:B0-----:R-:W-:Y:S01]  /*a80a0*/  PRMT R5, R59, 0x7632, R5 ;  /* 0x000076323b057816 */ /* 0x001fe20000000005 */
[----:B-1----:R-:W-:-:S04]  /*a80b0*/  IMAD.WIDE R2, R17, 0x2, R46 ;  /* 0x0000000211027825 */ /* 0x002fc800078e022e */
[----:B------:R0:W-:Y:S01]  /*a80c0*/  @P5 STG.E.U16 [R8.64], R5 ;  /* 0x0000000508005986 */ /* 0x0001e2000c101504 */
[----:B---3--:R-:W-:Y:S01]  /*a80d0*/  PRMT R15, R15, 0x7632, R15 ;  /* 0x000076320f0f7816 */ /* 0x008fe2000000000f */
[----:B------:R-:W-:Y:S02]  /*a80e0*/  IMAD.WIDE R6, R11, 0x2, R50 ;  /* 0x000000020b067825 */ /* 0x000fe400078e0232 */
[----:B------:R1:W-:Y:S01]  /*a80f0*/  @P6 STG.E.U16 [R2.64], R10 ;  /* 0x0000000a02006986 */ /* 0x0003e2000c101504 */
[----:B------:R-:W-:Y:S01]  /*a8100*/  ISETP.LT.AND P3, PT, R58, c[0x0][0x178], !P0 ;  /* 0x00005e003a007a0c */ /* 0x000fe20004761270 */
[----:B0-----:R-:W-:Y:S01]  /*a8110*/  IMAD.WIDE R4, R17, 0x2, R44 ;  /* 0x0000000211047825 */ /* 0x001fe200078e022c */
[C---:B------:R-:W-:Y:S02]  /*a8120*/  ISETP.LT.AND P5, PT, R60.reuse, c[0x0][0x178], !P0 ;  /* 0x00005e003c007a0c */ /* 0x040fe400047a1270 */
[----:B------:R-:W-:Y:S02]  /*a8130*/  ISETP.LT.AND P6, PT, R60, c[0x0][0x178], !P4 ;  /* 0x00005e003c007a0c */ /* 0x000fe400067c1270 */
[----:B------:R0:W-:Y:S01]  /*a8140*/  @P1 STG.E.U16 [R4.64], R15 ;  /* 0x0000000f04001986 */ /* 0x0001e2000c101504 */
[----:B------:R-:W-:-:S03]  /*a8150*/  ISETP.LT.AND P1, PT, R27, c[0x0][0x178], !P0 ;  /* 0x00005e001b007a0c */ /* 0x000fc60004721270 */
[----:B--2---:R0:W-:Y:S01]  /*a8160*/  @P2 STG.E.U16 [R6.64], R61 ;  /* 0x0000003d06002986 */ /* 0x0041e2000c101504 */
[----:B------:R-:W-:Y:S02]  /*a8170*/  ISETP.LT.AND P2, PT, R27, c[0x0][0x178], !P4 ;  /* 0x00005e001b007a0c */ /* 0x000fe40006741270 */
[C---:B------:R-:W-:Y:S01]  /*a8180*/  ISETP.LT.AND P0, PT, R43.reuse, c[0x0][0x178], !P0 ;  /* 0x00005e002b007a0c */ /* 0x040fe20004701270 */
[----:B------:R-:W2:Y:S01]  /*a8190*/  LDL.LU R27, [R1+0x3174] ;  /* 0x00317400011b7983 */ /* 0x000ea20000300800 */
[----:B------:R-:W-:-:S03]  /*a81a0*/  ISETP.LT.AND P4, PT, R43, c[0x0][0x178], !P4 ;  /* 0x00005e002b007a0c */ /* 0x000fc60006781270 */
[----:B------:R-:W3:Y:S01]  /*a81b0*/  LDL.LU R43, [R1+0x3170] ;  /* 0x00317000012b7983 */ /* 0x000ee20000300800 */
[C---:B------:R-:W-:Y:S01]  /*a81c0*/  IADD3 R13, R11.reuse, c[0x0][0x198], RZ ;  /* 0x000066000b0d7a10 */ /* 0x040fe20007ffe0ff */
[----:B------:R-:W-:Y:S01]  /*a81d0*/  IMAD.WIDE R8, R11, 0x2, R48 ;  /* 0x000000020b087825 */ /* 0x000fe200078e0230 */
[----:B------:R-:W-:-:S03]  /*a81e0*/  PRMT R25, R61, 0x7632, R25 ;  /* 0x000076323d197816 */ /* 0x000fc60000000019 */
[----:B-1----:R-:W-:-:S04]  /*a81f0*/  IMAD.WIDE R2, R11, 0x2, R46 ;  /* 0x000000020b027825 */ /* 0x002fc800078e022e */
[----:B------:R-:W-:-:S04]  /*a8200*/  IMAD.WIDE R10, R11, 0x2, R44 ;  /* 0x000000020b0a7825 */ /* 0x000fc800078e022c */
[----:B------:R-:W-:-:S04]  /*a8210*/  IMAD.WIDE R50, R13, 0x2, R50 ;  /* 0x000000020d327825 */ /* 0x000fc800078e0232 */
[----:B------:R-:W-:-:S04]  /*a8220*/  IMAD.WIDE R48, R13, 0x2, R48 ;  /* 0x000000020d307825 */ /* 0x000fc800078e0230 */
[----:B------:R-:W-:-:S04]  /*a8230*/  IMAD.WIDE R46, R13, 0x2, R46 ;  /* 0x000000020d2e7825 */ /* 0x000fc800078e022e */
[----:B------:R-:W-:Y:S01]  /*a8240*/  IMAD.WIDE R44, R13, 0x2, R44 ;  /* 0x000000020d2c7825 */ /* 0x000fe200078e022c */
[----:B--2---:R-:W-:Y:S01]  /*a8250*/  PRMT R24, R27, 0x7632, R24 ;  /* 0x000076321b187816 */ /* 0x004fe20000000018 */
[----:B------:R0:W-:Y:S01]  /*a8260*/  @P6 STG.E.U16 [R8.64], R27 ;  /* 0x0000001b08006986 */ /* 0x0001e2000c101504 */
[----:B---3--:R-:W-:-:S03]  /*a8270*/  PRMT R23, R43, 0x7632, R23 ;  /* 0x000076322b177816 */ /* 0x008fc60000000017 */
[----:B------:R0:W-:Y:S04]  /*a8280*/  @P2 STG.E.U16 [R2.64], R43 ;  /* 0x0000002b02002986 */ /* 0x0001e8000c101504 */
[----:B------:R0:W-:Y:S04]  /*a8290*/  @P4 STG.E.U16 [R10.64], R19 ;  /* 0x000000130a004986 */ /* 0x0001e8000c101504 */
[----:B------:R0:W-:Y:S04]  /*a82a0*/  @P3 STG.E.U16 [R50.64], R25 ;  /* 0x0000001932003986 */ /* 0x0001e8000c101504 */
[----:B------:R0:W-:Y:S04]  /*a82b0*/  @P5 STG.E.U16 [R48.64], R24 ;  /* 0x0000001830005986 */ /* 0x0001e8000c101504 */
[----:B------:R0:W-:Y:S01]  /*a82c0*/  @P1 STG.E.U16 [R46.64], R23 ;  /* 0x000000172e001986 */ /* 0x0001e2000c101504 */
[----:B------:R-:W-:Y:S05]  /*a82d0*/  @!P0 EXIT ;  /* 0x000000000000894d */ /* 0x000fea0003800000 */
[----:B------:R-:W-:-:S05]  /*a82e0*/  PRMT R22, R19, 0x7632, R22 ;  /* 0x0000763213167816 */ /* 0x000fca0000000016 */
[----:B------:R-:W-:Y:S01]  /*a82f0*/  STG.E.U16 [R44.64], R22 ;  /* 0x000000162c007986 */ /* 0x000fe2000c101504 */
[----:B------:R-:W-:Y:S05]  /*a8300*/  EXIT ;  /* 0x000000000000794d */ /* 0x000fea0003800000 */
.L_x_3:
[----:B------:R-:W-:-:S00]  /*a8310*/  BRA `(.L_x_3) ;  /* 0xfffffff000007947 */ /* 0x000fc0000383ffff */
[----:B------:R-:W-:-:S00]  /*a8320*/  NOP ;  /* 0x0000000000007918 */ /* 0x000fc00000000000 */
        /* <DEDUP_REMOVED lines=13> */
.L_x_4:


//--------------------- .nv.shared.matmul_kernel  --------------------------
	.section	.nv.shared.matmul_kernel,"aw",@nobits
	.sectionflags	@""
	.align	16
